def attn_fwd(
    Q,
    K,
    V,
    Out,
    Lse,
    sm_scale,
    stride_qz,
    stride_qh,
    stride_qm,
    stride_qk,
    stride_kz,
    stride_kh,
    stride_kn,
    stride_kk,
    stride_vz,
    stride_vh,
    stride_vn,
    stride_vk,
    stride_oz,
    stride_oh,
    stride_om,
    stride_ok,
    seqlen_q,
    seqlen_k,
    BLOCK_M: tl.constexpr,
    BLOCK_N: tl.constexpr,
    HEAD_DIM: tl.constexpr,
    CAUSAL: tl.constexpr,
):
    start_m = tl.program_id(0)
    off_hz = tl.program_id(1)
    q_off = off_hz * stride_qh
    k_off = off_hz * stride_kh
    v_off = off_hz * stride_vh
    offs_m = start_m * BLOCK_M + tl.arange(0, BLOCK_M)
    offs_d = tl.arange(0, HEAD_DIM)
    offs_n = tl.arange(0, BLOCK_N)
    q_ptrs = Q + q_off + offs_m[:, None] * stride_qm + offs_d[None, :] * stride_qk
    k_ptrs = K + k_off + offs_d[:, None] * stride_kk + offs_n[None, :] * stride_kn
    v_ptrs = V + v_off + offs_n[:, None] * stride_vn + offs_d[None, :] * stride_vk
    m_i = tl.full([BLOCK_M], float("-inf"), dtype=tl.float32)
    l_i = tl.zeros([BLOCK_M], dtype=tl.float32) + 1.0
    acc = tl.zeros([BLOCK_M, HEAD_DIM], dtype=tl.float32)
    q = tl.load(q_ptrs)
    acc, l_i, m_i = _attn_fwd_inner(
        acc,
        l_i,
        m_i,
        q,
        k_ptrs,
        v_ptrs,
        sm_scale,
        stride_kn,
        stride_vn,
        start_m,
        seqlen_k,
        BLOCK_M,
        BLOCK_N,
        HEAD_DIM,
        CAUSAL,
    )
    acc = acc / l_i[:, None]
    lse = m_i + tl.math.log2(l_i) / 1.4426950408889634
    o_ptrs = (
        Out
        + off_hz * stride_oh
        + offs_m[:, None] * stride_om
        + offs_d[None, :] * stride_ok
    )
    tl.store(o_ptrs, acc.to(Out.dtype.element_ty))
    tl.store(Lse + off_hz * seqlen_q + offs_m, lse)

# config = {"BLOCK_M": 128, "BLOCK_N": 16, "HEAD_DIM": 256, "arch": "sm_100", "causal": false, "dtype": "bf16", "num_stages": 2, "num_warps": 4}
# arch = sm_100


// ===== COMPILED SASS (sm_100a) =====

	.target	sm_100a

	.elftype	@"ET_EXEC"


//--------------------- .note.nv.tkinfo           --------------------------
	.section	.note.nv.tkinfo,"",@"SHT_NOTE"
	.sectionflags	@"SHF_NOTE_NV_TKINFO"
	.tkinfo
        /*0018*/ 	.word	0x00000081
        /*0030*/ 	.string	""
        /*0030*/ 	.string	"ptxas-blackwell"
        /*0030*/ 	.string	"Cuda compilation tools, release 12.9, V12.9.86"
        /*0030*/ 	.string	"Build cuda_12.9.r12.9/compiler.36037853_0"
        /*0030*/ 	.string	"-v  -suppress-debug-info  -lineinfo  -arch sm_100a "



//--------------------- .note.nv.cuver            --------------------------
	.section	.note.nv.cuver,"",@"SHT_NOTE"
	.sectionflags	@"SHF_NOTE_NV_CUVER"
        /*0018*/ 	.short	0x0001
        /*001a*/ 	.short	0x0064
        /*001c*/ 	.short	0x0001
        /*001e*/ 	.short	0x0000
        /*0020*/ 	.short	0x0001
        /*0022*/ 	.short	0x0000


//--------------------- .nv.info                  --------------------------
	.section	.nv.info,"",@"SHT_CUDA_INFO"
	.align	4


	//----- nvinfo : EIATTR_REGCOUNT
	.align		4
        /*0000*/ 	.byte	0x04, 0x2f
        /*0002*/ 	.short	(.L_5 - .L_4)
	.align		4
.L_4:
        /*0004*/ 	.word	index@(attn_fwd)
        /*0008*/ 	.word	0x000000ff


	//----- nvinfo : EIATTR_FRAME_SIZE
	.align		4
.L_5:
        /*000c*/ 	.byte	0x04, 0x11
        /*000e*/ 	.short	(.L_7 - .L_6)
	.align		4
.L_6:
        /*0010*/ 	.word	index@($__internal_2_$__cuda_sm10x_tcgen05_guardrail_trap_unallocated_columns_being_dealloced)
        /*0014*/ 	.word	0x000003a8


	//----- nvinfo : EIATTR_FRAME_SIZE
	.align		4
.L_7:
        /*0018*/ 	.byte	0x04, 0x11
        /*001a*/ 	.short	(.L_9 - .L_8)
	.align		4
.L_8:
        /*001c*/ 	.word	index@($__internal_1_$__cuda_sm10x_tcgen05_guardrail_trap_phase_invalid_during_alloc)
        /*0020*/ 	.word	0x000003a8


	//----- nvinfo : EIATTR_FRAME_SIZE
	.align		4
.L_9:
        /*0024*/ 	.byte	0x04, 0x11
        /*0026*/ 	.short	(.L_11 - .L_10)
	.align		4
.L_10:
        /*0028*/ 	.word	index@($__internal_0_$__cuda_sm10x_tcgen05_guardrail_trap_col_being_dealloced_not_returned_by_alloc)
        /*002c*/ 	.word	0x000003a8


	//----- nvinfo : EIATTR_FRAME_SIZE
	.align		4
.L_11:
        /*0030*/ 	.byte	0x04, 0x11
        /*0032*/ 	.short	(.L_13 - .L_12)
	.align		4
.L_12:
        /*0034*/ 	.word	index@(attn_fwd)
        /*0038*/ 	.word	0x000003a8


	//----- nvinfo : EIATTR_MIN_STACK_SIZE
	.align		4
.L_13:
        /*003c*/ 	.byte	0x04, 0x12
        /*003e*/ 	.short	(.L_15 - .L_14)
	.align		4
.L_14:
        /*0040*/ 	.word	index@(attn_fwd)
        /*0044*/ 	.word	0x000003a8
.L_15:


//--------------------- .nv.info.attn_fwd         --------------------------
	.section	.nv.info.attn_fwd,"",@"SHT_CUDA_INFO"
	.sectionflags	@""
	.align	4


	//----- nvinfo : EIATTR_CUDA_API_VERSION
	.align		4
        /*0000*/ 	.byte	0x04, 0x37
        /*0002*/ 	.short	(.L_17 - .L_16)
.L_16:
        /*0004*/ 	.word	0x00000081


	//----- nvinfo : EIATTR_KPARAM_INFO
	.align		4
.L_17:
        /*0008*/ 	.byte	0x04, 0x17
        /*000a*/ 	.short	(.L_19 - .L_18)
.L_18:
        /*000c*/ 	.word	0x00000000
        /*0010*/ 	.short	0x0019
        /*0012*/ 	.short	0x0080
        /*0014*/ 	.byte	0x00, 0xf4, 0x21, 0x00


	//----- nvinfo : EIATTR_KPARAM_INFO
	.align		4
.L_19:
        /*0018*/ 	.byte	0x04, 0x17
        /*001a*/ 	.short	(.L_21 - .L_20)
.L_20:
        /*001c*/ 	.word	0x00000000
        /*0020*/ 	.short	0x0018
        /*0022*/ 	.short	0x0078
        /*0024*/ 	.byte	0x00, 0xf4, 0x21, 0x00


	//----- nvinfo : EIATTR_KPARAM_INFO
	.align		4
.L_21:
        /*0028*/ 	.byte	0x04, 0x17
        /*002a*/ 	.short	(.L_23 - .L_22)
.L_22:
        /*002c*/ 	.word	0x00000000
        /*0030*/ 	.short	0x0017
        /*0032*/ 	.short	0x0070
        /*0034*/ 	.byte	0x00, 0xf0, 0x11, 0x00


	//----- nvinfo : EIATTR_KPARAM_INFO
	.align		4
.L_23:
        /*0038*/ 	.byte	0x04, 0x17
        /*003a*/ 	.short	(.L_25 - .L_24)
.L_24:
        /*003c*/ 	.word	0x00000000
        /*0040*/ 	.short	0x0016
        /*0042*/ 	.short	0x006c
        /*0044*/ 	.byte	0x00, 0xf0, 0x11, 0x00


	//----- nvinfo : EIATTR_KPARAM_INFO
	.align		4
.L_25:
        /*0048*/ 	.byte	0x04, 0x17
        /*004a*/ 	.short	(.L_27 - .L_26)
.L_26:
        /*004c*/ 	.word	0x00000000
        /*0050*/ 	.short	0x0015
        /*0052*/ 	.short	0x0068
        /*0054*/ 	.byte	0x00, 0xf0, 0x11, 0x00


	//----- nvinfo : EIATTR_KPARAM_INFO
	.align		4
.L_27:
        /*0058*/ 	.byte	0x04, 0x17
        /*005a*/ 	.short	(.L_29 - .L_28)
.L_28:
        /*005c*/ 	.word	0x00000000
        /*0060*/ 	.short	0x0014
        /*0062*/ 	.short	0x0064
        /*0064*/ 	.byte	0x00, 0xf0, 0x11, 0x00


	//----- nvinfo : EIATTR_KPARAM_INFO
	.align		4
.L_29:
        /*0068*/ 	.byte	0x04, 0x17
        /*006a*/ 	.short	(.L_31 - .L_30)
.L_30:
        /*006c*/ 	.word	0x00000000
        /*0070*/ 	.short	0x0013
        /*0072*/ 	.short	0x0060
        /*0074*/ 	.byte	0x00, 0xf0, 0x11, 0x00


	//----- nvinfo : EIATTR_KPARAM_INFO
	.align		4
.L_31:
        /*0078*/ 	.byte	0x04, 0x17
        /*007a*/ 	.short	(.L_33 - .L_32)
.L_32:
        /*007c*/ 	.word	0x00000000
        /*0080*/ 	.short	0x0012
        /*0082*/ 	.short	0x005c
        /*0084*/ 	.byte	0x00, 0xf0, 0x11, 0x00


	//----- nvinfo : EIATTR_KPARAM_INFO
	.align		4
.L_33:
        /*0088*/ 	.byte	0x04, 0x17
        /*008a*/ 	.short	(.L_35 - .L_34)
.L_34:
        /*008c*/ 	.word	0x00000000
        /*0090*/ 	.short	0x0011
        /*0092*/ 	.short	0x0058
        /*0094*/ 	.byte	0x00, 0xf0, 0x11, 0x00


	//----- nvinfo : EIATTR_KPARAM_INFO
	.align		4
.L_35:
        /*0098*/ 	.byte	0x04, 0x17
        /*009a*/ 	.short	(.L_37 - .L_36)
.L_36:
        /*009c*/ 	.word	0x00000000
        /*00a0*/ 	.short	0x0010
        /*00a2*/ 	.short	0x0054
        /*00a4*/ 	.byte	0x00, 0xf0, 0x11, 0x00


	//----- nvinfo : EIATTR_KPARAM_INFO
	.align		4
.L_37:
        /*00a8*/ 	.byte	0x04, 0x17
        /*00aa*/ 	.short	(.L_39 - .L_38)
.L_38:
        /*00ac*/ 	.word	0x00000000
        /*00b0*/ 	.short	0x000f
        /*00b2*/ 	.short	0x0050
        /*00b4*/ 	.byte	0x00, 0xf0, 0x11, 0x00


	//----- nvinfo : EIATTR_KPARAM_INFO
	.align		4
.L_39:
        /*00b8*/ 	.byte	0x04, 0x17
        /*00ba*/ 	.short	(.L_41 - .L_40)
.L_40:
        /*00bc*/ 	.word	0x00000000
        /*00c0*/ 	.short	0x000e
        /*00c2*/ 	.short	0x004c
        /*00c4*/ 	.byte	0x00, 0xf0, 0x11, 0x00


	//----- nvinfo : EIATTR_KPARAM_INFO
	.align		4
.L_41:
        /*00c8*/ 	.byte	0x04, 0x17
        /*00ca*/ 	.short	(.L_43 - .L_42)
.L_42:
        /*00cc*/ 	.word	0x00000000
        /*00d0*/ 	.short	0x000d
        /*00d2*/ 	.short	0x0048
        /*00d4*/ 	.byte	0x00, 0xf0, 0x11, 0x00


	//----- nvinfo : EIATTR_KPARAM_INFO
	.align		4
.L_43:
        /*00d8*/ 	.byte	0x04, 0x17
        /*00da*/ 	.short	(.L_45 - .L_44)
.L_44:
        /*00dc*/ 	.word	0x00000000
        /*00e0*/ 	.short	0x000c
        /*00e2*/ 	.short	0x0044
        /*00e4*/ 	.byte	0x00, 0xf0, 0x11, 0x00


	//----- nvinfo : EIATTR_KPARAM_INFO
	.align		4
.L_45:
        /*00e8*/ 	.byte	0x04, 0x17
        /*00ea*/ 	.short	(.L_47 - .L_46)
.L_46:
        /*00ec*/ 	.word	0x00000000
        /*00f0*/ 	.short	0x000b
        /*00f2*/ 	.short	0x0040
        /*00f4*/ 	.byte	0x00, 0xf0, 0x11, 0x00


	//----- nvinfo : EIATTR_KPARAM_INFO
	.align		4
.L_47:
        /*00f8*/ 	.byte	0x04, 0x17
        /*00fa*/ 	.short	(.L_49 - .L_48)
.L_48:
        /*00fc*/ 	.word	0x00000000
        /*0100*/ 	.short	0x000a
        /*0102*/ 	.short	0x003c
        /*0104*/ 	.byte	0x00, 0xf0, 0x11, 0x00


	//----- nvinfo : EIATTR_KPARAM_INFO
	.align		4
.L_49:
        /*0108*/ 	.byte	0x04, 0x17
        /*010a*/ 	.short	(.L_51 - .L_50)
.L_50:
        /*010c*/ 	.word	0x00000000
        /*0110*/ 	.short	0x0009
        /*0112*/ 	.short	0x0038
        /*0114*/ 	.byte	0x00, 0xf0, 0x11, 0x00


	//----- nvinfo : EIATTR_KPARAM_INFO
	.align		4
.L_51:
        /*0118*/ 	.byte	0x04, 0x17
        /*011a*/ 	.short	(.L_53 - .L_52)
.L_52:
        /*011c*/ 	.word	0x00000000
        /*0120*/ 	.short	0x0008
        /*0122*/ 	.short	0x0034
        /*0124*/ 	.byte	0x00, 0xf0, 0x11, 0x00


	//----- nvinfo : EIATTR_KPARAM_INFO
	.align		4
.L_53:
        /*0128*/ 	.byte	0x04, 0x17
        /*012a*/ 	.short	(.L_55 - .L_54)
.L_54:
        /*012c*/ 	.word	0x00000000
        /*0130*/ 	.short	0x0007
        /*0132*/ 	.short	0x0030
        /*0134*/ 	.byte	0x00, 0xf0, 0x11, 0x00


	//----- nvinfo : EIATTR_KPARAM_INFO
	.align		4
.L_55:
        /*0138*/ 	.byte	0x04, 0x17
        /*013a*/ 	.short	(.L_57 - .L_56)
.L_56:
        /*013c*/ 	.word	0x00000000
        /*0140*/ 	.short	0x0006
        /*0142*/ 	.short	0x002c
        /*0144*/ 	.byte	0x00, 0xf0, 0x11, 0x00


	//----- nvinfo : EIATTR_KPARAM_INFO
	.align		4
.L_57:
        /*0148*/ 	.byte	0x04, 0x17
        /*014a*/ 	.short	(.L_59 - .L_58)
.L_58:
        /*014c*/ 	.word	0x00000000
        /*0150*/ 	.short	0x0005
        /*0152*/ 	.short	0x0028
        /*0154*/ 	.byte	0x00, 0xf0, 0x11, 0x00


	//----- nvinfo : EIATTR_KPARAM_INFO
	.align		4
.L_59:
        /*0158*/ 	.byte	0x04, 0x17
        /*015a*/ 	.short	(.L_61 - .L_60)
.L_60:
        /*015c*/ 	.word	0x00000000
        /*0160*/ 	.short	0x0004
        /*0162*/ 	.short	0x0020
        /*0164*/ 	.byte	0x00, 0xf4, 0x21, 0x00


	//----- nvinfo : EIATTR_KPARAM_INFO
	.align		4
.L_61:
        /*0168*/ 	.byte	0x04, 0x17
        /*016a*/ 	.short	(.L_63 - .L_62)
.L_62:
        /*016c*/ 	.word	0x00000000
        /*0170*/ 	.short	0x0003
        /*0172*/ 	.short	0x0018
        /*0174*/ 	.byte	0x00, 0xf4, 0x21, 0x00


	//----- nvinfo : EIATTR_KPARAM_INFO
	.align		4
.L_63:
        /*0178*/ 	.byte	0x04, 0x17
        /*017a*/ 	.short	(.L_65 - .L_64)
.L_64:
        /*017c*/ 	.word	0x00000000
        /*0180*/ 	.short	0x0002
        /*0182*/ 	.short	0x0010
        /*0184*/ 	.byte	0x00, 0xf4, 0x21, 0x00


	//----- nvinfo : EIATTR_KPARAM_INFO
	.align		4
.L_65:
        /*0188*/ 	.byte	0x04, 0x17
        /*018a*/ 	.short	(.L_67 - .L_66)
.L_66:
        /*018c*/ 	.word	0x00000000
        /*0190*/ 	.short	0x0001
        /*0192*/ 	.short	0x0008
        /*0194*/ 	.byte	0x00, 0xf4, 0x21, 0x00


	//----- nvinfo : EIATTR_KPARAM_INFO
	.align		4
.L_67:
        /*0198*/ 	.byte	0x04, 0x17
        /*019a*/ 	.short	(.L_69 - .L_68)
.L_68:
        /*019c*/ 	.word	0x00000000
        /*01a0*/ 	.short	0x0000
        /*01a2*/ 	.short	0x0000
        /*01a4*/ 	.byte	0x00, 0xf4, 0x21, 0x00


	//----- nvinfo : EIATTR_AT_ENTRY_FRAGMENTS
	.align		4
.L_69:
        /*01a8*/ 	.byte	0x04, 0x4f
        /*01aa*/ 	.short	(.L_71 - .L_70)


	//   ....[0]....
.L_70:
        /*01ac*/ 	.word	0x00000004


	//----- nvinfo : EIATTR_RESERVED_SMEM_USED
	.align		4
.L_71:
        /*01b0*/ 	.byte	0x01, 0x41
	.zero		2


	//----- nvinfo : EIATTR_SPARSE_MMA_MASK
	.align		4
        /*01b4*/ 	.byte	0x03, 0x50
        /*01b6*/ 	.short	0x0000


	//----- nvinfo : EIATTR_TCGEN05_1CTA_USED
	.align		4
        /*01b8*/ 	.byte	0x01, 0x51
	.zero		2


	//----- nvinfo : EIATTR_MAXREG_COUNT
	.align		4
        /*01bc*/ 	.byte	0x03, 0x1b
        /*01be*/ 	.short	0x00ff


	//----- nvinfo : EIATTR_NUM_BARRIERS
	.align		4
        /*01c0*/ 	.byte	0x02, 0x4c
        /*01c2*/ 	.byte	0x01
	.zero		1


	//----- nvinfo : EIATTR_ANNOTATIONS
	.align		4
        /*01c4*/ 	.byte	0x04, 0x55
        /*01c6*/ 	.short	(.L_73 - .L_72)


	//   ....[0]....
.L_72:
        /*01c8*/ 	.word	0x00000001
        /*01cc*/ 	.byte	0x20, 0x04, 0x00, 0x00, 0x01, 0x00, 0x00, 0x00, 0x50, 0x74, 0x00, 0x00, 0x01, 0x00, 0x00, 0x00
        /* <DEDUP_REMOVED lines=201> */
        /*0e6c*/ 	.byte	0x80, 0x35, 0x01, 0x00


	//----- nvinfo : EIATTR_INT_WARP_WIDE_INSTR_OFFSETS
	.align		4
.L_73:
        /*0e70*/ 	.byte	0x04, 0x31
        /*0e72*/ 	.short	(.L_75 - .L_74)


	//   ....[0]....
.L_74:
        /*0e74*/ 	.word	0x00006a20


	//   ....[1]....
        /*0e78*/ 	.word	0x00006a50


	//   ....[2]....
        /*0e7c*/ 	.word	0x00007750


	//   ....[3]....
        /*0e80*/ 	.word	0x00008180


	//   ....[4]....
        /*0e84*/ 	.word	0x0000bf40


	//   ....[5]....
        /*0e88*/ 	.word	0x00018a40


	//   ....[6]....
        /*0e8c*/ 	.word	0x00018a90


	//----- nvinfo : EIATTR_COOP_GROUP_MASK_REGIDS
	.align		4
.L_75:
        /*0e90*/ 	.byte	0x04, 0x29
        /*0e92*/ 	.short	(.L_77 - .L_76)


	//   ....[0]....
.L_76:
        /*0e94*/ 	.word	0xffffffff


	//   ....[1]....
        /*0e98*/ 	.word	0xffffffff


	//   ....[2]....
        /*0e9c*/ 	.word	0xffffffff


	//   ....[3]....
        /*0ea0*/ 	.word	0xffffffff


	//----- nvinfo : EIATTR_COOP_GROUP_INSTR_OFFSETS
	.align		4
.L_77:
        /*0ea4*/ 	.byte	0x04, 0x28
        /*0ea6*/ 	.short	(.L_79 - .L_78)


	//   ....[0]....
.L_78:
        /*0ea8*/ 	.word	0x00000060


	//   ....[1]....
        /*0eac*/ 	.word	0x00000320


	//   ....[2]....
        /*0eb0*/ 	.word	0x000188d0


	//   ....[3]....
        /*0eb4*/ 	.word	0x00018b40


	//----- nvinfo : EIATTR_VRC_CTA_INIT_COUNT
	.align		4
.L_79:
        /*0eb8*/ 	.byte	0x02, 0x4a
        /*0eba*/ 	.byte	0x80
	.zero		1


	//----- nvinfo : EIATTR_MBARRIER_INSTR_OFFSETS
	.align		4
        /*0ebc*/ 	.byte	0x04, 0x39
        /*0ebe*/ 	.short	(.L_81 - .L_80)


	//   ....[0]....
.L_80:
        /*0ec0*/ 	.word	0x00006f00
        /*0ec4*/ 	.word	0x000000ff
        /*0ec8*/ 	.word	0x00000000
        /*0ecc*/ 	.short	0x0100
        /*0ece*/ 	.byte	0x06
	.zero		1


	//   ....[1]....
        /*0ed0*/ 	.word	0x00007d70
        /*0ed4*/ 	.word	0x000000ff
        /*0ed8*/ 	.word	0x00016008
        /*0edc*/ 	.short	0x0100
        /*0ede*/ 	.byte	0x04
	.zero		1


	//   ....[2]....
        /*0ee0*/ 	.word	0x000082a0
        /*0ee4*/ 	.word	0x000000ff
        /*0ee8*/ 	.word	0x00012000
        /*0eec*/ 	.short	0x0100
        /*0eee*/ 	.byte	0x04
	.zero		1


	//   ....[3]....
        /*0ef0*/ 	.word	0x00008d00
        /*0ef4*/ 	.word	0x000000ff
        /*0ef8*/ 	.word	0x00012000
        /*0efc*/ 	.short	0x010a
        /*0efe*/ 	.byte	0x04
	.zero		1


	//   ....[4]....
        /*0f00*/ 	.word	0x00008e20
        /*0f04*/ 	.word	0x000000ff
        /*0f08*/ 	.word	0x00012000
        /*0f0c*/ 	.short	0x0108
        /*0f0e*/ 	.byte	0x04
	.zero		1


	//   ....[5]....
        /*0f10*/ 	.word	0x0000c080
        /*0f14*/ 	.word	0x000000ff
        /*0f18*/ 	.word	0x00016010
        /*0f1c*/ 	.short	0x0100
        /*0f1e*/ 	.byte	0x04
	.zero		1


	//   ....[6]....
        /*0f20*/ 	.word	0x0000c380
        /*0f24*/ 	.word	0x000000ff
        /*0f28*/ 	.word	0x00016010
        /*0f2c*/ 	.short	0x010a
        /*0f2e*/ 	.byte	0x04
	.zero		1


	//   ....[7]....
        /*0f30*/ 	.word	0x0000c3f0
        /*0f34*/ 	.word	0x000000ff
        /*0f38*/ 	.word	0x00016010
        /*0f3c*/ 	.short	0x0108
        /*0f3e*/ 	.byte	0x04
	.zero		1


	//   ....[8]....
        /*0f40*/ 	.word	0x0000c410
        /*0f44*/ 	.word	0x000000ff
        /*0f48*/ 	.word	0x00000000
        /*0f4c*/ 	.short	0x010a
        /*0f4e*/ 	.byte	0x06
	.zero		1


	//   ....[9]....
        /*0f50*/ 	.word	0x0000f070
        /*0f54*/ 	.word	0x000000ff
        /*0f58*/ 	.word	0x00000000
        /*0f5c*/ 	.short	0x010a
        /*0f5e*/ 	.byte	0x06
	.zero		1


	//   ....[10]....
        /*0f60*/ 	.word	0x0000f1a0
        /*0f64*/ 	.word	0x000000ff
        /*0f68*/ 	.word	0x00016000
        /*0f6c*/ 	.short	0x0108
        /*0f6e*/ 	.byte	0x04
	.zero		1


	//   ....[11]....
        /*0f70*/ 	.word	0x0000f280
        /*0f74*/ 	.word	0x000000ff
        /*0f78*/ 	.word	0x00016008
        /*0f7c*/ 	.short	0x0108
        /*0f7e*/ 	.byte	0x04
	.zero		1


	//   ....[12]....
        /*0f80*/ 	.word	0x00018b60
        /*0f84*/ 	.word	0x000000ff
        /*0f88*/ 	.word	0x00012000
        /*0f8c*/ 	.short	0x010a
        /*0f8e*/ 	.byte	0x04
	.zero		1


	//   ....[13]....
        /*0f90*/ 	.word	0x00018b90
        /*0f94*/ 	.word	0x000000ff
        /*0f98*/ 	.word	0x00016010
        /*0f9c*/ 	.short	0x010a
        /*0f9e*/ 	.byte	0x04
	.zero		1


	//   ....[14]....
        /*0fa0*/ 	.word	0x00018bc0
        /*0fa4*/ 	.word	0x000000ff
        /*0fa8*/ 	.word	0x00000000
        /*0fac*/ 	.short	0x010a
        /*0fae*/ 	.byte	0x06
	.zero		1


	//   ....[15]....
        /*0fb0*/ 	.word	0x00018bf0
        /*0fb4*/ 	.word	0x000000ff
        /*0fb8*/ 	.word	0x00000000
        /*0fbc*/ 	.short	0x010a
        /*0fbe*/ 	.byte	0x06
	.zero		1


	//----- nvinfo : EIATTR_NUM_MBARRIERS
	.align		4
.L_81:
        /*0fc0*/ 	.byte	0x03, 0x38
        /*0fc2*/ 	.short	0xffff


	//----- nvinfo : EIATTR_EXIT_INSTR_OFFSETS
	.align		4
        /*0fc4*/ 	.byte	0x04, 0x1c
        /*0fc6*/ 	.short	(.L_83 - .L_82)


	//   ....[0]....
.L_82:
        /*0fc8*/ 	.word	0x00018b50


	//----- nvinfo : EIATTR_REQNTID
	.align		4
.L_83:
        /*0fcc*/ 	.byte	0x04, 0x10
        /*0fce*/ 	.short	(.L_85 - .L_84)
.L_84:
        /*0fd0*/ 	.word	0x00000080
        /*0fd4*/ 	.word	0x00000001
        /*0fd8*/ 	.word	0x00000001


	//----- nvinfo : EIATTR_CRS_STACK_SIZE
	.align		4
.L_85:
        /*0fdc*/ 	.byte	0x04, 0x1e
        /*0fde*/ 	.short	(.L_87 - .L_86)
.L_86:
        /*0fe0*/ 	.word	0x00000000


	//----- nvinfo : EIATTR_CBANK_PARAM_SIZE
	.align		4
.L_87:
        /*0fe4*/ 	.byte	0x03, 0x19
        /*0fe6*/ 	.short	0x0088


	//----- nvinfo : EIATTR_PARAM_CBANK
	.align		4
        /*0fe8*/ 	.byte	0x04, 0x0a
        /*0fea*/ 	.short	(.L_89 - .L_88)
	.align		4
.L_88:
        /*0fec*/ 	.word	index@(.nv.constant0.attn_fwd)
        /*0ff0*/ 	.short	0x0380
        /*0ff2*/ 	.short	0x0088


	//----- nvinfo : EIATTR_SW_WAR
	.align		4
.L_89:
        /*0ff4*/ 	.byte	0x04, 0x36
        /*0ff6*/ 	.short	(.L_91 - .L_90)
.L_90:
        /*0ff8*/ 	.word	0x00000008
.L_91:


//--------------------- .nv.compat                --------------------------
	.section	.nv.compat,"",@"SHT_CUDA_COMPAT_INFO"
	.align	4
        /*0000*/ 	.byte	0x02, 0x02, 0x02, 0x00, 0x02, 0x05, 0x05, 0x00, 0x02, 0x03, 0x00, 0x00, 0x02, 0x06, 0x01, 0x00


//--------------------- .nv.callgraph             --------------------------
	.section	.nv.callgraph,"",@"SHT_CUDA_CALLGRAPH"
	.align	4
	.sectionentsize	8
	.align		4
        /*0000*/ 	.word	0x00000000
	.align		4
        /*0004*/ 	.word	0xffffffff
	.align		4
        /*0008*/ 	.word	0x00000000
	.align		4
        /*000c*/ 	.word	0xfffffffe
	.align		4
        /*0010*/ 	.word	0x00000000
	.align		4
        /*0014*/ 	.word	0xfffffffd
	.align		4
        /*0018*/ 	.word	0x00000000
	.align		4
        /*001c*/ 	.word	0xfffffffc


//--------------------- .nv.constant4             --------------------------
	.section	.nv.constant4,"a",@progbits
	.align	8
	.align		8
.nv.constant4:
        /*0000*/ 	.dword	_$_str


//--------------------- .text.attn_fwd            --------------------------
	.section	.text.attn_fwd,"ax",@progbits
	.align	128
        .global         attn_fwd
        .type           attn_fwd,@function
        .size           attn_fwd,(.L_x_29 - attn_fwd)
        .other          attn_fwd,@"STO_CUDA_ENTRY STV_DEFAULT"
attn_fwd:
.text.attn_fwd:
[----:B------:R-:W0:Y:S01]  /*0000*/  LDC R1, c[0x0][0x37c] ;  /* 0x0000df00ff017b82 */ /* 0x000e220000000800 */
[----:B------:R-:W1:Y:S01]  /*0010*/  S2R R226, SR_TID.X ;  /* 0x0000000000e27919 */ /* 0x000e620000002100 */
[----:B0-----:R-:W-:Y:S02]  /*0020*/  IADD3 R1, PT, PT, R1, -0x3a8, RZ ;  /* 0xfffffc5801017810 */ /* 0x001fe40007ffe0ff */
[----:B-1----:R-:W-:-:S13]  /*0030*/  ISETP.GE.U32.AND P0, PT, R226, 0x20, PT ;  /* 0x00000020e200780c */ /* 0x002fda0003f06070 */
[----:B------:R-:W-:Y:S05]  /*0040*/  @P0 BRA `(.L_x_0) ;  /* 0x0000000000b80947 */ /* 0x000fea0003800000 */
[----:B------:R-:W0:Y:S01]  /*0050*/  S2UR UR6, SR_CgaCtaId ;  /* 0x00000000000679c3 */ /* 0x000e220000008800 */
[----:B------:R-:W-:Y:S01]  /*0060*/  NOP ;  /* 0x0000000000007918 */ /* 0x000fe20000000000 */
[----:B------:R-:W-:Y:S02]  /*0070*/  UMOV UR4, 0x40 ;  /* 0x0000004000047882 */ /* 0x000fe40000000000 */
[----:B0-----:R-:W-:-:S09]  /*0080*/  ULEA UR4, UR6, UR4, 0x18 ;  /* 0x0000000406047291 */ /* 0x001fd2000f8ec0ff */
[----:B------:R-:W0:Y:S01]  /*0090*/  LDS.U8 R0, [UR4] ;  /* 0x00000004ff007984 */ /* 0x000e220008000000 */
[----:B------:R-:W-:Y:S02]  /*00a0*/  UMOV UR4, 0x400 ;  /* 0x0000040000047882 */ /* 0x000fe40000000000 */
[----:B------:R-:W-:Y:S01]  /*00b0*/  ULEA UR4, UR6, UR4, 0x18 ;  /* 0x0000000406047291 */ /* 0x000fe2000f8ec0ff */
[----:B0-----:R-:W-:-:S13]  /*00c0*/  ISETP.NE.AND P1, PT, R0, RZ, PT ;  /* 0x000000ff0000720c */ /* 0x001fda0003f25270 */
[----:B------:R-:W-:Y:S05]  /*00d0*/  @P1 BRA `(.L_x_1) ;  /* 0x00000000007c1947 */ /* 0x000fea0003800000 */
[----:B------:R-:W-:-:S13]  /*00e0*/  ELECT P1, URZ, PT ;  /* 0x0000000000ff782f */ /* 0x000fda0003820000 */
[----:B------:R-:W-:Y:S05]  /*00f0*/  @!P1 BRA `(.L_x_2) ;  /* 0x0000000000849947 */ /* 0x000fea0003800000 */
[----:B------:R-:W-:Y:S01]  /*0100*/  UMOV UR5, 0x10 ;  /* 0x0000001000057882 */ /* 0x000fe20000000000 */
[----:B------:R-:W-:Y:S01]  /*0110*/  HFMA2 R4, -RZ, RZ, 0, 5.9604644775390625e-08 ;  /* 0x00000001ff047431 */ /* 0x000fe200000001ff */
[----:B------:R-:W-:-:S03]  /*0120*/  MOV R5, 0xffff ;  /* 0x0000ffff00057802 */ /* 0x000fc60000000f00 */
[----:B------:R-:W-:Y:S04]  /*0130*/  DEPBAR.LE SB0, 0x36 ;  /* 0x00008d800000791a */ /* 0x000fe80000000000 */
[----:B------:R-:W0:Y:S02]  /*0140*/  UTCATOMSWS.FIND_AND_SET.ALIGN UP0, UR5, UR5 ;  /* 0x00000005000575e3 */ /* 0x000e240008000800 */
[----:B0-----:R-:W-:-:S04]  /*0150*/  PLOP3.LUT P1, PT, PT, PT, UP0, 0x80, 0x8 ;  /* 0x000000000008781c */ /* 0x001fc80003f2f008 */
[----:B------:R-:W-:-:S04]  /*0160*/  SEL R0, RZ, 0xffffffff, !P1 ;  /* 0xffffffffff007807 */ /* 0x000fc80004800000 */
[----:B------:R-:W-:Y:S02]  /*0170*/  ISETP.NE.AND P1, PT, R0, RZ, PT ;  /* 0x000000ff0000720c */ /* 0x000fe40003f25270 */
[----:B------:R-:W-:-:S11]  /*0180*/  MOV R0, UR5 ;  /* 0x0000000500007c02 */ /* 0x000fd60008000f00 */
[----:B------:R-:W-:Y:S05]  /*0190*/  @P1 BRA `(.L_x_3) ;  /* 0x0000000000241947 */ /* 0x000fea0003800000 */
.L_x_4:
[----:B------:R-:W-:Y:S05]  /*01a0*/  NANOSLEEP 0x64 ;  /* 0x000000640000795d */ /* 0x000fea0003800000 */
[----:B------:R-:W-:-:S05]  /*01b0*/  UMOV UR5, 0x10 ;  /* 0x0000001000057882 */ /* 0x000fca0000000000 */
[----:B------:R-:W-:Y:S04]  /*01c0*/  DEPBAR.LE SB0, 0x36 ;  /* 0x00008d800000791a */ /* 0x000fe80000000000 */
[----:B------:R-:W0:Y:S02]  /*01d0*/  UTCATOMSWS.FIND_AND_SET.ALIGN UP0, UR5, UR5 ;  /* 0x00000005000575e3 */ /* 0x000e240008000800 */
[----:B0-----:R-:W-:-:S04]  /*01e0*/  PLOP3.LUT P1, PT, PT, PT, UP0, 0x80, 0x8 ;  /* 0x000000000008781c */ /* 0x001fc80003f2f008 */
[----:B------:R-:W-:-:S04]  /*01f0*/  SEL R0, RZ, 0xffffffff, !P1 ;  /* 0xffffffffff007807 */ /* 0x000fc80004800000 */
[----:B------:R-:W-:Y:S02]  /*0200*/  ISETP.NE.AND P1, PT, R0, RZ, PT ;  /* 0x000000ff0000720c */ /* 0x000fe40003f25270 */
[----:B------:R-:W-:-:S11]  /*0210*/  MOV R0, UR5 ;  /* 0x0000000500007c02 */ /* 0x000fd60008000f00 */
[----:B------:R-:W-:Y:S05]  /*0220*/  @!P1 BRA `(.L_x_4) ;  /* 0xfffffffc00dc9947 */ /* 0x000fea000383ffff */
.L_x_3:
[----:B------:R-:W-:Y:S01]  /*0230*/  IADD3 R3, PT, PT, R0, 0x10, RZ ;  /* 0x0000001000037810 */ /* 0x000fe20007ffe0ff */
[----:B------:R-:W-:Y:S01]  /*0240*/  UMOV UR5, 0x50 ;  /* 0x0000005000057882 */ /* 0x000fe20000000000 */
[----:B------:R-:W-:Y:S01]  /*0250*/  SHF.L.U32 R2, R5, R0, RZ ;  /* 0x0000000005027219 */ /* 0x000fe200000006ff */
[----:B------:R-:W-:Y:S01]  /*0260*/  ULEA UR5, UR6, UR5, 0x18 ;  /* 0x0000000506057291 */ /* 0x000fe2000f8ec0ff */
[----:B------:R-:W-:Y:S02]  /*0270*/  SHF.L.U32 R3, R4, R3, RZ ;  /* 0x0000000304037219 */ /* 0x000fe400000006ff */
[----:B------:R-:W-:Y:S02]  /*0280*/  SHF.L.U32 R0, R0, 0x5, RZ ;  /* 0x0000000500007819 */ /* 0x000fe400000006ff */
[----:B------:R-:W-:-:S05]  /*0290*/  LOP3.LUT R2, R3, R2, RZ, 0xfc, !PT ;  /* 0x0000000203027212 */ /* 0x000fca00078efcff */
[----:B------:R0:W-:Y:S04]  /*02a0*/  ATOMS.OR RZ, [UR5], R2 ;  /* 0x00000002ffff798c */ /* 0x0001e8000b000005 */
[----:B------:R0:W-:Y:S01]  /*02b0*/  STS [UR4], R0 ;  /* 0x00000000ff007988 */ /* 0x0001e20008000804 */
[----:B------:R-:W-:Y:S05]  /*02c0*/  BRA `(.L_x_2) ;  /* 0x0000000000107947 */ /* 0x000fea0003800000 */
.L_x_1:
[----:B------:R-:W-:Y:S02]  /*02d0*/  MOV R0, 0xffffffff ;  /* 0xffffffff00007802 */ /* 0x000fe40000000f00 */
[----:B------:R-:W-:-:S03]  /*02e0*/  MOV R2, 0x310 ;  /* 0x0000031000027802 */ /* 0x000fc60000000f00 */
[----:B------:R0:W-:Y:S04]  /*02f0*/  STS [UR4], R0 ;  /* 0x00000000ff007988 */ /* 0x0001e80008000804 */
[----:B0-----:R-:W-:Y:S05]  /*0300*/  CALL.REL.NOINC `($__internal_1_$__cuda_sm10x_tcgen05_guardrail_trap_phase_invalid_during_alloc) ;  /* 0x0000018800507944 */ /* 0x001fea0003c00000 */
.L_x_2:
[----:B------:R-:W-:Y:S05]  /*0310*/  WARPSYNC.ALL ;  /* 0x0000000000007948 */ /* 0x000fea0003800000 */
[----:B------:R-:W-:Y:S01]  /*0320*/  NOP ;  /* 0x0000000000007918 */ /* 0x000fe20000000000 */
.L_x_0:
[----:B------:R-:W1:Y:S01]  /*0330*/  S2R R3, SR_CTAID.X ;  /* 0x0000000000037919 */ /* 0x000e620000002500 */
[----:B------:R-:W2:Y:S01]  /*0340*/  S2UR UR8, SR_CTAID.Y ;  /* 0x00000000000879c3 */ /* 0x000ea20000002600 */
[----:B------:R-:W2:Y:S01]  /*0350*/  LDCU.64 UR6, c[0x0][0x3b0] ;  /* 0x00007600ff0677ac */ /* 0x000ea20008000a00 */
[----:B------:R-:W-:Y:S01]  /*0360*/  LOP3.LUT R224, R226, 0x7f, RZ, 0xc0, !PT ;  /* 0x0000007fe2e07812 */ /* 0x000fe200078ec0ff */
[----:B------:R-:W-:Y:S01]  /*0370*/  UMOV UR4, 0x400 ;  /* 0x0000040000047882 */ /* 0x000fe20000000000 */
[----:B------:R-:W3:Y:S04]  /*0380*/  LDCU.64 UR10, c[0x0][0x358] ;  /* 0x00006b00ff0a77ac */ /* 0x000ee80008000a00 */
[----:B------:R-:W4:Y:S08]  /*0390*/  S2UR UR5, SR_CgaCtaId ;  /* 0x00000000000579c3 */ /* 0x000f300000008800 */
[----:B------:R-:W5:Y:S01]  /*03a0*/  LDC.64 R6, c[0x0][0x380] ;  /* 0x0000e000ff067b82 */ /* 0x000f620000000a00 */
[----:B--2---:R-:W-:-:S04]  /*03b0*/  UIMAD UR6, UR8, UR6, URZ ;  /* 0x00000006080672a4 */ /* 0x004fc8000f8e02ff */
[----:B------:R-:W-:Y:S01]  /*03c0*/  USHF.L.U32 UR8, UR6, 0x1, URZ ;  /* 0x0000000106087899 */ /* 0x000fe200080006ff */
[----:B-1----:R-:W-:Y:S01]  /*03d0*/  LEA R89, R3, R224, 0x7 ;  /* 0x000000e003597211 */ /* 0x002fe200078e38ff */
[----:B----4-:R-:W-:Y:S01]  /*03e0*/  ULEA UR4, UR5, UR4, 0x18 ;  /* 0x0000000405047291 */ /* 0x010fe2000f8ec0ff */
[----:B------:R-:W-:Y:S03]  /*03f0*/  BAR.SYNC.DEFER_BLOCKING 0x0 ;  /* 0x0000000000007b1d */ /* 0x000fe60000010000 */
[----:B0-----:R-:W-:Y:S01]  /*0400*/  IMAD R0, R89, UR7, RZ ;  /* 0x0000000759007c24 */ /* 0x001fe2000f8e02ff */
[----:B------:R-:W-:Y:S02]  /*0410*/  UIMAD.WIDE UR6, UR6, 0x2, URZ ;  /* 0x00000002060678a5 */ /* 0x000fe4000f8e02ff */
[----:B------:R0:W-:Y:S02]  /*0420*/  STL [R1+0x16c], R89 ;  /* 0x00016c5901007387 */ /* 0x0001e40000100800 */
[C---:B------:R-:W-:Y:S01]  /*0430*/  SHF.L.U32 R5, R0.reuse, 0x1, RZ ;  /* 0x0000000100057819 */ /* 0x040fe200000006ff */
[----:B------:R-:W-:-:S03]  /*0440*/  IMAD.HI R0, R0, 0x2, RZ ;  /* 0x0000000200007827 */ /* 0x000fc600078e02ff */
[----:B-----5:R-:W-:-:S04]  /*0450*/  IADD3 R4, P2, P1, R5, UR8, R6 ;  /* 0x0000000805047c10 */ /* 0x020fc8000f95e006 */
[----:B------:R-:W-:Y:S01]  /*0460*/  IADD3.X R5, PT, PT, R0, UR7, R7, P2, P1 ;  /* 0x0000000700057c10 */ /* 0x000fe200097e2407 */
[----:B------:R-:W1:Y:S01]  /*0470*/  LDS R2, [UR4] ;  /* 0x00000004ff027984 */ /* 0x000e620008000800 */
[----:B------:R-:W-:Y:S06]  /*0480*/  BAR.SYNC.DEFER_BLOCKING 0x0 ;  /* 0x0000000000007b1d */ /* 0x000fec0000010000 */
[----:B0--3--:R-:W-:Y:S05]  /*0490*/  @P0 BRA `(.L_x_5) ;  /* 0x0000000000180947 */ /* 0x009fea0003800000 */
[----:B------:R-:W-:Y:S01]  /*04a0*/  ELECT P1, URZ, PT ;  /* 0x0000000000ff782f */ /* 0x000fe20003820000 */
[----:B------:R-:W-:Y:S01]  /*04b0*/  HFMA2 R0, -RZ, RZ, 0, 5.9604644775390625e-08 ;  /* 0x00000001ff007431 */ /* 0x000fe200000001ff */
[----:B------:R-:W-:Y:S01]  /*04c0*/  UMOV UR6, 0x40 ;  /* 0x0000004000067882 */ /* 0x000fe20000000000 */
[----:B------:R-:W-:Y:S01]  /*04d0*/  UVIRTCOUNT.DEALLOC.SMPOOL 0x80 ;  /* 0x000000800000784c */ /* 0x000fe20000000000 */
[----:B------:R-:W-:-:S09]  /*04e0*/  ULEA UR6, UR5, UR6, 0x18 ;  /* 0x0000000605067291 */ /* 0x000fd2000f8ec0ff */
[----:B------:R0:W-:Y:S03]  /*04f0*/  @P1 STS.U8 [UR6], R0 ;  /* 0x00000000ff001988 */ /* 0x0001e60008000006 */
.L_x_5:
[----:B------:R2:W3:Y:S01]  /*0500*/  LDG.E.U16 R18, desc[UR10][R4.64] ;  /* 0x0000000a04127981 */ /* 0x0004e2000c1e1500 */
[----:B------:R-:W4:Y:S01]  /*0510*/  S2UR UR16, SR_CTAID.Y ;  /* 0x00000000001079c3 */ /* 0x000f220000002600 */
[----:B------:R-:W4:Y:S01]  /*0520*/  LDCU.64 UR6, c[0x0][0x3b0] ;  /* 0x00007600ff0677ac */ /* 0x000f220008000a00 */
[----:B------:R-:W-:Y:S01]  /*0530*/  SHF.L.U32 R196, R226, 0x1, RZ ;  /* 0x00000001e2c47819 */ /* 0x000fe200000006ff */
[----:B------:R-:W5:Y:S03]  /*0540*/  LDCU.64 UR8, c[0x0][0x388] ;  /* 0x00007100ff0877ac */ /* 0x000f660008000a00 */
[----:B------:R-:W-:Y:S02]  /*0550*/  LOP3.LUT R196, R196, 0x7e, RZ, 0xc0, !PT ;  /* 0x0000007ec4c47812 */ /* 0x000fe400078ec0ff */
[----:B------:R-:W2:Y:S08]  /*0560*/  LDC.64 R10, c[0x0][0x380] ;  /* 0x0000e000ff0a7b82 */ /* 0x000eb00000000a00 */
[----:B------:R-:W0:Y:S08]  /*0570*/  LDC R6, c[0x0][0x3b8] ;  /* 0x0000ee00ff067b82 */ /* 0x000e300000000800 */
[----:B------:R-:W1:Y:S01]  /*0580*/  LDC R62, c[0x0][0x3b8] ;  /* 0x0000ee00ff3e7b82 */ /* 0x000e620000000800 */
[----:B----4-:R-:W-:Y:S01]  /*0590*/  UIMAD UR6, UR16, UR6, URZ ;  /* 0x00000006100672a4 */ /* 0x010fe2000f8e02ff */
[----:B0-----:R-:W-:-:S06]  /*05a0*/  IMAD R0, R89, UR7, RZ ;  /* 0x0000000759007c24 */ /* 0x001fcc000f8e02ff */
[----:B------:R-:W0:Y:S01]  /*05b0*/  LDC R86, c[0x0][0x3b8] ;  /* 0x0000ee00ff567b82 */ /* 0x000e220000000800 */
[----:B------:R-:W-:Y:S01]  /*05c0*/  USHF.L.U32 UR5, UR6, 0x1, URZ ;  /* 0x0000000106057899 */ /* 0x000fe200080006ff */
[C---:B------:R-:W-:Y:S01]  /*05d0*/  SHF.L.U32 R3, R0.reuse, 0x1, RZ ;  /* 0x0000000100037819 */ /* 0x040fe200000006ff */
[----:B------:R-:W-:Y:S01]  /*05e0*/  UIMAD.WIDE UR6, UR6, 0x2, URZ ;  /* 0x00000002060678a5 */ /* 0x000fe2000f8e02ff */
[----:B------:R-:W-:Y:S01]  /*05f0*/  IMAD.HI R8, R0, 0x2, RZ ;  /* 0x0000000200087827 */ /* 0x000fe200078e02ff */
[----:B------:R-:W-:-:S03]  /*0600*/  LOP3.LUT R0, R226, 0x40, RZ, 0xc0, !PT ;  /* 0x00000040e2007812 */ /* 0x000fc600078ec0ff */
[----:B------:R-:W4:Y:S01]  /*0610*/  LDC R88, c[0x0][0x3b8] ;  /* 0x0000ee00ff587b82 */ /* 0x000f220000000800 */
[----:B--2---:R-:W-:Y:S01]  /*0620*/  IADD3 R5, P1, P2, R3, UR5, R10 ;  /* 0x0000000503057c10 */ /* 0x004fe2000fa3e00a */
[C---:B------:R-:W-:Y:S01]  /*0630*/  IMAD R14, R6.reuse, 0x22, RZ ;  /* 0x00000022060e7824 */ /* 0x040fe200078e02ff */
[C---:B------:R-:W-:Y:S01]  /*0640*/  SHF.L.U32 R3, R6.reuse, 0x3, RZ ;  /* 0x0000000306037819 */ /* 0x040fe200000006ff */
[----:B------:R-:W-:Y:S01]  /*0650*/  IMAD R12, R6, 0x12, RZ ;  /* 0x00000012060c7824 */ /* 0x000fe200078e02ff */
[----:B------:R-:W-:Y:S01]  /*0660*/  IADD3.X R4, PT, PT, R8, UR7, R11, P1, P2 ;  /* 0x0000000708047c10 */ /* 0x000fe20008fe440b */
[C---:B------:R-:W-:Y:S01]  /*0670*/  IMAD R15, R6.reuse, 0x24, RZ ;  /* 0x00000024060f7824 */ /* 0x040fe200078e02ff */
[CC--:B------:R-:W-:Y:S01]  /*0680*/  LEA R8, P1, R6.reuse, R5.reuse, 0x4 ;  /* 0x0000000506087211 */ /* 0x0c0fe200078220ff */
[C---:B------:R-:W-:Y:S01]  /*0690*/  IMAD R17, R6.reuse, 0x42, RZ ;  /* 0x0000004206117824 */ /* 0x040fe200078e02ff */
[C---:B------:R-:W-:Y:S01]  /*06a0*/  LEA R7, R6.reuse, R6, 0x3 ;  /* 0x0000000606077211 */ /* 0x040fe200078e18ff */
[C---:B------:R-:W-:Y:S01]  /*06b0*/  IMAD R16, R6.reuse, 0x26, RZ ;  /* 0x0000002606107824 */ /* 0x040fe200078e02ff */
[----:B------:R-:W-:Y:S01]  /*06c0*/  LEA.HI.X.SX32 R9, R3, R4, 0x1, P1 ;  /* 0x0000000403097211 */ /* 0x000fe200008f0eff */
[C---:B------:R-:W-:Y:S01]  /*06d0*/  IMAD R19, R6.reuse, 0x4a, RZ ;  /* 0x0000004a06137824 */ /* 0x040fe200078e02ff */
[C---:B------:R-:W-:Y:S01]  /*06e0*/  LEA R3, R6.reuse, R6, 0x4 ;  /* 0x0000000606037211 */ /* 0x040fe200078e20ff */
[----:B------:R-:W-:Y:S01]  /*06f0*/  IMAD R21, R6, 0x4e, RZ ;  /* 0x0000004e06157824 */ /* 0x000fe200078e02ff */
[-C--:B------:R-:W-:Y:S01]  /*0700*/  IADD3 R192, P1, PT, R14, R5.reuse, RZ ;  /* 0x000000050ec07210 */ /* 0x080fe20007f3e0ff */
[----:B------:R-:W-:Y:S01]  /*0710*/  IMAD R35, R6, 0x82, RZ ;  /* 0x0000008206237824 */ /* 0x000fe200078e02ff */
[-C--:B------:R-:W-:Y:S01]  /*0720*/  IADD3 R10, P2, PT, R12, R5.reuse, RZ ;  /* 0x000000050c0a7210 */ /* 0x080fe20007f5e0ff */
[C---:B------:R-:W-:Y:S01]  /*0730*/  IMAD R20, R6.reuse, 0x4c, RZ ;  /* 0x0000004c06147824 */ /* 0x040fe200078e02ff */
[-C--:B------:R-:W-:Y:S01]  /*0740*/  LEA.HI.X.SX32 R193, R3, R4.reuse, 0x1, P1 ;  /* 0x0000000403c17211 */ /* 0x080fe200008f0eff */
[C---:B------:R-:W-:Y:S01]  /*0750*/  IMAD R241, R6.reuse, 0x86, RZ ;  /* 0x0000008606f17824 */ /* 0x040fe200078e02ff */
[-C--:B------:R-:W-:Y:S01]  /*0760*/  IADD3 R190, P1, PT, R15, R5.reuse, RZ ;  /* 0x000000050fbe7210 */ /* 0x080fe20007f3e0ff */
[C---:B------:R-:W-:Y:S01]  /*0770*/  IMAD R108, R6.reuse, 0x84, RZ ;  /* 0x00000084066c7824 */ /* 0x040fe200078e02ff */
[-C--:B------:R-:W-:Y:S01]  /*0780*/  LEA.HI.X.SX32 R11, R7, R4.reuse, 0x1, P2 ;  /* 0x00000004070b7211 */ /* 0x080fe200010f0eff */
[----:B------:R-:W-:Y:S01]  /*0790*/  IMAD R3, R6, 0x13, RZ ;  /* 0x0000001306037824 */ /* 0x000fe200078e02ff */
[----:B------:R-:W-:Y:S01]  /*07a0*/  LEA.HI.X.SX32 R191, R12, R4, 0x1, P1 ;  /* 0x000000040cbf7211 */ /* 0x000fe200008f0eff */
[----:B------:R-:W2:Y:S01]  /*07b0*/  LDG.E.U16 R135, desc[UR10][R8.64] ;  /* 0x0000000a08877981 */ /* 0x000ea2000c1e1500 */
[C---:B------:R-:W-:Y:S01]  /*07c0*/  LEA R7, R6.reuse, R6, 0x5 ;  /* 0x0000000606077211 */ /* 0x040fe200078e28ff */
[----:B------:R-:W0:Y:S01]  /*07d0*/  LDC R87, c[0x0][0x3b8] ;  /* 0x0000ee00ff577b82 */ /* 0x000e220000000800 */
[-C--:B------:R-:W-:Y:S01]  /*07e0*/  IADD3 R158, P1, PT, R17, R5.reuse, RZ ;  /* 0x00000005119e7210 */ /* 0x080fe20007f3e0ff */
[----:B------:R-:W-:Y:S01]  /*07f0*/  IMAD R106, R6, 0x88, RZ ;  /* 0x00000088066a7824 */ /* 0x000fe200078e02ff */
[-C--:B------:R-:W-:Y:S01]  /*0800*/  IADD3 R188, P2, PT, R16, R5.reuse, RZ ;  /* 0x0000000510bc7210 */ /* 0x080fe20007f5e0ff */
[C---:B------:R-:W-:Y:S01]  /*0810*/  IMAD R12, R6.reuse, 0x44, RZ ;  /* 0x00000044060c7824 */ /* 0x040fe200078e02ff */
[-C--:B------:R-:W-:Y:S01]  /*0820*/  LEA.HI.X.SX32 R159, R7, R4.reuse, 0x1, P1 ;  /* 0x00000004079f7211 */ /* 0x080fe200008f0eff */
[C---:B------:R-:W-:Y:S01]  /*0830*/  IMAD R7, R6.reuse, 0x46, RZ ;  /* 0x0000004606077824 */ /* 0x040fe200078e02ff */
[----:B------:R-:W-:Y:S01]  /*0840*/  LEA.HI.X.SX32 R189, R3, R4, 0x1, P2 ;  /* 0x0000000403bd7211 */ /* 0x000fe200010f0eff */
[----:B------:R-:W-:Y:S01]  /*0850*/  IMAD R3, R6, 0x23, RZ ;  /* 0x0000002306037824 */ /* 0x000fe200078e02ff */
[----:B------:R-:W-:Y:S01]  /*0860*/  LEA R13, R0, R196, 0x9 ;  /* 0x000000c4000d7211 */ /* 0x000fe200078e48ff */
[C---:B------:R-:W-:Y:S01]  /*0870*/  IMAD R102, R6.reuse, 0x8a, RZ ;  /* 0x0000008a06667824 */ /* 0x040fe200078e02ff */
[-C--:B------:R-:W-:Y:S01]  /*0880*/  IADD3 R154, P1, PT, R7, R5.reuse, RZ ;  /* 0x00000005079a7210 */ /* 0x080fe20007f3e0ff */
[----:B------:R-:W-:Y:S01]  /*0890*/  IMAD R98, R6, 0x8c, RZ ;  /* 0x0000008c06627824 */ /* 0x000fe200078e02ff */
[-C--:B------:R-:W-:Y:S01]  /*08a0*/  IADD3 R156, P2, PT, R12, R5.reuse, RZ ;  /* 0x000000050c9c7210 */ /* 0x080fe20007f5e0ff */
[C---:B------:R-:W-:Y:S01]  /*08b0*/  IMAD R242, R6.reuse, 0x8e, RZ ;  /* 0x0000008e06f27824 */ /* 0x040fe200078e02ff */
[----:B------:R-:W-:Y:S01]  /*08c0*/  LEA.HI.X.SX32 R155, R3, R4, 0x1, P1 ;  /* 0x00000004039b7211 */ /* 0x000fe200008f0eff */
[C---:B------:R-:W-:Y:S01]  /*08d0*/  IMAD R3, R6.reuse, 0x25, RZ ;  /* 0x0000002506037824 */ /* 0x040fe200078e02ff */
[-C--:B------:R-:W-:Y:S01]  /*08e0*/  IADD3 R150, P1, PT, R19, R5.reuse, RZ ;  /* 0x0000000513967210 */ /* 0x080fe20007f3e0ff */
[----:B------:R-:W2:Y:S01]  /*08f0*/  LDG.E.U16 R207, desc[UR10][R10.64] ;  /* 0x0000000a0acf7981 */ /* 0x000ea2000c1e1500 */
[C---:B------:R-:W-:Y:S01]  /*0900*/  IMAD R90, R6.reuse, 0x92, RZ ;  /* 0x00000092065a7824 */ /* 0x040fe200078e02ff */
[C---:B------:R-:W-:Y:S01]  /*0910*/  LEA R113, R6.reuse, R6, 0x7 ;  /* 0x0000000606717211 */ /* 0x040fe200078e38ff */
[C---:B------:R-:W-:Y:S01]  /*0920*/  IMAD R94, R6.reuse, 0x90, RZ ;  /* 0x00000090065e7824 */ /* 0x040fe200078e02ff */
[-C--:B------:R-:W-:Y:S01]  /*0930*/  LEA.HI.X.SX32 R151, R3, R4.reuse, 0x1, P1 ;  /* 0x0000000403977211 */ /* 0x080fe200008f0eff */
[C---:B------:R-:W-:Y:S01]  /*0940*/  IMAD R3, R6.reuse, 0x27, RZ ;  /* 0x0000002706037824 */ /* 0x040fe200078e02ff */
[-C--:B------:R-:W-:Y:S01]  /*0950*/  IADD3 R146, P1, PT, R21, R5.reuse, RZ ;  /* 0x0000000515927210 */ /* 0x080fe20007f3e0ff */
[----:B------:R-:W-:Y:S01]  /*0960*/  IMAD R92, R6, 0x94, RZ ;  /* 0x00000094065c7824 */ /* 0x000fe200078e02ff */
[-C--:B------:R-:W-:Y:S01]  /*0970*/  LEA.HI.X.SX32 R157, R14, R4.reuse, 0x1, P2 ;  /* 0x000000040e9d7211 */ /* 0x080fe200010f0eff */
[C---:B------:R-:W-:Y:S01]  /*0980*/  IMAD R243, R6.reuse, 0x96, RZ ;  /* 0x0000009606f37824 */ /* 0x040fe200078e02ff */
[----:B------:R-:W-:Y:S01]  /*0990*/  LEA.HI.X.SX32 R147, R3, R4, 0x1, P1 ;  /* 0x0000000403937211 */ /* 0x000fe200008f0eff */
[----:B------:R1:W2:Y:S01]  /*09a0*/  LDG.E.U16 R158, desc[UR10][R158.64] ;  /* 0x0000000a9e9e7981 */ /* 0x0002a2000c1e1500 */
[C---:B------:R-:W-:Y:S01]  /*09b0*/  LEA R3, R6.reuse, R6, 0x6 ;  /* 0x0000000606037211 */ /* 0x040fe200078e30ff */
[C---:B------:R-:W-:Y:S01]  /*09c0*/  IMAD R160, R6.reuse, 0x98, RZ ;  /* 0x0000009806a07824 */ /* 0x040fe200078e02ff */
[-C--:B------:R-:W-:Y:S01]  /*09d0*/  IADD3 R60, P1, PT, R35, R5.reuse, RZ ;  /* 0x00000005233c7210 */ /* 0x080fe20007f3e0ff */
[C---:B------:R-:W-:Y:S01]  /*09e0*/  IMAD R245, R6.reuse, 0x9e, RZ ;  /* 0x0000009e06f57824 */ /* 0x040fe200078e02ff */
[----:B------:R0:W2:Y:S01]  /*09f0*/  LDG.E.U16 R146, desc[UR10][R146.64] ;  /* 0x0000000a92927981 */ /* 0x0000a2000c1e1500 */
[C---:B------:R-:W-:Y:S01]  /*0a00*/  IMAD R22, R6.reuse, 0x14, RZ ;  /* 0x0000001406167824 */ /* 0x040fe200078e02ff */
[-C--:B------:R-:W-:Y:S01]  /*0a10*/  LEA.HI.X.SX32 R61, R3, R4.reuse, 0x1, P1 ;  /* 0x00000004033d7211 */ /* 0x080fe200008f0eff */
[C---:B------:R-:W-:Y:S01]  /*0a20*/  IMAD R3, R6.reuse, 0x43, RZ ;  /* 0x0000004306037824 */ /* 0x040fe200078e02ff */
[-C--:B------:R-:W-:Y:S01]  /*0a30*/  IADD3 R64, P1, PT, R241, R5.reuse, RZ ;  /* 0x00000005f1407210 */ /* 0x080fe20007f3e0ff */
[C---:B-1----:R-:W-:Y:S01]  /*0a40*/  IMAD R159, R6.reuse, 0x9a, RZ ;  /* 0x0000009a069f7824 */ /* 0x042fe200078e02ff */
[----:B------:R1:W2:Y:S01]  /*0a50*/  LDG.E.U16 R156, desc[UR10][R156.64] ;  /* 0x0000000a9c9c7981 */ /* 0x0002a2000c1e1500 */
[C---:B------:R-:W-:Y:S01]  /*0a60*/  IMAD R23, R6.reuse, 0x50, RZ ;  /* 0x0000005006177824 */ /* 0x040fe200078e02ff */
[----:B------:R-:W-:Y:S01]  /*0a70*/  LEA.HI.X.SX32 R65, R3, R4, 0x1, P1 ;  /* 0x0000000403417211 */ /* 0x000fe200008f0eff */
[----:B------:R-:W-:Y:S01]  /*0a80*/  IMAD R3, R6, 0x45, RZ ;  /* 0x0000004506037824 */ /* 0x000fe200078e02ff */
[----:B------:R-:W-:Y:S01]  /*0a90*/  IADD3 R14, P1, PT, R102, R5, RZ ;  /* 0x00000005660e7210 */ /* 0x000fe20007f3e0ff */
[C---:B------:R-:W-:Y:S01]  /*0aa0*/  IMAD R143, R6.reuse, 0xa0, RZ ;  /* 0x000000a0068f7824 */ /* 0x040fe200078e02ff */
[----:B------:R0:W2:Y:S01]  /*0ab0*/  LDG.E.U16 R154, desc[UR10][R154.64] ;  /* 0x0000000a9a9a7981 */ /* 0x0000a2000c1e1500 */
[C---:B------:R-:W-:Y:S01]  /*0ac0*/  IMAD R127, R6.reuse, 0xb0, RZ ;  /* 0x000000b0067f7824 */ /* 0x040fe200078e02ff */
[----:B------:R-:W0:Y:S01]  /*0ad0*/  LDC R121, c[0x0][0x380] ;  /* 0x0000e000ff797b82 */ /* 0x000e220000000800 */
[C---:B------:R-:W-:Y:S01]  /*0ae0*/  IMAD R126, R6.reuse, 0xb8, RZ ;  /* 0x000000b8067e7824 */ /* 0x040fe200078e02ff */
[----:B------:R-:W2:Y:S01]  /*0af0*/  LDG.E.U16 R64, desc[UR10][R64.64] ;  /* 0x0000000a40407981 */ /* 0x000ea2000c1e1500 */
[----:B------:R-:W-:-:S05]  /*0b00*/  IMAD R28, R6, 0x30, RZ ;  /* 0x00000030061c7824 */ /* 0x000fca00078e02ff */
[----:B------:R-:W0:Y:S01]  /*0b10*/  LDC R132, c[0x0][0x3b8] ;  /* 0x0000ee00ff847b82 */ /* 0x000e220000000800 */
[C---:B------:R-:W-:Y:S01]  /*0b20*/  IMAD R125, R6.reuse, 0xc0, RZ ;  /* 0x000000c0067d7824 */ /* 0x040fe200078e02ff */
[----:B------:R0:W2:Y:S01]  /*0b30*/  LDG.E.U16 R190, desc[UR10][R190.64] ;  /* 0x0000000abebe7981 */ /* 0x0000a2000c1e1500 */
        /* <DEDUP_REMOVED lines=14> */
[----:B------:R-:W-:-:S07]  /*0c20*/  IMAD R117, R6, 0xf0, RZ ;  /* 0x000000f006757824 */ /* 0x000fce00078e02ff */
[----:B------:R-:W0:Y:S01]  /*0c30*/  LDC R222, c[0x0][0x3b8] ;  /* 0x0000ee00ffde7b82 */ /* 0x000e220000000800 */
[----:B------:R-:W-:-:S07]  /*0c40*/  IMAD R38, R6, 0x52, RZ ;  /* 0x0000005206267824 */ /* 0x000fce00078e02ff */
[----:B------:R-:W0:Y:S01]  /*0c50*/  LDC R220, c[0x0][0x3b8] ;  /* 0x0000ee00ffdc7b82 */ /* 0x000e220000000800 */
[----:B------:R-:W-:-:S07]  /*0c60*/  IMAD R52, R6, 0x62, RZ ;  /* 0x0000006206347824 */ /* 0x000fce00078e02ff */
[----:B------:R-:W0:Y:S01]  /*0c70*/  LDC R244, c[0x0][0x3b8] ;  /* 0x0000ee00fff47b82 */ /* 0x000e220000000800 */
[C---:B------:R-:W-:Y:S01]  /*0c80*/  IMAD R116, R6.reuse, 0xf8, RZ ;  /* 0x000000f806747824 */ /* 0x040fe200078e02ff */
[----:B------:R-:W-:Y:S01]  /*0c90*/  UMOV UR14, 0x1 ;  /* 0x00000001000e7882 */ /* 0x000fe20000000000 */
[C---:B------:R-:W-:Y:S01]  /*0ca0*/  IMAD R53, R6.reuse, 0x72, RZ ;  /* 0x0000007206357824 */ /* 0x040fe200078e02ff */
[----:B------:R-:W0:Y:S01]  /*0cb0*/  LDCU UR37, c[0x0][0x3d4] ;  /* 0x00007a80ff2577ac */ /* 0x000e220008000800 */
[C---:B------:R-:W-:Y:S02]  /*0cc0*/  IMAD R120, R6.reuse, 0xa2, RZ ;  /* 0x000000a206787824 */ /* 0x040fe400078e02ff */
[C---:B------:R-:W-:Y:S01]  /*0cd0*/  IMAD R111, R6.reuse, 0x83, RZ ;  /* 0x00000083066f7824 */ /* 0x040fe200078e02ff */
[C---:B------:R-:W-:Y:S01]  /*0ce0*/  SHF.L.U32 R115, R6.reuse, 0x7, RZ ;  /* 0x0000000706737819 */ /* 0x040fe200000006ff */
[C---:B------:R-:W-:Y:S01]  /*0cf0*/  IMAD R130, R6.reuse, 0xb2, RZ ;  /* 0x000000b206827824 */ /* 0x040fe200078e02ff */
[----:B------:R-:W0:Y:S01]  /*0d00*/  LDCU.64 UR6, c[0x0][0x3b0] ;  /* 0x00007600ff0677ac */ /* 0x000e220008000a00 */
[C---:B------:R-:W-:Y:S01]  /*0d10*/  IMAD R131, R6.reuse, 0xc2, RZ ;  /* 0x000000c206837824 */ /* 0x040fe200078e02ff */
[----:B------:R0:W2:Y:S01]  /*0d20*/  LDG.E.U16 R188, desc[UR10][R188.64] ;  /* 0x0000000abcbc7981 */ /* 0x0000a2000c1e1500 */
[----:B------:R-:W0:Y:S01]  /*0d30*/  LDCU UR15, c[0x0][0x3d8] ;  /* 0x00007b00ff0f77ac */ /* 0x000e220008000800 */
[----:B------:R-:W0:Y:S02]  /*0d40*/  LDCU UR17, c[0x0][0x3d8] ;  /* 0x00007b00ff1177ac */ /* 0x000e240008000800 */
[----:B---3--:R3:W-:Y:S01]  /*0d50*/  STS.U16 [R13+UR4], R18 ;  /* 0x000000120d007988 */ /* 0x0087e20008000404 */
[----:B------:R-:W-:-:S02]  /*0d60*/  IMAD R31, R6, 0x51, RZ ;  /* 0x00000051061f7824 */ /* 0x000fc400078e02ff */
[C---:B0-----:R-:W-:Y:S02]  /*0d70*/  IMAD R147, R6.reuse, 0xe2, RZ ;  /* 0x000000e206937824 */ /* 0x041fe400078e02ff */
[C---:B-1----:R-:W-:Y:S02]  /*0d80*/  IMAD R157, R6.reuse, 0xf2, RZ ;  /* 0x000000f2069d7824 */ /* 0x042fe400078e02ff */
[C---:B------:R-:W-:Y:S02]  /*0d90*/  IMAD R128, R6.reuse, 0xaa, RZ ;  /* 0x000000aa06807824 */ /* 0x040fe400078e02ff */
[C---:B------:R-:W-:Y:S02]  /*0da0*/  IMAD R129, R6.reuse, 0xba, RZ ;  /* 0x000000ba06817824 */ /* 0x040fe400078e02ff */
[C---:B------:R-:W-:Y:S02]  /*0db0*/  IMAD R155, R6.reuse, 0xea, RZ ;  /* 0x000000ea069b7824 */ /* 0x040fe400078e02ff */
[----:B------:R-:W-:-:S02]  /*0dc0*/  IMAD R191, R6, 0xd4, RZ ;  /* 0x000000d406bf7824 */ /* 0x000fc400078e02ff */
[C---:B------:R-:W-:Y:S02]  /*0dd0*/  IMAD R193, R6.reuse, 0xe4, RZ ;  /* 0x000000e406c17824 */ /* 0x040fe400078e02ff */
[C---:B------:R-:W-:Y:S02]  /*0de0*/  IMAD R200, R6.reuse, 0xf4, RZ ;  /* 0x000000f406c87824 */ /* 0x040fe400078e02ff */
        /* <DEDUP_REMOVED lines=10> */
[----:B------:R-:W-:Y:S02]  /*0e90*/  IMAD R237, R6, 0xd6, RZ ;  /* 0x000000d606ed7824 */ /* 0x000fe400078e02ff */
[----:B------:R-:W-:Y:S02]  /*0ea0*/  IMAD R96, R62, 0x102, RZ ;  /* 0x000001023e607824 */ /* 0x000fe400078e02ff */
[----:B------:R-:W-:Y:S01]  /*0eb0*/  IMAD R86, R86, 0x106, RZ ;  /* 0x0000010656567824 */ /* 0x000fe200078e02ff */
[----:B------:R-:W0:Y:S01]  /*0ec0*/  LDC R62, c[0x0][0x3b8] ;  /* 0x0000ee00ff3e7b82 */ /* 0x000e220000000800 */
[----:B---3--:R-:W-:-:S05]  /*0ed0*/  IMAD R18, R6, 0x48, RZ ;  /* 0x0000004806127824 */ /* 0x008fca00078e02ff */
[-C--:B------:R-:W-:Y:S01]  /*0ee0*/  IADD3 R152, P2, PT, R18, R5.reuse, RZ ;  /* 0x0000000512987210 */ /* 0x080fe20007f5e0ff */
[----:B----4-:R-:W-:Y:S02]  /*0ef0*/  IMAD R88, R88, 0x10a, RZ ;  /* 0x0000010a58587824 */ /* 0x010fe400078e02ff */
[C---:B------:R-:W-:Y:S01]  /*0f00*/  IMAD R101, R6.reuse, 0x8b, RZ ;  /* 0x0000008b06657824 */ /* 0x040fe200078e02ff */
[-C--:B------:R-:W-:Y:S01]  /*0f10*/  LEA.HI.X.SX32 R153, R15, R4.reuse, 0x1, P2 ;  /* 0x000000040f997211 */ /* 0x080fe200010f0eff */
[----:B------:R-:W-:Y:S01]  /*0f20*/  IMAD R97, R6, 0x8d, RZ ;  /* 0x0000008d06617824 */ /* 0x000fe200078e02ff */
[-C--:B------:R-:W-:Y:S01]  /*0f30*/  IADD3 R148, P2, PT, R20, R5.reuse, RZ ;  /* 0x0000000514947210 */ /* 0x080fe20007f5e0ff */
[----:B------:R-:W-:Y:S01]  /*0f40*/  IMAD R105, R6, 0x89, RZ ;  /* 0x0000008906697824 */ /* 0x000fe200078e02ff */
[-C--:B------:R-:W-:Y:S01]  /*0f50*/  LEA.HI.X.SX32 R15, R3, R4.reuse, 0x1, P1 ;  /* 0x00000004030f7211 */ /* 0x080fe200008f0eff */
[----:B------:R1:W3:Y:S01]  /*0f60*/  LDG.E.U16 R152, desc[UR10][R152.64] ;  /* 0x0000000a98987981 */ /* 0x0002e2000c1e1500 */
[-C--:B------:R-:W-:Y:S01]  /*0f70*/  LEA.HI.X.SX32 R149, R16, R4.reuse, 0x1, P2 ;  /* 0x0000000410957211 */ /* 0x080fe200010f0eff */
[----:B------:R-:W-:Y:S01]  /*0f80*/  UIMAD UR6, UR16, UR6, URZ ;  /* 0x00000006100672a4 */ /* 0x000fe2000f8e02ff */
[-C--:B------:R-:W-:Y:S01]  /*0f90*/  IADD3 R8, P2, PT, R108, R5.reuse, RZ ;  /* 0x000000056c087210 */ /* 0x080fe20007f5e0ff */
[----:B------:R-:W-:Y:S01]  /*0fa0*/  IMAD R3, R6, 0x47, RZ ;  /* 0x0000004706037824 */ /* 0x000fe200078e02ff */
[-C--:B------:R-:W-:Y:S01]  /*0fb0*/  IADD3 R10, P1, PT, R242, R5.reuse, RZ ;  /* 0x00000005f20a7210 */ /* 0x080fe20007f3e0ff */
[----:B------:R-:W4:Y:S01]  /*0fc0*/  LDG.E.U16 R27, desc[UR10][R14.64] ;  /* 0x0000000a0e1b7981 */ /* 0x000f22000c1e1500 */
[-C--:B------:R-:W-:Y:S01]  /*0fd0*/  LEA.HI.X.SX32 R9, R17, R4.reuse, 0x1, P2 ;  /* 0x0000000411097211 */ /* 0x080fe200010f0eff */
[----:B------:R-:W0:Y:S01]  /*0fe0*/  LDC R189, c[0x0][0x3b8] ;  /* 0x0000ee00ffbd7b82 */ /* 0x000e220000000800 */
[----:B------:R-:W-:Y:S01]  /*0ff0*/  IADD3 R46, P2, PT, R106, R5, RZ ;  /* 0x000000056a2e7210 */ /* 0x000fe20007f5e0ff */
[----:B-1----:R-:W-:Y:S01]  /*1000*/  IMAD R153, R6, 0x9c, RZ ;  /* 0x0000009c06997824 */ /* 0x002fe200078e02ff */
[-C--:B------:R-:W-:Y:S01]  /*1010*/  LEA.HI.X.SX32 R11, R3, R4.reuse, 0x1, P1 ;  /* 0x00000004030b7211 */ /* 0x080fe200008f0eff */
[----:B------:R1:W2:Y:S01]  /*1020*/  LDG.E.U16 R77, desc[UR10][R8.64] ;  /* 0x0000000a084d7981 */ /* 0x0002a2000c1e1500 */
[----:B------:R-:W-:-:S02]  /*1030*/  LEA.HI.X.SX32 R47, R12, R4, 0x1, P2 ;  /* 0x000000040c2f7211 */ /* 0x000fc400010f0eff */
[-C--:B------:R-:W-:Y:S01]  /*1040*/  IADD3 R16, P2, PT, R98, R5.reuse, RZ ;  /* 0x0000000562107210 */ /* 0x080fe20007f5e0ff */
[----:B------:R-:W2:Y:S01]  /*1050*/  LDG.E.U16 R148, desc[UR10][R148.64] ;  /* 0x0000000a94947981 */ /* 0x000ea2000c1e1500 */
[-C--:B------:R-:W-:Y:S02]  /*1060*/  IADD3 R72, P1, PT, R90, R5.reuse, RZ ;  /* 0x000000055a487210 */ /* 0x080fe40007f3e0ff */
[-C--:B------:R-:W-:Y:S01]  /*1070*/  LEA.HI.X.SX32 R17, R7, R4.reuse, 0x1, P2 ;  /* 0x0000000407117211 */ /* 0x080fe200010f0eff */
[----:B------:R-:W-:Y:S01]  /*1080*/  IMAD R7, R6, 0x49, RZ ;  /* 0x0000004906077824 */ /* 0x000fe200078e02ff */
[-C--:B------:R-:W-:Y:S01]  /*1090*/  IADD3 R136, P2, PT, R94, R5.reuse, RZ ;  /* 0x000000055e887210 */ /* 0x080fe20007f5e0ff */
[C---:B------:R-:W-:Y:S01]  /*10a0*/  IMAD R12, R6.reuse, 0xa, RZ ;  /* 0x0000000a060c7824 */ /* 0x040fe200078e02ff */
[----:B------:R-:W2:Y:S02]  /*10b0*/  LDG.E.U16 R10, desc[UR10][R10.64] ;  /* 0x0000000a0a0a7981 */ /* 0x000ea4000c1e1500 */
[-C--:B------:R-:W-:Y:S01]  /*10c0*/  LEA.HI.X.SX32 R73, R7, R4.reuse, 0x1, P1 ;  /* 0x0000000407497211 */ /* 0x080fe200008f0eff */
[----:B------:R-:W-:Y:S01]  /*10d0*/  IMAD R7, R6, 0x4b, RZ ;  /* 0x0000004b06077824 */ /* 0x000fe200078e02ff */
[----:B------:R-:W-:Y:S01]  /*10e0*/  LEA.HI.X.SX32 R137, R18, R4, 0x1, P2 ;  /* 0x0000000412897211 */ /* 0x000fe200010f0eff */
[----:B------:R5:W2:Y:S01]  /*10f0*/  LDG.E.U16 R3, desc[UR10][R16.64] ;  /* 0x0000000a10037981 */ /* 0x000aa2000c1e1500 */
[----:B-1----:R-:W-:-:S02]  /*1100*/  IADD3 R8, P2, PT, R92, R5, RZ ;  /* 0x000000055c087210 */ /* 0x002fc40007f5e0ff */
[-C--:B------:R-:W-:Y:S01]  /*1110*/  IADD3 R14, P1, PT, R243, R5.reuse, RZ ;  /* 0x00000005f30e7210 */ /* 0x080fe20007f3e0ff */
[----:B------:R-:W2:Y:S01]  /*1120*/  LDG.E.U16 R136, desc[UR10][R136.64] ;  /* 0x0000000a88887981 */ /* 0x000ea2000c1e1500 */
[-C--:B------:R-:W-:Y:S02]  /*1130*/  LEA.HI.X.SX32 R9, R19, R4.reuse, 0x1, P2 ;  /* 0x0000000413097211 */ /* 0x080fe400010f0eff */
[-C--:B------:R-:W-:Y:S01]  /*1140*/  LEA.HI.X.SX32 R15, R7, R4.reuse, 0x1, P1 ;  /* 0x00000004070f7211 */ /* 0x080fe200008f0eff */
[----:B------:R-:W-:Y:S01]  /*1150*/  IMAD R7, R6, 0x4d, RZ ;  /* 0x0000004d06077824 */ /* 0x000fe200078e02ff */
[-C--:B------:R-:W-:Y:S01]  /*1160*/  IADD3 R18, P1, PT, R159, R5.reuse, RZ ;  /* 0x000000059f127210 */ /* 0x080fe20007f3e0ff */
[----:B------:R1:W2:Y:S01]  /*1170*/  LDG.E.U16 R76, desc[UR10][R8.64] ;  /* 0x0000000a084c7981 */ /* 0x0002a2000c1e1500 */
[----:B-----5:R-:W-:Y:S02]  /*1180*/  IADD3 R16, P2, PT, R160, R5, RZ ;  /* 0x00000005a0107210 */ /* 0x020fe40007f5e0ff */
[-C--:B------:R-:W-:Y:S01]  /*1190*/  LEA.HI.X.SX32 R19, R7, R4.reuse, 0x1, P1 ;  /* 0x0000000407137211 */ /* 0x080fe200008f0eff */
[----:B------:R-:W5:Y:S01]  /*11a0*/  LDG.E.U16 R63, desc[UR10][R14.64] ;  /* 0x0000000a0e3f7981 */ /* 0x000f62000c1e1500 */
[----:B------:R-:W-:-:S02]  /*11b0*/  LEA.HI.X.SX32 R17, R20, R4, 0x1, P2 ;  /* 0x0000000414117211 */ /* 0x000fc400010f0eff */
[-C--:B------:R-:W-:Y:S01]  /*11c0*/  IADD3 R20, P1, PT, R153, R5.reuse, RZ ;  /* 0x0000000599147210 */ /* 0x080fe20007f3e0ff */
[----:B------:R0:W2:Y:S01]  /*11d0*/  LDG.E.U16 R26, desc[UR10][R18.64] ;  /* 0x0000000a121a7981 */ /* 0x0000a2000c1e1500 */
[C---:B-1----:R-:W-:Y:S01]  /*11e0*/  IMAD R9, R6.reuse, 0x4f, RZ ;  /* 0x0000004f06097824 */ /* 0x042fe200078e02ff */
[-C--:B------:R-:W-:Y:S02]  /*11f0*/  IADD3 R8, P2, PT, R245, R5.reuse, RZ ;  /* 0x00000005f5087210 */ /* 0x080fe40007f5e0ff */
[----:B------:R1:W2:Y:S01]  /*1200*/  LDG.E.U16 R45, desc[UR10][R16.64] ;  /* 0x0000000a102d7981 */ /* 0x0002a2000c1e1500 */
[-C--:B------:R-:W-:Y:S02]  /*1210*/  LEA.HI.X.SX32 R21, R21, R4.reuse, 0x1, P1 ;  /* 0x0000000415157211 */ /* 0x080fe400008f0eff */
[----:B------:R-:W-:Y:S01]  /*1220*/  LEA.HI.X.SX32 R9, R9, R4, 0x1, P2 ;  /* 0x0000000409097211 */ /* 0x000fe200010f0eff */
[----:B------:R-:W2:Y:S01]  /*1230*/  LDG.E.U16 R46, desc[UR10][R46.64] ;  /* 0x0000000a2e2e7981 */ /* 0x000ea2000c1e1500 */
[C---:B------:R-:W-:Y:S01]  /*1240*/  LEA R7, R6.reuse, R6, 0x2 ;  /* 0x0000000606077211 */ /* 0x040fe200078e10ff */
[----:B0-----:R-:W-:Y:S01]  /*1250*/  IMAD R19, R6, 0x28, RZ ;  /* 0x0000002806137824 */ /* 0x001fe200078e02ff */
[-C--:B------:R-:W-:Y:S01]  /*1260*/  IADD3 R14, P1, PT, R12, R5.reuse, RZ ;  /* 0x000000050c0e7210 */ /* 0x080fe20007f3e0ff */
[----:B------:R-:W-:Y:S01]  /*1270*/  IMAD R137, R6, 0xa8, RZ ;  /* 0x000000a806897824 */ /* 0x000fe200078e02ff */
[----:B------:R0:W2:Y:S01]  /*1280*/  LDG.E.U16 R9, desc[UR10][R8.64] ;  /* 0x0000000a08097981 */ /* 0x0000a2000c1e1500 */
[----:B-1----:R-:W-:-:S02]  /*1290*/  IADD3 R16, P2, PT, R22, R5, RZ ;  /* 0x0000000516107210 */ /* 0x002fc40007f5e0ff */
[-C--:B------:R-:W-:Y:S01]  /*12a0*/  LEA.HI.X.SX32 R15, R7, R4.reuse, 0x1, P1 ;  /* 0x00000004070f7211 */ /* 0x080fe200008f0eff */
[----:B------:R-:W2:Y:S01]  /*12b0*/  LDG.E.U16 R11, desc[UR10][R20.64] ;  /* 0x0000000a140b7981 */ /* 0x000ea2000c1e1500 */
[-C--:B------:R-:W-:Y:S01]  /*12c0*/  LEA.HI.X.SX32 R17, R12, R4.reuse, 0x1, P2 ;  /* 0x000000040c117211 */ /* 0x080fe200010f0eff */
[C---:B------:R-:W-:Y:S01]  /*12d0*/  IMAD R12, R6.reuse, 0x2a, RZ ;  /* 0x0000002a060c7824 */ /* 0x040fe200078e02ff */
[-C--:B------:R-:W-:Y:S01]  /*12e0*/  IADD3 R186, P1, PT, R19, R5.reuse, RZ ;  /* 0x0000000513ba7210 */ /* 0x080fe20007f3e0ff */
[----:B------:R1:W2:Y:S01]  /*12f0*/  LDG.E.U16 R213, desc[UR10][R14.64] ;  /* 0x0000000a0ed57981 */ /* 0x0002a2000c1e1500 */
[----:B------:R-:W-:Y:S02]  /*1300*/  IMAD R7, R6, 0x15, RZ ;  /* 0x0000001506077824 */ /* 0x000fe400078e02ff */
[----:B------:R-:W-:Y:S01]  /*1310*/  LEA.HI.X.SX32 R187, R22, R4, 0x1, P1 ;  /* 0x0000000416bb7211 */ /* 0x000fe200008f0eff */
[----:B0-----:R-:W-:Y:S01]  /*1320*/  IMAD R8, R6, 0x16, RZ ;  /* 0x0000001606087824 */ /* 0x001fe200078e02ff */
[-C--:B------:R-:W-:Y:S01]  /*1330*/  IADD3 R182, P1, PT, R12, R5.reuse, RZ ;  /* 0x000000050cb67210 */ /* 0x080fe20007f3e0ff */
[----:B------:R0:W2:Y:S01]  /*1340*/  LDG.E.U16 R205, desc[UR10][R16.64] ;  /* 0x0000000a10cd7981 */ /* 0x0000a2000c1e1500 */
[----:B-1----:R-:W-:Y:S01]  /*1350*/  IMAD R15, R6, 0x54, RZ ;  /* 0x00000054060f7824 */ /* 0x002fe200078e02ff */
[----:B------:R-:W-:-:S02]  /*1360*/  IADD3 R144, P2, PT, R23, R5, RZ ;  /* 0x0000000517907210 */ /* 0x000fc40007f5e0ff */
[----:B------:R-:W2:Y:S01]  /*1370*/  LDG.E.U16 R72, desc[UR10][R72.64] ;  /* 0x0000000a48487981 */ /* 0x000ea2000c1e1500 */
[-C--:B------:R-:W-:Y:S02]  /*1380*/  LEA.HI.X.SX32 R183, R7, R4.reuse, 0x1, P1 ;  /* 0x0000000407b77211 */ /* 0x080fe400008f0eff */
[-C--:B------:R-:W-:Y:S01]  /*1390*/  IADD3 R18, P3, PT, R143, R5.reuse, RZ ;  /* 0x000000058f127210 */ /* 0x080fe20007f7e0ff */
[C---:B------:R-:W-:Y:S01]  /*13a0*/  IMAD R22, R6.reuse, 0x58, RZ ;  /* 0x0000005806167824 */ /* 0x040fe200078e02ff */
[-C--:B------:R-:W-:Y:S01]  /*13b0*/  IADD3 R140, P1, PT, R15, R5.reuse, RZ ;  /* 0x000000050f8c7210 */ /* 0x080fe20007f3e0ff */
[C---:B------:R-:W-:Y:S01]  /*13c0*/  IMAD R7, R6.reuse, 0xb, RZ ;  /* 0x0000000b06077824 */ /* 0x040fe200078e02ff */
[-C--:B------:R-:W-:Y:S01]  /*13d0*/  LEA.HI.X.SX32 R145, R19, R4.reuse, 0x1, P2 ;  /* 0x0000000413917211 */ /* 0x080fe200010f0eff */
[C---:B0-----:R-:W-:Y:S01]  /*13e0*/  IMAD R16, R6.reuse, 0x2e, RZ ;  /* 0x0000002e06107824 */ /* 0x041fe200078e02ff */
[-C--:B------:R-:W-:Y:S01]  /*13f0*/  LEA.HI.X.SX32 R19, R23, R4.reuse, 0x1, P3 ;  /* 0x0000000417137211 */ /* 0x080fe200018f0eff */
[----:B------:R-:W-:Y:S01]  /*1400*/  IMAD R149, R6, 0xda, RZ ;  /* 0x000000da06957824 */ /* 0x000fe200078e02ff */
[-C--:B------:R-:W-:Y:S01]  /*1410*/  IADD3 R20, P2, PT, R137, R5.reuse, RZ ;  /* 0x0000000589147210 */ /* 0x080fe20007f5e0ff */
[----:B------:R-:W2:Y:S01]  /*1420*/  LDG.E.U16 R144, desc[UR10][R144.64] ;  /* 0x0000000a90907981 */ /* 0x000ea2000c1e1500 */
[-C--:B------:R-:W-:Y:S01]  /*1430*/  LEA.HI.X.SX32 R141, R12, R4.reuse, 0x1, P1 ;  /* 0x000000040c8d7211 */ /* 0x080fe200008f0eff */
[----:B------:R-:W-:Y:S01]  /*1440*/  IMAD R12, R6, 0x2c, RZ ;  /* 0x0000002c060c7824 */ /* 0x000fe200078e02ff */
[----:B------:R-:W-:Y:S01]  /*1450*/  IADD3 R14, P1, PT, R8, R5, RZ ;  /* 0x00000005080e7210 */ /* 0x000fe20007f3e0ff */
[----:B------:R0:W2:Y:S01]  /*1460*/  LDG.E.U16 R17, desc[UR10][R18.64] ;  /* 0x0000000a12117981 */ /* 0x0000a2000c1e1500 */
[----:B------:R-:W-:-:S02]  /*1470*/  LEA.HI.X.SX32 R21, R15, R4, 0x1, P2 ;  /* 0x000000040f157211 */ /* 0x000fc400010f0eff */
[-C--:B------:R-:W-:Y:S01]  /*1480*/  LEA.HI.X.SX32 R15, R7, R4.reuse, 0x1, P1 ;  /* 0x00000004070f7211 */ /* 0x080fe200008f0eff */
[----:B------:R-:W2:Y:S01]  /*1490*/  LDG.E.U16 R140, desc[UR10][R140.64] ;  /* 0x0000000a8c8c7981 */ /* 0x000ea2000c1e1500 */
[-C--:B------:R-:W-:Y:S01]  /*14a0*/  IADD3 R180, P2, PT, R12, R5.reuse, RZ ;  /* 0x000000050cb47210 */ /* 0x080fe20007f5e0ff */
[----:B------:R-:W-:Y:S02]  /*14b0*/  IMAD R7, R6, 0x17, RZ ;  /* 0x0000001706077824 */ /* 0x000fe400078e02ff */
[----:B------:R1:W2:Y:S01]  /*14c0*/  LDG.E.U16 R203, desc[UR10][R14.64] ;  /* 0x0000000a0ecb7981 */ /* 0x0002a2000c1e1500 */
[-C--:B0-----:R-:W-:Y:S02]  /*14d0*/  IADD3 R18, P1, PT, R22, R5.reuse, RZ ;  /* 0x0000000516127210 */ /* 0x081fe40007f3e0ff */
[-C--:B------:R-:W-:Y:S01]  /*14e0*/  LEA.HI.X.SX32 R181, R8, R4.reuse, 0x1, P2 ;  /* 0x0000000408b57211 */ /* 0x080fe200010f0eff */
[----:B------:R-:W-:Y:S01]  /*14f0*/  IMAD R8, R6, 0x6, RZ ;  /* 0x0000000606087824 */ /* 0x000fe200078e02ff */
[-C--:B------:R-:W-:Y:S01]  /*1500*/  LEA.HI.X.SX32 R19, R12, R4.reuse, 0x1, P1 ;  /* 0x000000040c137211 */ /* 0x080fe200008f0eff */
[----:B------:R-:W2:Y:S01]  /*1510*/  LDG.E.U16 R44, desc[UR10][R20.64] ;  /* 0x0000000a142c7981 */ /* 0x000ea2000c1e1500 */
[-C--:B------:R-:W-:Y:S01]  /*1520*/  IADD3 R178, P1, PT, R16, R5.reuse, RZ ;  /* 0x0000000510b27210 */ /* 0x080fe20007f3e0ff */
[----:B------:R-:W-:Y:S01]  /*1530*/  IMAD R12, R6, 0x5c, RZ ;  /* 0x0000005c060c7824 */ /* 0x000fe200078e02ff */
[----:B------:R-:W-:Y:S01]  /*1540*/  IADD3 R32, P2, PT, R127, R5, RZ ;  /* 0x000000057f207210 */ /* 0x000fe20007f5e0ff */
[----:B------:R0:W2:Y:S01]  /*1550*/  LDG.E.U16 R49, desc[UR10][R18.64] ;  /* 0x0000000a12317981 */ /* 0x0000a2000c1e1500 */
[----:B------:R-:W-:-:S02]  /*1560*/  LEA.HI.X.SX32 R179, R7, R4, 0x1, P1 ;  /* 0x0000000407b37211 */ /* 0x000fc400008f0eff */
[----:B------:R-:W-:Y:S01]  /*1570*/  LEA R7, R6, R6, 0x1 ;  /* 0x0000000606077211 */ /* 0x000fe200078e08ff */
[----:B------:R-:W2:Y:S01]  /*1580*/  LDG.E.U16 R182, desc[UR10][R182.64] ;  /* 0x0000000ab6b67981 */ /* 0x000ea2000c1e1500 */
[-C--:B-1----:R-:W-:Y:S02]  /*1590*/  IADD3 R14, P1, PT, R8, R5.reuse, RZ ;  /* 0x00000005080e7210 */ /* 0x082fe40007f3e0ff */
[-C--:B------:R-:W-:Y:S01]  /*15a0*/  IADD3 R24, P3, PT, R126, R5.reuse, RZ ;  /* 0x000000057e187210 */ /* 0x080fe20007f7e0ff */
[C---:B------:R-:W-:Y:S01]  /*15b0*/  IMAD R145, R6.reuse, 0xd2, RZ ;  /* 0x000000d206917824 */ /* 0x040fe200078e02ff */
[-C--:B------:R-:W-:Y:S01]  /*15c0*/  LEA.HI.X.SX32 R15, R7, R4.reuse, 0x1, P1 ;  /* 0x00000004070f7211 */ /* 0x080fe200008f0eff */
[----:B------:R-:W-:Y:S01]  /*15d0*/  IMAD R7, R6, 0xc, RZ ;  /* 0x0000000c06077824 */ /* 0x000fe200078e02ff */
[-C--:B------:R-:W-:Y:S01]  /*15e0*/  LEA.HI.X.SX32 R33, R22, R4.reuse, 0x1, P2 ;  /* 0x0000000416217211 */ /* 0x080fe200010f0eff */
[----:B------:R-:W-:Y:S01]  /*15f0*/  IMAD R141, R6, 0xca, RZ ;  /* 0x000000ca068d7824 */ /* 0x000fe200078e02ff */
[CC--:B------:R-:W-:Y:S01]  /*1600*/  IADD3 R22, P2, PT, R12.reuse, R5.reuse, RZ ;  /* 0x000000050c167210 */ /* 0x0c0fe20007f5e0ff */
[----:B------:R1:W2:Y:S01]  /*1610*/  LDG.E.U16 R217, desc[UR10][R14.64] ;  /* 0x0000000a0ed97981 */ /* 0x0002a2000c1e1500 */
[-C--:B------:R-:W-:Y:S01]  /*1620*/  LEA.HI.X.SX32 R25, R12, R4.reuse, 0x1, P3 ;  /* 0x000000040c197211 */ /* 0x080fe200018f0eff */
[----:B------:R-:W-:Y:S01]  /*1630*/  IMAD R12, R6, 0x18, RZ ;  /* 0x00000018060c7824 */ /* 0x000fe200078e02ff */
[----:B0-----:R-:W-:Y:S01]  /*1640*/  IADD3 R18, P1, PT, R7, R5, RZ ;  /* 0x0000000507127210 */ /* 0x001fe20007f3e0ff */
[----:B------:R-:W2:Y:S01]  /*1650*/  LDG.E.U16 R32, desc[UR10][R32.64] ;  /* 0x0000000a20207981 */ /* 0x000ea2000c1e1500 */
[----:B------:R-:W-:-:S02]  /*1660*/  LEA.HI.X.SX32 R23, R16, R4, 0x1, P2 ;  /* 0x0000000410177211 */ /* 0x000fc400010f0eff */
[-C--:B------:R-:W-:Y:S01]  /*1670*/  IADD3 R20, P2, PT, R12, R5.reuse, RZ ;  /* 0x000000050c147210 */ /* 0x080fe20007f5e0ff */
[----:B------:R0:W2:Y:S01]  /*1680*/  LDG.E.U16 R43, desc[UR10][R24.64] ;  /* 0x0000000a182b7981 */ /* 0x0000a2000c1e1500 */
[-C--:B------:R-:W-:Y:S02]  /*1690*/  LEA.HI.X.SX32 R19, R8, R4.reuse, 0x1, P1 ;  /* 0x0000000408137211 */ /* 0x080fe400008f0eff */
[-C--:B------:R-:W-:Y:S01]  /*16a0*/  IADD3 R176, P1, PT, R28, R5.reuse, RZ ;  /* 0x000000051cb07210 */ /* 0x080fe20007f3e0ff */
[----:B------:R0:W2:Y:S01]  /*16b0*/  LDG.E.U16 R16, desc[UR10][R22.64] ;  /* 0x0000000a16107981 */ /* 0x0000a2000c1e1500 */
[-C--:B------:R-:W-:Y:S02]  /*16c0*/  LEA.HI.X.SX32 R21, R7, R4.reuse, 0x1, P2 ;  /* 0x0000000407157211 */ /* 0x080fe400010f0eff */
[-C--:B-1----:R-:W-:Y:S01]  /*16d0*/  IADD3 R14, P2, PT, R125, R5.reuse, RZ ;  /* 0x000000057d0e7210 */ /* 0x082fe20007f5e0ff */
[----:B------:R-:W-:Y:S01]  /*16e0*/  IMAD R8, R6, 0x1a, RZ ;  /* 0x0000001a06087824 */ /* 0x000fe200078e02ff */
[-C--:B------:R-:W-:Y:S01]  /*16f0*/  LEA.HI.X.SX32 R177, R12, R4.reuse, 0x1, P1 ;  /* 0x000000040cb17211 */ /* 0x080fe200008f0eff */
[C---:B------:R-:W-:Y:S01]  /*1700*/  IMAD R12, R6.reuse, 0x32, RZ ;  /* 0x00000032060c7824 */ /* 0x040fe200078e02ff */
[C---:B------:R-:W-:Y:S01]  /*1710*/  LEA.HI.X.SX32 R15, R29.reuse, R4, 0x1, P2 ;  /* 0x000000041d0f7211 */ /* 0x040fe200010f0eff */
[C---:B0-----:R-:W-:Y:S01]  /*1720*/  IMAD R24, R6.reuse, 0x64, RZ ;  /* 0x0000006406187824 */ /* 0x041fe200078e02ff */
[----:B------:R0:W2:Y:S01]  /*1730*/  LDG.E.U16 R211, desc[UR10][R18.64] ;  /* 0x0000000a12d37981 */ /* 0x0000a2000c1e1500 */
[-C--:B------:R-:W-:Y:S01]  /*1740*/  IADD3 R22, P3, PT, R29, R5.reuse, RZ ;  /* 0x000000051d167210 */ /* 0x080fe20007f7e0ff */
[----:B------:R-:W-:Y:S01]  /*1750*/  IMAD R29, R6, 0x19, RZ ;  /* 0x00000019061d7824 */ /* 0x000fe200078e02ff */
[----:B------:R-:W-:Y:S01]  /*1760*/  IADD3 R174, P1, PT, R12, R5, RZ ;  /* 0x000000050cae7210 */ /* 0x000fe20007f3e0ff */
[----:B------:R1:W2:Y:S01]  /*1770*/  LDG.E.U16 R201, desc[UR10][R20.64] ;  /* 0x0000000a14c97981 */ /* 0x0002a2000c1e1500 */
[----:B------:R-:W-:-:S02]  /*1780*/  IMAD R25, R6, 0xd, RZ ;  /* 0x0000000d06197824 */ /* 0x000fc400078e02ff */
[-C--:B------:R-:W-:Y:S01]  /*1790*/  LEA.HI.X.SX32 R175, R29, R4.reuse, 0x1, P1 ;  /* 0x000000041daf7211 */ /* 0x080fe200008f0eff */
[----:B------:R1:W2:Y:S01]  /*17a0*/  LDG.E.U16 R7, desc[UR10][R14.64] ;  /* 0x0000000a0e077981 */ /* 0x0002a2000c1e1500 */
[-C--:B0-----:R-:W-:Y:S02]  /*17b0*/  IADD3 R18, P2, PT, R24, R5.reuse, RZ ;  /* 0x0000000518127210 */ /* 0x081fe40007f5e0ff */
[-C--:B------:R-:W-:Y:S01]  /*17c0*/  LEA.HI.X.SX32 R23, R28, R4.reuse, 0x1, P3 ;  /* 0x000000041c177211 */ /* 0x080fe200018f0eff */
[C---:B------:R-:W-:Y:S01]  /*17d0*/  IMAD R183, R6.reuse, 0xb4, RZ ;  /* 0x000000b406b77824 */ /* 0x040fe200078e02ff */
[----:B------:R-:W2:Y:S01]  /*17e0*/  LDG.E.U16 R186, desc[UR10][R186.64] ;  /* 0x0000000ababa7981 */ /* 0x000ea2000c1e1500 */
[----:B-1----:R-:W-:Y:S01]  /*17f0*/  IMAD R21, R6, 0x34, RZ ;  /* 0x0000003406157824 */ /* 0x002fe200078e02ff */
[-C--:B------:R-:W-:Y:S02]  /*1800*/  IADD3 R14, P1, PT, R8, R5.reuse, RZ ;  /* 0x00000005080e7210 */ /* 0x080fe40007f3e0ff */
[----:B------:R0:W2:Y:S01]  /*1810*/  LDG.E.U16 R33, desc[UR10][R22.64] ;  /* 0x0000000a16217981 */ /* 0x0000a2000c1e1500 */
[-C--:B------:R-:W-:Y:S01]  /*1820*/  LEA.HI.X.SX32 R19, R12, R4.reuse, 0x1, P2 ;  /* 0x000000040c137211 */ /* 0x080fe200010f0eff */
[C---:B------:R-:W-:Y:S01]  /*1830*/  IMAD R12, R6.reuse, 0x68, RZ ;  /* 0x00000068060c7824 */ /* 0x040fe200078e02ff */
[-C--:B------:R-:W-:Y:S01]  /*1840*/  IADD3 R172, P2, PT, R21, R5.reuse, RZ ;  /* 0x0000000515ac7210 */ /* 0x080fe20007f5e0ff */
[----:B------:R-:W-:Y:S01]  /*1850*/  IMAD R29, R6, 0x1b, RZ ;  /* 0x0000001b061d7824 */ /* 0x000fe200078e02ff */
[-C--:B------:R-:W-:Y:S01]  /*1860*/  LEA.HI.X.SX32 R15, R25, R4.reuse, 0x1, P1 ;  /* 0x00000004190f7211 */ /* 0x080fe200008f0eff */
[----:B------:R-:W2:Y:S01]  /*1870*/  LDG.E.U16 R79, desc[UR10][R18.64] ;  /* 0x0000000a124f7981 */ /* 0x000ea2000c1e1500 */
[----:B------:R-:W-:Y:S01]  /*1880*/  LEA.HI.X.SX32 R173, R8, R4, 0x1, P2 ;  /* 0x0000000408ad7211 */ /* 0x000fe200010f0eff */
[----:B------:R-:W-:Y:S01]  /*1890*/  IMAD R8, R6, 0x36, RZ ;  /* 0x0000003606087824 */ /* 0x000fe200078e02ff */
[-C--:B0-----:R-:W-:Y:S01]  /*18a0*/  IADD3 R22, P3, PT, R123, R5.reuse, RZ ;  /* 0x000000057b167210 */ /* 0x081fe20007f7e0ff */
[----:B------:R0:W2:Y:S01]  /*18b0*/  LDG.E.U16 R199, desc[UR10][R14.64] ;  /* 0x0000000a0ec77981 */ /* 0x0000a2000c1e1500 */
[----:B------:R-:W-:-:S02]  /*18c0*/  IADD3 R20, P1, PT, R12, R5, RZ ;  /* 0x000000050c147210 */ /* 0x000fc40007f3e0ff */
[-C--:B------:R-:W-:Y:S01]  /*18d0*/  LEA.HI.X.SX32 R23, R24, R4.reuse, 0x1, P3 ;  /* 0x0000000418177211 */ /* 0x080fe200018f0eff */
[----:B------:R-:W2:Y:S01]  /*18e0*/  LDG.E.U16 R174, desc[UR10][R174.64] ;  /* 0x0000000aaeae7981 */ /* 0x000ea2000c1e1500 */
[-C--:B------:R-:W-:Y:S02]  /*18f0*/  IADD3 R24, P3, PT, R124, R5.reuse, RZ ;  /* 0x000000057c187210 */ /* 0x080fe40007f7e0ff */
[-C--:B------:R-:W-:Y:S01]  /*1900*/  LEA.HI.X.SX32 R21, R21, R4.reuse, 0x1, P1 ;  /* 0x0000000415157211 */ /* 0x080fe200008f0eff */
[----:B------:R1:W2:Y:S01]  /*1910*/  LDG.E.U16 R42, desc[UR10][R22.64] ;  /* 0x0000000a162a7981 */ /* 0x0002a2000c1e1500 */
[-C--:B0-----:R-:W-:Y:S02]  /*1920*/  IADD3 R14, P2, PT, R30, R5.reuse, RZ ;  /* 0x000000051e0e7210 */ /* 0x081fe40007f5e0ff */
[CC--:B------:R-:W-:Y:S01]  /*1930*/  IADD3 R170, P1, PT, R8.reuse, R5.reuse, RZ ;  /* 0x0000000508aa7210 */ /* 0x0c0fe20007f3e0ff */
[----:B------:R0:W2:Y:S01]  /*1940*/  LDG.E.U16 R48, desc[UR10][R20.64] ;  /* 0x0000000a14307981 */ /* 0x0000a2000c1e1500 */
[-C--:B------:R-:W-:Y:S01]  /*1950*/  LEA.HI.X.SX32 R15, R8, R4.reuse, 0x1, P2 ;  /* 0x00000004080f7211 */ /* 0x080fe200010f0eff */
[----:B------:R-:W-:Y:S01]  /*1960*/  IMAD R8, R6, 0xe, RZ ;  /* 0x0000000e06087824 */ /* 0x000fe200078e02ff */
[-C--:B------:R-:W-:Y:S01]  /*1970*/  LEA.HI.X.SX32 R25, R12, R4.reuse, 0x1, P3 ;  /* 0x000000040c197211 */ /* 0x080fe200018f0eff */
[----:B------:R-:W-:Y:S01]  /*1980*/  IMAD R12, R6, 0x1c, RZ ;  /* 0x0000001c060c7824 */ /* 0x000fe200078e02ff */
[-C--:B------:R-:W-:Y:S01]  /*1990*/  IADD3 R28, P3, PT, R122, R5.reuse, RZ ;  /* 0x000000057a1c7210 */ /* 0x080fe20007f7e0ff */
[C---:B------:R-:W-:Y:S01]  /*19a0*/  IMAD R187, R6.reuse, 0xc4, RZ ;  /* 0x000000c406bb7824 */ /* 0x040fe200078e02ff */
[----:B------:R-:W-:Y:S01]  /*19b0*/  LEA.HI.X.SX32 R171, R29, R4, 0x1, P1 ;  /* 0x000000041dab7211 */ /* 0x000fe200008f0eff */
[C---:B-1----:R-:W-:Y:S01]  /*19c0*/  IMAD R23, R6.reuse, 0x38, RZ ;  /* 0x0000003806177824 */ /* 0x042fe200078e02ff */
[----:B------:R-:W-:Y:S01]  /*19d0*/  LEA R19, R6, -R6, 0x3 ;  /* 0x8000000606137211 */ /* 0x000fe200078e18ff */
[----:B------:R1:W2:Y:S01]  /*19e0*/  LDG.E.U16 R15, desc[UR10][R14.64] ;  /* 0x0000000a0e0f7981 */ /* 0x0002a2000c1e1500 */
[----:B------:R-:W-:-:S02]  /*19f0*/  IADD3 R18, P1, PT, R8, R5, RZ ;  /* 0x0000000508127210 */ /* 0x000fc40007f3e0ff */
[-C--:B------:R-:W-:Y:S01]  /*1a00*/  LEA.HI.X.SX32 R29, R30, R4.reuse, 0x1, P3 ;  /* 0x000000041e1d7211 */ /* 0x080fe200018f0eff */
[----:B------:R1:W2:Y:S01]  /*1a10*/  LDG.E.U16 R34, desc[UR10][R24.64] ;  /* 0x0000000a18227981 */ /* 0x0002a2000c1e1500 */
[-C--:B0-----:R-:W-:Y:S02]  /*1a20*/  IADD3 R20, P2, PT, R12, R5.reuse, RZ ;  /* 0x000000050c147210 */ /* 0x081fe40007f5e0ff */
[-C--:B------:R-:W-:Y:S01]  /*1a30*/  LEA.HI.X.SX32 R19, R19, R4.reuse, 0x1, P1 ;  /* 0x0000000413137211 */ /* 0x080fe200008f0eff */
[----:B------:R0:W2:Y:S01]  /*1a40*/  LDG.E.U16 R41, desc[UR10][R28.64] ;  /* 0x0000000a1c297981 */ /* 0x0000a2000c1e1500 */
[C---:B------:R-:W-:Y:S01]  /*1a50*/  IMAD R30, R6.reuse, 0x70, RZ ;  /* 0x00000070061e7824 */ /* 0x040fe200078e02ff */
[-C--:B------:R-:W-:Y:S01]  /*1a60*/  IADD3 R168, P1, PT, R23, R5.reuse, RZ ;  /* 0x0000000517a87210 */ /* 0x080fe20007f3e0ff */
[----:B-1----:R-:W-:Y:S01]  /*1a70*/  IMAD R14, R6, 0x3a, RZ ;  /* 0x0000003a060e7824 */ /* 0x002fe200078e02ff */
[-C--:B------:R-:W-:Y:S01]  /*1a80*/  LEA.HI.X.SX32 R21, R8, R4.reuse, 0x1, P2 ;  /* 0x0000000408157211 */ /* 0x080fe200010f0eff */
[----:B------:R1:W2:Y:S01]  /*1a90*/  LDG.E.U16 R209, desc[UR10][R18.64] ;  /* 0x0000000a12d17981 */ /* 0x0002a2000c1e1500 */
[-C--:B------:R-:W-:Y:S01]  /*1aa0*/  IADD3 R24, P2, PT, R119, R5.reuse, RZ ;  /* 0x0000000577187210 */ /* 0x080fe20007f5e0ff */
[----:B------:R-:W-:Y:S01]  /*1ab0*/  IMAD R175, R6, 0xa4, RZ ;  /* 0x000000a406af7824 */ /* 0x000fe200078e02ff */
[-C--:B------:R-:W-:Y:S01]  /*1ac0*/  IADD3 RZ, P4, PT, R96, R5.reuse, RZ ;  /* 0x0000000560ff7210 */ /* 0x080fe20007f9e0ff */
[----:B------:R-:W-:Y:S01]  /*1ad0*/  IMAD R62, R62, 0x116, RZ ;  /* 0x000001163e3e7824 */ /* 0x000fe200078e02ff */
[-C--:B------:R-:W-:Y:S01]  /*1ae0*/  IADD3 RZ, P6, PT, R86, R5.reuse, RZ ;  /* 0x0000000556ff7210 */ /* 0x080fe20007fde0ff */
[----:B0-----:R-:W-:Y:S01]  /*1af0*/  IMAD R29, R6, 0x74, RZ ;  /* 0x00000074061d7824 */ /* 0x001fe200078e02ff */
[-C--:B------:R-:W-:Y:S01]  /*1b00*/  LEA.HI.X.SX32 R169, R12, R4.reuse, 0x1, P1 ;  /* 0x000000040ca97211 */ /* 0x080fe200008f0eff */
[----:B------:R-:W-:Y:S01]  /*1b10*/  IMAD R8, R6, 0x1e, RZ ;  /* 0x0000001e06087824 */ /* 0x000fe200078e02ff */
[-C--:B------:R-:W-:Y:S01]  /*1b20*/  IADD3 R22, P3, PT, R30, R5.reuse, RZ ;  /* 0x000000051e167210 */ /* 0x080fe20007f7e0ff */
[----:B-1----:R-:W-:Y:S01]  /*1b30*/  IMAD R19, R6, 0x1d, RZ ;  /* 0x0000001d06137824 */ /* 0x002fe200078e02ff */
[----:B------:R-:W-:Y:S01]  /*1b40*/  LEA.HI.X.SX32 R25, R30, R4, 0x1, P2 ;  /* 0x000000041e197211 */ /* 0x000fe200010f0eff */
[----:B------:R0:W2:Y:S01]  /*1b50*/  LDG.E.U16 R197, desc[UR10][R20.64] ;  /* 0x0000000a14c57981 */ /* 0x0000a2000c1e1500 */
[----:B------:R-:W-:-:S02]  /*1b60*/  IADD3 R166, P1, PT, R14, R5, RZ ;  /* 0x000000050ea67210 */ /* 0x000fc40007f3e0ff */
[-C--:B------:R-:W-:Y:S01]  /*1b70*/  IADD3 R18, P2, PT, R29, R5.reuse, RZ ;  /* 0x000000051d127210 */ /* 0x080fe20007f5e0ff */
[----:B------:R-:W2:Y:S01]  /*1b80*/  LDG.E.U16 R59, desc[UR10][R24.64] ;  /* 0x0000000a183b7981 */ /* 0x000ea2000c1e1500 */
[-C--:B------:R-:W-:Y:S02]  /*1b90*/  LEA.HI.X.SX32 R23, R23, R4.reuse, 0x1, P3 ;  /* 0x0000000417177211 */ /* 0x080fe400018f0eff */
[-C--:B------:R-:W-:Y:S01]  /*1ba0*/  LEA.HI.X.SX32 R167, R19, R4.reuse, 0x1, P1 ;  /* 0x0000000413a77211 */ /* 0x080fe200008f0eff */
[----:B------:R-:W-:Y:S01]  /*1bb0*/  IMAD R96, R87, 0x108, RZ ;  /* 0x0000010857607824 */ /* 0x000fe200078e02ff */
[----:B------:R-:W-:Y:S01]  /*1bc0*/  LEA.HI.X.SX32 R19, R14, R4, 0x1, P2 ;  /* 0x000000040e137211 */ /* 0x000fe200010f0eff */
[C---:B------:R-:W-:Y:S01]  /*1bd0*/  IMAD R14, R6.reuse, 0x3c, RZ ;  /* 0x0000003c060e7824 */ /* 0x040fe200078e02ff */
[----:B0-----:R-:W-:Y:S01]  /*1be0*/  LEA R21, R6, -R6, 0x4 ;  /* 0x8000000606157211 */ /* 0x001fe200078e20ff */
[----:B------:R0:W2:Y:S01]  /*1bf0*/  LDG.E.U16 R12, desc[UR10][R22.64] ;  /* 0x0000000a160c7981 */ /* 0x0000a2000c1e1500 */
[----:B------:R-:W-:-:S02]  /*1c00*/  IADD3 R194, P1, PT, R8, R5, RZ ;  /* 0x0000000508c27210 */ /* 0x000fc40007f3e0ff */
[-C--:B------:R-:W-:Y:S01]  /*1c10*/  IADD3 R28, P3, PT, R118, R5.reuse, RZ ;  /* 0x00000005761c7210 */ /* 0x080fe20007f7e0ff */
[----:B------:R1:W2:Y:S01]  /*1c20*/  LDG.E.U16 R78, desc[UR10][R18.64] ;  /* 0x0000000a124e7981 */ /* 0x0002a2000c1e1500 */
[-C--:B------:R-:W-:Y:S02]  /*1c30*/  LEA.HI.X.SX32 R195, R21, R4.reuse, 0x1, P1 ;  /* 0x0000000415c37211 */ /* 0x080fe400008f0eff */
[-C--:B------:R-:W-:Y:S01]  /*1c40*/  IADD3 R164, P1, PT, R14, R5.reuse, RZ ;  /* 0x000000050ea47210 */ /* 0x080fe20007f3e0ff */
[----:B------:R-:W-:Y:S01]  /*1c50*/  USHF.L.U32 UR6, UR6, 0x1, URZ ;  /* 0x0000000106067899 */ /* 0x000fe200080006ff */
[C---:B------:R-:W-:Y:S01]  /*1c60*/  SHF.L.U32 R30, R6.reuse, 0x1, RZ ;  /* 0x00000001061e7819 */ /* 0x040fe200000006ff */
[C---:B0-----:R-:W-:Y:S01]  /*1c70*/  IMAD R22, R6.reuse, 0x78, RZ ;  /* 0x0000007806167824 */ /* 0x041fe200078e02ff */
[-C--:B------:R-:W-:Y:S01]  /*1c80*/  LEA.HI.X.SX32 R29, R29, R4.reuse, 0x1, P3 ;  /* 0x000000041d1d7211 */ /* 0x080fe200018f0eff */
[----:B------:R-:W-:Y:S01]  /*1c90*/  IMAD R23, R6, 0x3e, RZ ;  /* 0x0000003e06177824 */ /* 0x000fe200078e02ff */
[----:B------:R-:W-:Y:S01]  /*1ca0*/  LEA.HI.X.SX32 R165, R8, R4, 0x1, P1 ;  /* 0x0000000408a57211 */ /* 0x000fe200008f0eff */
[----:B------:R-:W-:Y:S01]  /*1cb0*/  IMAD R8, R6, 0x7c, RZ ;  /* 0x0000007c06087824 */ /* 0x000fe200078e02ff */
[-C--:B------:R-:W-:Y:S01]  /*1cc0*/  IADD3 R20, P2, PT, R22, R5.reuse, RZ ;  /* 0x0000000516147210 */ /* 0x080fe20007f5e0ff */
[----:B------:R-:W2:Y:S01]  /*1cd0*/  LDG.E.U16 R40, desc[UR10][R28.64] ;  /* 0x0000000a1c287981 */ /* 0x000ea2000c1e1500 */
[----:B------:R-:W-:-:S02]  /*1ce0*/  IADD3 R50, P3, PT, R117, R5, RZ ;  /* 0x0000000575327210 */ /* 0x000fc40007f7e0ff */
[----:B------:R-:W-:Y:S01]  /*1cf0*/  LEA.HI.X.SX32 R21, R14, R4, 0x1, P2 ;  /* 0x000000040e157211 */ /* 0x000fe200010f0eff */
[----:B------:R-:W2:Y:S01]  /*1d00*/  LDG.E.U16 R170, desc[UR10][R170.64] ;  /* 0x0000000aaaaa7981 */ /* 0x000ea2000c1e1500 */
[----:B-1----:R-:W-:Y:S02]  /*1d10*/  LEA R19, R6, -R6, 0x5 ;  /* 0x8000000606137211 */ /* 0x002fe400078e28ff */
[-C--:B------:R-:W-:Y:S01]  /*1d20*/  IADD3 R162, P1, PT, R23, R5.reuse, RZ ;  /* 0x0000000517a27210 */ /* 0x080fe20007f3e0ff */
[----:B------:R0:W2:Y:S01]  /*1d30*/  LDG.E.U16 R47, desc[UR10][R20.64] ;  /* 0x0000000a142f7981 */ /* 0x0000a2000c1e1500 */
[-C--:B------:R-:W-:Y:S02]  /*1d40*/  LEA.HI.X.SX32 R51, R22, R4.reuse, 0x1, P3 ;  /* 0x0000000416337211 */ /* 0x080fe400018f0eff */
[-C--:B------:R-:W-:Y:S01]  /*1d50*/  IADD3 R22, P2, PT, R8, R5.reuse, RZ ;  /* 0x0000000508167210 */ /* 0x080fe20007f5e0ff */
[----:B------:R-:W2:Y:S01]  /*1d60*/  LDG.E.U16 R172, desc[UR10][R172.64] ;  /* 0x0000000aacac7981 */ /* 0x000ea2000c1e1500 */
[-C--:B------:R-:W-:Y:S01]  /*1d70*/  LEA.HI.X.SX32 R163, R19, R4.reuse, 0x1, P1 ;  /* 0x0000000413a37211 */ /* 0x080fe200008f0eff */
[----:B------:R-:W-:Y:S01]  /*1d80*/  IMAD R19, R6, 0x29, RZ ;  /* 0x0000002906137824 */ /* 0x000fe200078e02ff */
[-C--:B------:R-:W-:Y:S01]  /*1d90*/  LEA.HI.X.SX32 R23, R23, R4.reuse, 0x1, P2 ;  /* 0x0000000417177211 */ /* 0x080fe200010f0eff */
[----:B------:R1:W2:Y:S01]  /*1da0*/  LDG.E.U16 R50, desc[UR10][R50.64] ;  /* 0x0000000a32327981 */ /* 0x0002a2000c1e1500 */
[-C--:B------:R-:W-:Y:S01]  /*1db0*/  IADD3 R18, P1, PT, R38, R5.reuse, RZ ;  /* 0x0000000526127210 */ /* 0x080fe20007f3e0ff */
[----:B0-----:R-:W-:Y:S01]  /*1dc0*/  IMAD R21, R6, 0x31, RZ ;  /* 0x0000003106157824 */ /* 0x001fe200078e02ff */
[----:B------:R-:W-:Y:S01]  /*1dd0*/  IADD3 R24, P2, PT, R52, R5, RZ ;  /* 0x0000000534187210 */ /* 0x000fe20007f5e0ff */
[----:B------:R0:W2:Y:S01]  /*1de0*/  LDG.E.U16 R14, desc[UR10][R22.64] ;  /* 0x0000000a160e7981 */ /* 0x0000a2000c1e1500 */
[----:B------:R-:W-:-:S02]  /*1df0*/  LEA.HI.X.SX32 R19, R19, R4, 0x1, P1 ;  /* 0x0000000413137211 */ /* 0x000fc400008f0eff */
[-C--:B------:R-:W-:Y:S01]  /*1e00*/  LEA.HI.X.SX32 R113, R113, R4.reuse, 0x1, P4 ;  /* 0x0000000471717211 */ /* 0x080fe200020f0eff */
[----:B------:R-:W2:Y:S01]  /*1e10*/  LDG.E.U16 R176, desc[UR10][R176.64] ;  /* 0x0000000ab0b07981 */ /* 0x000ea2000c1e1500 */
[-C--:B------:R-:W-:Y:S01]  /*1e20*/  LEA.HI.X.SX32 R25, R21, R4.reuse, 0x1, P2 ;  /* 0x0000000415197211 */ /* 0x080fe200010f0eff */
[----:B------:R-:W-:Y:S01]  /*1e30*/  IMAD R21, R6, 0x39, RZ ;  /* 0x0000003906157824 */ /* 0x000fe200078e02ff */
[-C--:B------:R-:W-:Y:S01]  /*1e40*/  IADD3 R28, P3, PT, R116, R5.reuse, RZ ;  /* 0x00000005741c7210 */ /* 0x080fe20007f7e0ff */
[----:B------:R0:W2:Y:S01]  /*1e50*/  LDG.E.U16 R142, desc[UR10][R18.64] ;  /* 0x0000000a128e7981 */ /* 0x0000a2000c1e1500 */
[----:B------:R-:W-:Y:S01]  /*1e60*/  IADD3 R36, P1, PT, R53, R5, RZ ;  /* 0x0000000535247210 */ /* 0x000fe20007f3e0ff */
[----:B-1----:R-:W-:Y:S01]  /*1e70*/  IMAD R51, R6, 0x59, RZ ;  /* 0x0000005906337824 */ /* 0x002fe200078e02ff */
[-C--:B------:R-:W-:Y:S01]  /*1e80*/  LEA.HI.X.SX32 R29, R8, R4.reuse, 0x1, P3 ;  /* 0x00000004081d7211 */ /* 0x080fe200018f0eff */
[----:B------:R1:W2:Y:S01]  /*1e90*/  LDG.E.U16 R73, desc[UR10][R24.64] ;  /* 0x0000000a18497981 */ /* 0x0002a2000c1e1500 */
[----:B------:R-:W-:-:S02]  /*1ea0*/  LEA.HI.X.SX32 R37, R21, R4, 0x1, P1 ;  /* 0x0000000415257211 */ /* 0x000fc400008f0eff */
[-C--:B------:R-:W-:Y:S01]  /*1eb0*/  LEA.HI.X.SX32 R111, R111, R4.reuse, 0x1, P6 ;  /* 0x000000046f6f7211 */ /* 0x080fe200030f0eff */
[----:B------:R3:W2:Y:S01]  /*1ec0*/  LDG.E.U16 R39, desc[UR10][R28.64] ;  /* 0x0000000a1c277981 */ /* 0x0006a2000c1e1500 */
[-C--:B0-----:R-:W-:Y:S01]  /*1ed0*/  IADD3 R22, P2, PT, R120, R5.reuse, RZ ;  /* 0x0000000578167210 */ /* 0x081fe20007f5e0ff */
[----:B------:R-:W-:Y:S01]  /*1ee0*/  IMAD R19, R6, 0x61, RZ ;  /* 0x0000006106137824 */ /* 0x000fe200078e02ff */
[-C--:B------:R-:W-:Y:S01]  /*1ef0*/  IADD3 R20, P3, PT, R130, R5.reuse, RZ ;  /* 0x0000000582147210 */ /* 0x080fe20007f7e0ff */
[----:B------:R-:W2:Y:S01]  /*1f00*/  LDG.E.U16 R36, desc[UR10][R36.64] ;  /* 0x0000000a24247981 */ /* 0x000ea2000c1e1500 */
[-C--:B------:R-:W-:Y:S01]  /*1f10*/  IADD3 R18, P1, PT, R131, R5.reuse, RZ ;  /* 0x0000000583127210 */ /* 0x080fe20007f3e0ff */
[C---:B-1----:R-:W-:Y:S01]  /*1f20*/  IMAD R25, R6.reuse, 0x69, RZ ;  /* 0x0000006906197824 */ /* 0x042fe200078e02ff */
[-C--:B------:R-:W-:Y:S01]  /*1f30*/  LEA.HI.X.SX32 R23, R31, R4.reuse, 0x1, P2 ;  /* 0x000000041f177211 */ /* 0x080fe200010f0eff */
[C---:B------:R-:W-:Y:S01]  /*1f40*/  IMAD R31, R6.reuse, 0x71, RZ ;  /* 0x00000071061f7824 */ /* 0x040fe200078e02ff */
[-C--:B------:R-:W-:Y:S01]  /*1f50*/  LEA.HI.X.SX32 R21, R51, R4.reuse, 0x1, P3 ;  /* 0x0000000433157211 */ /* 0x080fe200018f0eff */
[----:B------:R-:W-:Y:S01]  /*1f60*/  IMAD R87, R6, 0x93, RZ ;  /* 0x0000009306577824 */ /* 0x000fe200078e02ff */
[-C--:B------:R-:W-:Y:S01]  /*1f70*/  LEA.HI.X.SX32 R19, R19, R4.reuse, 0x1, P1 ;  /* 0x0000000413137211 */ /* 0x080fe200008f0eff */
[----:B------:R0:W2:Y:S01]  /*1f80*/  LDG.E.U16 R8, desc[UR10][R22.64] ;  /* 0x0000000a16087981 */ /* 0x0000a2000c1e1500 */
[-C--:B---3--:R-:W-:Y:S01]  /*1f90*/  IADD3 R28, P1, PT, R145, R5.reuse, RZ ;  /* 0x00000005911c7210 */ /* 0x088fe20007f3e0ff */
[----:B------:R-:W1:Y:S01]  /*1fa0*/  LDC R171, c[0x0][0x3b8] ;  /* 0x0000ee00ffab7b82 */ /* 0x000e620000000800 */
[----:B------:R-:W-:Y:S01]  /*1fb0*/  IADD3 R24, P2, PT, R147, R5, RZ ;  /* 0x0000000593187210 */ /* 0x000fe20007f5e0ff */
[----:B------:R3:W2:Y:S01]  /*1fc0*/  LDG.E.U16 R83, desc[UR10][R20.64] ;  /* 0x0000000a14537981 */ /* 0x0006a2000c1e1500 */
[----:B------:R-:W-:-:S02]  /*1fd0*/  LEA.HI.X.SX32 R29, R25, R4, 0x1, P1 ;  /* 0x00000004191d7211 */ /* 0x000fc400008f0eff */
[-C--:B------:R-:W-:Y:S01]  /*1fe0*/  LEA.HI.X.SX32 R25, R31, R4.reuse, 0x1, P2 ;  /* 0x000000041f197211 */ /* 0x080fe200010f0eff */
[----:B------:R4:W2:Y:S01]  /*1ff0*/  LDG.E.U16 R82, desc[UR10][R18.64] ;  /* 0x0000000a12527981 */ /* 0x0008a2000c1e1500 */
[-C--:B0-----:R-:W-:Y:S01]  /*2000*/  IADD3 R22, P3, PT, R157, R5.reuse, RZ ;  /* 0x000000059d167210 */ /* 0x081fe20007f7e0ff */
[----:B------:R-:W0:Y:S02]  /*2010*/  LDC R173, c[0x0][0x3b8] ;  /* 0x0000ee00ffad7b82 */ /* 0x000e240000000800 */
[----:B------:R4:W2:Y:S01]  /*2020*/  LDG.E.U16 R65, desc[UR10][R24.64] ;  /* 0x0000000a18417981 */ /* 0x0008a2000c1e1500 */
[----:B---3--:R-:W-:Y:S01]  /*2030*/  IMAD R21, R6, 0x79, RZ ;  /* 0x0000007906157824 */ /* 0x008fe200078e02ff */
[-C--:B------:R-:W-:Y:S02]  /*2040*/  IADD3 R20, P1, PT, R30, R5.reuse, RZ ;  /* 0x000000051e147210 */ /* 0x080fe40007f3e0ff */
[----:B------:R3:W2:Y:S01]  /*2050*/  LDG.E.U16 R81, desc[UR10][R28.64] ;  /* 0x0000000a1c517981 */ /* 0x0006a2000c1e1500 */
[CC--:B----4-:R-:W-:Y:S01]  /*2060*/  LEA R18, P2, R6.reuse, R5.reuse, 0x2 ;  /* 0x0000000506127211 */ /* 0x0d0fe200078410ff */
[----:B------:R-:W-:Y:S01]  /*2070*/  IMAD R31, R6, 0x55, RZ ;  /* 0x00000055061f7824 */ /* 0x000fe200078e02ff */
[-C--:B------:R-:W-:Y:S01]  /*2080*/  LEA.HI.X.SX32 R23, R21, R4.reuse, 0x1, P3 ;  /* 0x0000000415177211 */ /* 0x080fe200018f0eff */
[----:B------:R4:W2:Y:S01]  /*2090*/  LDG.E.U16 R162, desc[UR10][R162.64] ;  /* 0x0000000aa2a27981 */ /* 0x0008a2000c1e1500 */
[-C--:B------:R-:W-:Y:S01]  /*20a0*/  LEA.HI.X.SX32 R19, R30, R4.reuse, 0x1, P2 ;  /* 0x000000041e137211 */ /* 0x080fe200010f0eff */
[----:B------:R-:W0:Y:S01]  /*20b0*/  LDC R177, c[0x0][0x3b8] ;  /* 0x0000ee00ffb17b82 */ /* 0x000e220000000800 */
[----:B------:R-:W-:Y:S01]  /*20c0*/  LEA.HI.X.SX32 R21, R6, R4, 0x1, P1 ;  /* 0x0000000406157211 */ /* 0x000fe200008f0eff */
[----:B------:R4:W2:Y:S01]  /*20d0*/  LDG.E.U16 R80, desc[UR10][R22.64] ;  /* 0x0000000a16507981 */ /* 0x0008a2000c1e1500 */
[----:B------:R-:W-:Y:S01]  /*20e0*/  IADD3 R24, P1, PT, R128, R5, RZ ;  /* 0x0000000580187210 */ /* 0x000fe20007f3e0ff */
[----:B---3--:R-:W-:-:S02]  /*20f0*/  IMAD R29, R6, 0x5d, RZ ;  /* 0x0000005d061d7824 */ /* 0x008fc400078e02ff */
[----:B------:R3:W2:Y:S01]  /*2100*/  LDG.E.U16 R219, desc[UR10][R18.64] ;  /* 0x0000000a12db7981 */ /* 0x0006a2000c1e1500 */
[----:B------:R-:W-:Y:S01]  /*2110*/  LEA.HI.X.SX32 R25, R31, R4, 0x1, P1 ;  /* 0x000000041f197211 */ /* 0x000fe200008f0eff */
[----:B------:R-:W-:Y:S01]  /*2120*/  IMAD R37, R6, 0x65, RZ ;  /* 0x0000006506257824 */ /* 0x000fe200078e02ff */
[-C--:B------:R-:W-:Y:S01]  /*2130*/  IADD3 RZ, P6, PT, R62, R5.reuse, RZ ;  /* 0x000000053eff7210 */ /* 0x080fe20007fde0ff */
[----:B------:R5:W2:Y:S01]  /*2140*/  LDG.E.U16 R221, desc[UR10][R20.64] ;  /* 0x0000000a14dd7981 */ /* 0x000aa2000c1e1500 */
[----:B----4-:R-:W4:Y:S01]  /*2150*/  LDC R163, c[0x0][0x3b8] ;  /* 0x0000ee00ffa37b82 */ /* 0x010f220000000800 */
[-C--:B------:R-:W-:Y:S02]  /*2160*/  IADD3 R22, P2, PT, R129, R5.reuse, RZ ;  /* 0x0000000581167210 */ /* 0x080fe40007f5e0ff */
[----:B------:R-:W2:Y:S01]  /*2170*/  LDG.E.U16 R25, desc[UR10][R24.64] ;  /* 0x0000000a18197981 */ /* 0x000ea2000c1e1500 */
[----:B---3--:R-:W-:Y:S01]  /*2180*/  IMAD R19, R6, 0x6d, RZ ;  /* 0x0000006d06137824 */ /* 0x008fe200078e02ff */
[----:B------:R-:W-:-:S02]  /*2190*/  IADD3 R18, P1, PT, R149, R5, RZ ;  /* 0x0000000595127210 */ /* 0x000fc40007f3e0ff */
[----:B------:R3:W2:Y:S01]  /*21a0*/  LDG.E.U16 R164, desc[UR10][R164.64] ;  /* 0x0000000aa4a47981 */ /* 0x0006a2000c1e1500 */
[-C--:B------:R-:W-:Y:S02]  /*21b0*/  LEA.HI.X.SX32 R23, R29, R4.reuse, 0x1, P2 ;  /* 0x000000041d177211 */ /* 0x080fe400010f0eff */
[-C--:B------:R-:W-:Y:S01]  /*21c0*/  LEA.HI.X.SX32 R19, R19, R4.reuse, 0x1, P1 ;  /* 0x0000000413137211 */ /* 0x080fe200008f0eff */
[----:B------:R1:W2:Y:S01]  /*21d0*/  LDG.E.U16 R166, desc[UR10][R166.64] ;  /* 0x0000000aa6a67981 */ /* 0x0002a2000c1e1500 */
[-C--:B-----5:R-:W-:Y:S01]  /*21e0*/  IADD3 R20, P3, PT, R141, R5.reuse, RZ ;  /* 0x000000058d147210 */ /* 0x0a0fe20007f7e0ff */
[C---:B------:R-:W-:Y:S02]  /*21f0*/  IMAD R31, R6.reuse, 0x75, RZ ;  /* 0x00000075061f7824 */ /* 0x040fe400078e02ff */
[----:B------:R-:W5:Y:S01]  /*2200*/  LDG.E.U16 R24, desc[UR10][R22.64] ;  /* 0x0000000a16187981 */ /* 0x000f62000c1e1500 */
[-C--:B------:R-:W-:Y:S01]  /*2210*/  LEA.HI.X.SX32 R21, R37, R4.reuse, 0x1, P3 ;  /* 0x0000000425157211 */ /* 0x080fe200018f0eff */
[C---:B------:R-:W-:Y:S01]  /*2220*/  IMAD R37, R6.reuse, 0x5a, RZ ;  /* 0x0000005a06257824 */ /* 0x040fe200078e02ff */
[----:B------:R-:W-:Y:S01]  /*2230*/  LEA.HI.X.SX32 R101, R101, R4, 0x1, P6 ;  /* 0x0000000465657211 */ /* 0x000fe200030f0eff */
[----:B------:R-:W-:Y:S01]  /*2240*/  IMAD R29, R6, 0x2d, RZ ;  /* 0x0000002d061d7824 */ /* 0x000fe200078e02ff */
[-C--:B------:R-:W-:Y:S01]  /*2250*/  IADD3 R70, P2, PT, R175, R5.reuse, RZ ;  /* 0x00000005af467210 */ /* 0x080fe20007f5e0ff */
[----:B---3--:R-:W3:Y:S01]  /*2260*/  LDC R165, c[0x0][0x3b8] ;  /* 0x0000ee00ffa57b82 */ /* 0x008ee20000000800 */
[----:B------:R-:W2:Y:S04]  /*2270*/  LDG.E.U16 R168, desc[UR10][R168.64] ;  /* 0x0000000aa8a87981 */ /* 0x000ea8000c1e1500 */
[----:B------:R0:W2:Y:S01]  /*2280*/  LDG.E.U16 R22, desc[UR10][R18.64] ;  /* 0x0000000a12167981 */ /* 0x0000a2000c1e1500 */
[----:B------:R-:W-:-:S02]  /*2290*/  IADD3 R28, P3, PT, R183, R5, RZ ;  /* 0x00000005b71c7210 */ /* 0x000fc40007f7e0ff */
[-C--:B------:R-:W-:Y:S01]  /*22a0*/  LEA.HI.X.SX32 R71, R38, R4.reuse, 0x1, P2 ;  /* 0x0000000426477211 */ /* 0x080fe200010f0eff */
[----:B------:R4:W2:Y:S01]  /*22b0*/  LDG.E.U16 R23, desc[UR10][R20.64] ;  /* 0x0000000a14177981 */ /* 0x0008a2000c1e1500 */
[----:B-1----:R-:W1:Y:S03]  /*22c0*/  LDC R167, c[0x0][0x3b8] ;  /* 0x0000ee00ffa77b82 */ /* 0x002e660000000800 */
[----:B------:R4:W2:Y:S01]  /*22d0*/  LDG.E.U16 R178, desc[UR10][R178.64] ;  /* 0x0000000ab2b27981 */ /* 0x0008a2000c1e1500 */
[----:B0-----:R-:W-:Y:S01]  /*22e0*/  IADD3 R18, P1, PT, R155, R5, RZ ;  /* 0x000000059b127210 */ /* 0x001fe20007f3e0ff */
[----:B------:R-:W-:Y:S02]  /*22f0*/  IMAD R38, R6, 0x7a, RZ ;  /* 0x0000007a06267824 */ /* 0x000fe400078e02ff */
[----:B------:R0:W2:Y:S01]  /*2300*/  LDG.E.U16 R70, desc[UR10][R70.64] ;  /* 0x0000000a46467981 */ /* 0x0000a2000c1e1500 */
[----:B------:R-:W1:Y:S01]  /*2310*/  LDC R169, c[0x0][0x3b8] ;  /* 0x0000ee00ffa97b82 */ /* 0x000e620000000800 */
[----:B------:R-:W-:-:S02]  /*2320*/  LEA.HI.X.SX32 R19, R31, R4, 0x1, P1 ;  /* 0x000000041f137211 */ /* 0x000fc400008f0eff */
[-C--:B------:R-:W-:Y:S01]  /*2330*/  IADD3 R30, P1, PT, R37, R5.reuse, RZ ;  /* 0x00000005251e7210 */ /* 0x080fe20007f3e0ff */
[C---:B----4-:R-:W-:Y:S01]  /*2340*/  IMAD R20, R6.reuse, 0x6a, RZ ;  /* 0x0000006a06147824 */ /* 0x050fe200078e02ff */
[----:B------:R-:W4:Y:S02]  /*2350*/  LDG.E.U16 R180, desc[UR10][R180.64] ;  /* 0x0000000ab4b47981 */ /* 0x000f24000c1e1500 */
[-C--:B------:R-:W-:Y:S01]  /*2360*/  LEA.HI.X.SX32 R31, R29, R4.reuse, 0x1, P1 ;  /* 0x000000041d1f7211 */ /* 0x080fe200008f0eff */
[----:B------:R-:W1:Y:S01]  /*2370*/  LDC R179, c[0x0][0x3b8] ;  /* 0x0000ee00ffb37b82 */ /* 0x000e620000000800 */
[----:B------:R0:W2:Y:S01]  /*2380*/  LDG.E.U16 R21, desc[UR10][R18.64] ;  /* 0x0000000a12157981 */ /* 0x0000a2000c1e1500 */
[----:B------:R-:W-:Y:S01]  /*2390*/  LEA.HI.X.SX32 R29, R37, R4, 0x1, P3 ;  /* 0x00000004251d7211 */ /* 0x000fe200018f0eff */
[----:B------:R-:W-:Y:S02]  /*23a0*/  IMAD R37, R6, 0x35, RZ ;  /* 0x0000003506257824 */ /* 0x000fe400078e02ff */
[----:B------:R-:W2:Y:S03]  /*23b0*/  LDG.E.U16 R30, desc[UR10][R30.64] ;  /* 0x0000000a1e1e7981 */ /* 0x000ea6000c1e1500 */
[----:B0-----:R-:W0:Y:S01]  /*23c0*/  LDC R71, c[0x0][0x3b8] ;  /* 0x0000ee00ff477b82 */ /* 0x001e220000000800 */
[----:B------:R3:W2:Y:S01]  /*23d0*/  LDG.E.U16 R69, desc[UR10][R28.64] ;  /* 0x0000000a1c457981 */ /* 0x0006a2000c1e1500 */
[----:B------:R-:W-:-:S03]  /*23e0*/  IADD3 R18, P2, PT, R187, R5, RZ ;  /* 0x00000005bb127210 */ /* 0x000fc60007f5e0ff */
[----:B------:R3:W2:Y:S01]  /*23f0*/  LDG.E.U16 R194, desc[UR10][R194.64] ;  /* 0x0000000ac2c27981 */ /* 0x0006a2000c1e1500 */
[-C--:B------:R-:W-:Y:S02]  /*2400*/  LEA.HI.X.SX32 R19, R52, R4.reuse, 0x1, P2 ;  /* 0x0000000434137211 */ /* 0x080fe400010f0eff */
[----:B------:R-:W0:Y:S01]  /*2410*/  LDC R181, c[0x0][0x3b8] ;  /* 0x0000ee00ffb57b82 */ /* 0x000e220000000800 */
[-C--:B------:R-:W-:Y:S02]  /*2420*/  IADD3 R54, P2, PT, R191, R5.reuse, RZ ;  /* 0x00000005bf367210 */ /* 0x080fe40007f5e0ff */
[-C--:B---3--:R-:W-:Y:S01]  /*2430*/  IADD3 R28, P1, PT, R20, R5.reuse, RZ ;  /* 0x00000005141c7210 */ /* 0x088fe20007f3e0ff */
[----:B------:R3:W2:Y:S01]  /*2440*/  LDG.E.U16 R68, desc[UR10][R18.64] ;  /* 0x0000000a12447981 */ /* 0x0006a2000c1e1500 */
[-C--:B------:R-:W-:Y:S01]  /*2450*/  IADD3 R52, P3, PT, R193, R5.reuse, RZ ;  /* 0x00000005c1347210 */ /* 0x080fe20007f7e0ff */
[----:B------:R-:W-:Y:S01]  /*2460*/  IMAD R31, R6, 0x3d, RZ ;  /* 0x0000003d061f7824 */ /* 0x000fe200078e02ff */
[-C--:B------:R-:W-:Y:S01]  /*2470*/  LEA.HI.X.SX32 R29, R37, R4.reuse, 0x1, P1 ;  /* 0x00000004251d7211 */ /* 0x080fe200008f0eff */
[----:B------:R-:W-:Y:S01]  /*2480*/  IMAD R208, R173, 0x1c6, RZ ;  /* 0x000001c6add07824 */ /* 0x000fe200078e02ff */
[-C--:B------:R-:W-:Y:S01]  /*2490*/  LEA.HI.X.SX32 R55, R20, R4.reuse, 0x1, P2 ;  /* 0x0000000414377211 */ /* 0x080fe200010f0eff */
[----:B------:R-:W0:Y:S01]  /*24a0*/  LDC R195, c[0x0][0x3b8] ;  /* 0x0000ee00ffc37b82 */ /* 0x000e220000000800 */
[----:B------:R-:W-:Y:S01]  /*24b0*/  LEA.HI.X.SX32 R53, R53, R4, 0x1, P3 ;  /* 0x0000000435357211 */ /* 0x000fe200018f0eff */
[----:B------:R-:W-:Y:S01]  /*24c0*/  IMAD R37, R6, 0x7d, RZ ;  /* 0x0000007d06257824 */ /* 0x000fe200078e02ff */
[----:B------:R-:W2:Y:S01]  /*24d0*/  LDG.E.U16 R29, desc[UR10][R28.64] ;  /* 0x0000000a1c1d7981 */ /* 0x000ea2000c1e1500 */
[----:B---3--:R-:W-:-:S03]  /*24e0*/  IADD3 R18, P1, PT, R38, R5, RZ ;  /* 0x0000000526127210 */ /* 0x008fc60007f3e0ff */
[----:B------:R3:W2:Y:S01]  /*24f0*/  LDG.E.U16 R51, desc[UR10][R54.64] ;  /* 0x0000000a36337981 */ /* 0x0006a2000c1e1500 */
[----:B------:R-:W-:Y:S01]  /*2500*/  LEA.HI.X.SX32 R19, R31, R4, 0x1, P1 ;  /* 0x000000041f137211 */ /* 0x000fe200008f0eff */
[----:B------:R-:W-:Y:S02]  /*2510*/  IMAD R31, R6, 0x2b, RZ ;  /* 0x0000002b061f7824 */ /* 0x000fe400078e02ff */
[----:B------:R1:W2:Y:S01]  /*2520*/  LDG.E.U16 R67, desc[UR10][R52.64] ;  /* 0x0000000a34437981 */ /* 0x0002a2000c1e1500 */
[----:B------:R-:W-:-:S03]  /*2530*/  IADD3 R138, P1, PT, R225, R5, RZ ;  /* 0x00000005e18a7210 */ /* 0x000fc60007f3e0ff */
[----:B------:R1:W2:Y:S01]  /*2540*/  LDG.E.U16 R28, desc[UR10][R18.64] ;  /* 0x0000000a121c7981 */ /* 0x0002a2000c1e1500 */
[-C--:B---3--:R-:W-:Y:S02]  /*2550*/  IADD3 R54, P2, PT, R200, R5.reuse, RZ ;  /* 0x00000005c8367210 */ /* 0x088fe40007f5e0ff */
[-C--:B-1----:R-:W-:Y:S02]  /*2560*/  IADD3 R52, P3, PT, R151, R5.reuse, RZ ;  /* 0x0000000597347210 */ /* 0x082fe40007f7e0ff */
[-C--:B------:R-:W-:Y:S01]  /*2570*/  LEA.HI.X.SX32 R55, R38, R4.reuse, 0x1, P2 ;  /* 0x0000000426377211 */ /* 0x080fe200010f0eff */
[----:B------:R-:W-:Y:S01]  /*2580*/  IMAD R19, R6, 0x33, RZ ;  /* 0x0000003306137824 */ /* 0x000fe200078e02ff */
[-C--:B------:R-:W-:Y:S01]  /*2590*/  IADD3 R18, P2, PT, R234, R5.reuse, RZ ;  /* 0x00000005ea127210 */ /* 0x080fe20007f5e0ff */
[----:B------:R-:W1:Y:S01]  /*25a0*/  LDC R38, c[0x0][0x3b8] ;  /* 0x0000ee00ff267b82 */ /* 0x000e620000000800 */
[-C--:B------:R-:W-:Y:S01]  /*25b0*/  LEA.HI.X.SX32 R53, R37, R4.reuse, 0x1, P3 ;  /* 0x0000000425357211 */ /* 0x080fe200018f0eff */
[----:B------:R3:W2:Y:S01]  /*25c0*/  LDG.E.U16 R66, desc[UR10][R54.64] ;  /* 0x0000000a36427981 */ /* 0x0006a2000c1e1500 */
[-C--:B------:R-:W-:Y:S01]  /*25d0*/  LEA.HI.X.SX32 R139, R31, R4.reuse, 0x1, P1 ;  /* 0x000000041f8b7211 */ /* 0x080fe200008f0eff */
[C---:B------:R-:W-:Y:S01]  /*25e0*/  IMAD R31, R6.reuse, 0x3b, RZ ;  /* 0x0000003b061f7824 */ /* 0x040fe200078e02ff */
[----:B------:R-:W-:Y:S01]  /*25f0*/  IADD3 R56, P1, PT, R233, R5, RZ ;  /* 0x00000005e9387210 */ /* 0x000fe20007f3e0ff */
[----:B------:R-:W-:Y:S01]  /*2600*/  IMAD R37, R6, 0x53, RZ ;  /* 0x0000005306257824 */ /* 0x000fe200078e02ff */
[-C--:B------:R-:W-:Y:S01]  /*2610*/  LEA.HI.X.SX32 R19, R19, R4.reuse, 0x1, P2 ;  /* 0x0000000413137211 */ /* 0x080fe200010f0eff */
[----:B------:R0:W2:Y:S01]  /*2620*/  LDG.E.U16 R20, desc[UR10][R52.64] ;  /* 0x0000000a34147981 */ /* 0x0000a2000c1e1500 */
[----:B------:R-:W-:-:S02]  /*2630*/  LEA.HI.X.SX32 R57, R31, R4, 0x1, P1 ;  /* 0x000000041f397211 */ /* 0x000fc400008f0eff */
[-C--:B---3--:R-:W-:Y:S01]  /*2640*/  IADD3 R54, P2, PT, R240, R5.reuse, RZ ;  /* 0x00000005f0367210 */ /* 0x088fe20007f5e0ff */
[----:B------:R3:W2:Y:S04]  /*2650*/  LDG.E.U16 R58, desc[UR10][R18.64] ;  /* 0x0000000a123a7981 */ /* 0x0006a8000c1e1500 */
[----:B------:R-:W2:Y:S01]  /*2660*/  LDG.E.U16 R138, desc[UR10][R138.64] ;  /* 0x0000000a8a8a7981 */ /* 0x000ea2000c1e1500 */
[-C--:B0-----:R-:W-:Y:S02]  /*2670*/  IADD3 R52, P3, PT, R239, R5.reuse, RZ ;  /* 0x00000005ef347210 */ /* 0x081fe40007f7e0ff */
[-C--:B------:R-:W-:Y:S01]  /*2680*/  LEA.HI.X.SX32 R55, R37, R4.reuse, 0x1, P2 ;  /* 0x0000000425377211 */ /* 0x080fe200010f0eff */
[----:B------:R-:W2:Y:S01]  /*2690*/  LDG.E.U16 R57, desc[UR10][R56.64] ;  /* 0x0000000a38397981 */ /* 0x000ea2000c1e1500 */
[-C--:B------:R-:W-:Y:S01]  /*26a0*/  LEA.HI.X.SX32 R53, R61, R4.reuse, 0x1, P3 ;  /* 0x000000043d357211 */ /* 0x080fe200018f0eff */
[C---:B------:R-:W-:Y:S01]  /*26b0*/  IMAD R37, R6.reuse, 0x73, RZ ;  /* 0x0000007306257824 */ /* 0x040fe200078e02ff */
[-C--:B------:R-:W-:Y:S01]  /*26c0*/  IADD3 R74, P3, PT, R235, R5.reuse, RZ ;  /* 0x00000005eb4a7210 */ /* 0x080fe20007f7e0ff */
[C---:B------:R-:W-:Y:S01]  /*26d0*/  IMAD R61, R6.reuse, 0x7b, RZ ;  /* 0x0000007b063d7824 */ /* 0x040fe200078e02ff */
[----:B------:R-:W2:Y:S04]  /*26e0*/  LDG.E.U16 R56, desc[UR10][R54.64] ;  /* 0x0000000a36387981 */ /* 0x000ea8000c1e1500 */
[----:B------:R-:W-:Y:S01]  /*26f0*/  LEA.HI.X.SX32 R75, R61, R4, 0x1, P3 ;  /* 0x000000043d4b7211 */ /* 0x000fe200018f0eff */
[----:B---3--:R-:W-:Y:S01]  /*2700*/  IMAD R19, R6, 0x63, RZ ;  /* 0x0000006306137824 */ /* 0x008fe200078e02ff */
[----:B------:R-:W0:Y:S01]  /*2710*/  LDC R61, c[0x0][0x3b8] ;  /* 0x0000ee00ff3d7b82 */ /* 0x000e220000000800 */
[----:B------:R3:W2:Y:S01]  /*2720*/  LDG.E.U16 R55, desc[UR10][R52.64] ;  /* 0x0000000a34377981 */ /* 0x0006a2000c1e1500 */
[----:B------:R-:W-:-:S02]  /*2730*/  IADD3 R18, P1, PT, R238, R5, RZ ;  /* 0x00000005ee127210 */ /* 0x000fc40007f3e0ff */
[----:B---3--:R-:W-:-:S04]  /*2740*/  IADD3 R52, P2, PT, R236, R5, RZ ;  /* 0x00000005ec347210 */ /* 0x008fc80007f5e0ff */
[-C--:B------:R-:W-:Y:S02]  /*2750*/  LEA.HI.X.SX32 R53, R37, R4.reuse, 0x1, P2 ;  /* 0x0000000425357211 */ /* 0x080fe400010f0eff */
[----:B------:R-:W3:Y:S01]  /*2760*/  LDC R37, c[0x0][0x3b8] ;  /* 0x0000ee00ff257b82 */ /* 0x000ee20000000800 */
[----:B------:R-:W-:Y:S01]  /*2770*/  LEA.HI.X.SX32 R19, R19, R4, 0x1, P1 ;  /* 0x0000000413137211 */ /* 0x000fe200008f0eff */
[----:B------:R-:W-:Y:S01]  /*2780*/  IMAD R31, R6, 0x6b, RZ ;  /* 0x0000006b061f7824 */ /* 0x000fe200078e02ff */
[-C--:B-1----:R-:W-:Y:S01]  /*2790*/  LEA RZ, P3, R38, R5.reuse, 0x8 ;  /* 0x0000000526ff7211 */ /* 0x082fe200078640ff */
[----:B------:R-:W2:Y:S01]  /*27a0*/  LDG.E.U16 R53, desc[UR10][R52.64] ;  /* 0x0000000a34357981 */ /* 0x000ea2000c1e1500 */
[----:B------:R-:W-:-:S03]  /*27b0*/  IADD3 R84, P1, PT, R237, R5, RZ ;  /* 0x00000005ed547210 */ /* 0x000fc60007f3e0ff */
[----:B------:R-:W1:Y:S01]  /*27c0*/  LDC R38, c[0x0][0x3b8] ;  /* 0x0000ee00ff267b82 */ /* 0x000e620000000800 */
[----:B------:R0:W4:Y:S01]  /*27d0*/  LDG.E.U16 R54, desc[UR10][R18.64] ;  /* 0x0000000a12367981 */ /* 0x000122000c1e1500 */
[----:B------:R-:W-:-:S03]  /*27e0*/  LEA.HI.X.SX32 R85, R31, R4, 0x1, P1 ;  /* 0x000000041f557211 */ /* 0x000fc600008f0eff */
[----:B------:R-:W4:Y:S04]  /*27f0*/  LDG.E.U16 R52, desc[UR10][R74.64] ;  /* 0x0000000a4a347981 */ /* 0x000f28000c1e1500 */
[----:B------:R0:W4:Y:S02]  /*2800*/  LDG.E.U16 R31, desc[UR10][R84.64] ;  /* 0x0000000a541f7981 */ /* 0x000124000c1e1500 */
[C---:B0-----:R-:W-:Y:S02]  /*2810*/  SHF.L.U32 R19, R6.reuse, 0x2, RZ ;  /* 0x0000000206137819 */ /* 0x041fe400000006ff */
[----:B------:R-:W-:-:S04]  /*2820*/  LEA R18, P1, R6, R5, 0x3 ;  /* 0x0000000506127211 */ /* 0x000fc800078218ff */
[----:B------:R-:W-:Y:S01]  /*2830*/  LEA.HI.X.SX32 R19, R19, R4, 0x1, P1 ;  /* 0x0000000413137211 */ /* 0x000fe200008f0eff */
[----:B------:R-:W-:Y:S02]  /*2840*/  IMAD R84, R71, 0x104, RZ ;  /* 0x0000010447547824 */ /* 0x000fe400078e02ff */
[----:B------:R-:W0:Y:S02]  /*2850*/  LDC R71, c[0x0][0x3b8] ;  /* 0x0000ee00ff477b82 */ /* 0x000e240000000800 */
[----:B------:R1:W4:Y:S01]  /*2860*/  LDG.E.U16 R215, desc[UR10][R18.64] ;  /* 0x0000000a12d77981 */ /* 0x000322000c1e1500 */
[----:B---3--:R-:W-:Y:S01]  /*2870*/  IMAD R74, R37, 0x110, RZ ;  /* 0x00000110254a7824 */ /* 0x008fe200078e02ff */
[----:B------:R-:W-:Y:S01]  /*2880*/  IADD3 RZ, P5, PT, R84, R5, RZ ;  /* 0x0000000554ff7210 */ /* 0x000fe20007fbe0ff */
[----:B------:R-:W-:-:S03]  /*2890*/  IMAD R84, R61, 0x112, RZ ;  /* 0x000001123d547824 */ /* 0x000fc600078e02ff */
[----:B------:R-:W3:Y:S08]  /*28a0*/  LDC R37, c[0x0][0x3b8] ;  /* 0x0000ee00ff257b82 */ /* 0x000ef00000000800 */
[----:B-1----:R-:W1:Y:S01]  /*28b0*/  LDC R18, c[0x0][0x3b8] ;  /* 0x0000ee00ff127b82 */ /* 0x002e620000000800 */
[----:B------:R-:W-:Y:S01]  /*28c0*/  IADD3 RZ, P4, PT, R84, R5, RZ ;  /* 0x0000000554ff7210 */ /* 0x000fe20007f9e0ff */
[----:B------:R-:W-:-:S06]  /*28d0*/  IMAD R84, R38, 0x114, RZ ;  /* 0x0000011426547824 */ /* 0x000fcc00078e02ff */
[----:B------:R-:W3:Y:S01]  /*28e0*/  LDC R38, c[0x0][0x3b8] ;  /* 0x0000ee00ff267b82 */ /* 0x000ee20000000800 */
[-C--:B------:R-:W-:Y:S01]  /*28f0*/  LEA.HI.X.SX32 R75, R35, R4.reuse, 0x1, P5 ;  /* 0x00000004234b7211 */ /* 0x080fe200028f0eff */
[----:B------:R-:W-:Y:S01]  /*2900*/  IMAD R19, R6, 0x85, RZ ;  /* 0x0000008506137824 */ /* 0x000fe200078e02ff */
[-C--:B------:R-:W-:Y:S01]  /*2910*/  IADD3 RZ, P5, PT, R84, R5.reuse, RZ ;  /* 0x0000000554ff7210 */ /* 0x080fe20007fbe0ff */
[----:B0-----:R-:W-:Y:S01]  /*2920*/  IMAD R84, R71, 0x11a, RZ ;  /* 0x0000011a47547824 */ /* 0x001fe200078e02ff */
[-C--:B------:R-:W-:Y:S02]  /*2930*/  IADD3 RZ, P2, PT, R88, R5.reuse, RZ ;  /* 0x0000000558ff7210 */ /* 0x080fe40007f5e0ff */
[-C--:B------:R-:W-:Y:S01]  /*2940*/  LEA.HI.X.SX32 R115, R115, R4.reuse, 0x1, P3 ;  /* 0x0000000473737211 */ /* 0x080fe200018f0eff */
[----:B------:R-:W0:Y:S01]  /*2950*/  LDC R61, c[0x0][0x3b8] ;  /* 0x0000ee00ff3d7b82 */ /* 0x000e220000000800 */
[----:B------:R-:W-:Y:S02]  /*2960*/  IADD3 RZ, P3, PT, R74, R5, RZ ;  /* 0x000000054aff7210 */ /* 0x000fe40007f7e0ff */
[----:B------:R-:W-:-:S02]  /*2970*/  LEA.HI.X.SX32 R19, R19, R4, 0x1, P2 ;  /* 0x0000000413137211 */ /* 0x000fc400010f0eff */
[----:B------:R-:W-:Y:S01]  /*2980*/  IADD3 RZ, P2, PT, R84, R5, RZ ;  /* 0x0000000554ff7210 */ /* 0x000fe20007f5e0ff */
[----:B-1----:R-:W-:Y:S02]  /*2990*/  IMAD R62, R18, 0x118, RZ ;  /* 0x00000118123e7824 */ /* 0x002fe400078e02ff */
[----:B------:R-:W1:Y:S01]  /*29a0*/  LDC R74, c[0x0][0x3b8] ;  /* 0x0000ee00ff4a7b82 */ /* 0x000e620000000800 */
[----:B---3--:R-:W-:-:S07]  /*29b0*/  IMAD R84, R37, 0x120, RZ ;  /* 0x0000012025547824 */ /* 0x008fce00078e02ff */
[----:B------:R-:W3:Y:S01]  /*29c0*/  LDC R18, c[0x0][0x3b8] ;  /* 0x0000ee00ff127b82 */ /* 0x000ee20000000800 */
[----:B------:R-:W-:Y:S02]  /*29d0*/  LEA.HI.X.SX32 R107, R106, R4, 0x1, P3 ;  /* 0x000000046a6b7211 */ /* 0x000fe400018f0eff */
[----:B------:R-:W-:Y:S01]  /*29e0*/  IADD3 RZ, P3, PT, R84, R5, RZ ;  /* 0x0000000554ff7210 */ /* 0x000fe20007f7e0ff */
[----:B------:R-:W-:-:S04]  /*29f0*/  IMAD R84, R38, 0x126, RZ ;  /* 0x0000012626547824 */ /* 0x000fc800078e02ff */
[----:B------:R-:W5:Y:S08]  /*2a00*/  LDC R35, c[0x0][0x3b8] ;  /* 0x0000ee00ff237b82 */ /* 0x000f700000000800 */
[----:B------:R-:W5:Y:S01]  /*2a10*/  LDC R38, c[0x0][0x3b8] ;  /* 0x0000ee00ff267b82 */ /* 0x000f620000000800 */
[-C--:B------:R-:W-:Y:S01]  /*2a20*/  IADD3 RZ, P6, PT, R84, R5.reuse, RZ ;  /* 0x0000000554ff7210 */ /* 0x080fe20007fde0ff */
[----:B-1----:R-:W-:Y:S01]  /*2a30*/  IMAD R74, R74, 0x124, RZ ;  /* 0x000001244a4a7824 */ /* 0x002fe200078e02ff */
[----:B------:R-:W-:Y:S01]  /*2a40*/  IADD3 RZ, P1, PT, R96, R5, RZ ;  /* 0x0000000560ff7210 */ /* 0x000fe20007f3e0ff */
[----:B0-----:R-:W-:-:S02]  /*2a50*/  IMAD R86, R61, 0x122, RZ ;  /* 0x000001223d567824 */ /* 0x001fc400078e02ff */
[----:B---3--:R-:W-:Y:S01]  /*2a60*/  IMAD R84, R18, 0x12a, RZ ;  /* 0x0000012a12547824 */ /* 0x008fe200078e02ff */
[-C--:B------:R-:W-:Y:S01]  /*2a70*/  LEA.HI.X.SX32 R109, R108, R4.reuse, 0x1, P1 ;  /* 0x000000046c6d7211 */ /* 0x080fe200008f0eff */
[----:B------:R-:W0:Y:S01]  /*2a80*/  LDC R18, c[0x0][0x3b8] ;  /* 0x0000ee00ff127b82 */ /* 0x000e220000000800 */
[-C--:B------:R-:W-:Y:S02]  /*2a90*/  IADD3 RZ, P1, PT, R62, R5.reuse, RZ ;  /* 0x000000053eff7210 */ /* 0x080fe40007f3e0ff */
[----:B------:R-:W-:Y:S02]  /*2aa0*/  LEA.HI.X.SX32 R103, R102, R4, 0x1, P5 ;  /* 0x0000000466677211 */ /* 0x000fe400028f0eff */
[----:B------:R-:W-:-:S03]  /*2ab0*/  IADD3 RZ, P5, PT, R74, R5, RZ ;  /* 0x000000054aff7210 */ /* 0x000fc60007fbe0ff */
[----:B------:R-:W1:Y:S01]  /*2ac0*/  LDC R37, c[0x0][0x3b8] ;  /* 0x0000ee00ff257b82 */ /* 0x000e620000000800 */
[----:B-----5:R-:W-:Y:S01]  /*2ad0*/  IMAD R74, R35, 0x128, RZ ;  /* 0x00000128234a7824 */ /* 0x020fe200078e02ff */
[----:B------:R-:W-:Y:S02]  /*2ae0*/  LEA.HI.X.SX32 R97, R97, R4, 0x1, P2 ;  /* 0x0000000461617211 */ /* 0x000fe400010f0eff */
[----:B------:R-:W-:-:S04]  /*2af0*/  IADD3 RZ, P2, PT, R84, R5, RZ ;  /* 0x0000000554ff7210 */ /* 0x000fc80007f5e0ff */
[----:B------:R-:W3:Y:S01]  /*2b00*/  LDC R61, c[0x0][0x3b8] ;  /* 0x0000ee00ff3d7b82 */ /* 0x000ee20000000800 */
[----:B------:R-:W-:-:S07]  /*2b10*/  IMAD R84, R38, 0x134, RZ ;  /* 0x0000013426547824 */ /* 0x000fce00078e02ff */
[----:B------:R-:W5:Y:S01]  /*2b20*/  LDC R62, c[0x0][0x3b8] ;  /* 0x0000ee00ff3e7b82 */ /* 0x000f620000000800 */
[----:B------:R-:W-:-:S07]  /*2b30*/  LEA.HI.X.SX32 R91, R90, R4, 0x1, P5 ;  /* 0x000000045a5b7211 */ /* 0x000fce00028f0eff */
[----:B------:R-:W5:Y:S01]  /*2b40*/  LDC R35, c[0x0][0x3b8] ;  /* 0x0000ee00ff237b82 */ /* 0x000f620000000800 */
[----:B------:R-:W-:-:S07]  /*2b50*/  IADD3 RZ, P5, PT, R84, R5, RZ ;  /* 0x0000000554ff7210 */ /* 0x000fce0007fbe0ff */
[----:B------:R-:W5:Y:S01]  /*2b60*/  LDC R84, c[0x0][0x3b8] ;  /* 0x0000ee00ff547b82 */ /* 0x000f620000000800 */
[-C--:B------:R-:W-:Y:S01]  /*2b70*/  LEA.HI.X.SX32 R99, R98, R4.reuse, 0x1, P1 ;  /* 0x0000000462637211 */ /* 0x080fe200008f0eff */
[----:B0-----:R-:W-:Y:S01]  /*2b80*/  IMAD R88, R18, 0x138, RZ ;  /* 0x0000013812587824 */ /* 0x001fe200078e02ff */
[-C--:B------:R-:W-:Y:S01]  /*2b90*/  IADD3 RZ, P1, PT, R74, R5.reuse, RZ ;  /* 0x000000054aff7210 */ /* 0x080fe20007f3e0ff */
[----:B------:R-:W-:Y:S01]  /*2ba0*/  IMAD R18, R89, UR7, RZ ;  /* 0x0000000759127c24 */ /* 0x000fe2000f8e02ff */
[-C--:B------:R-:W-:Y:S01]  /*2bb0*/  LEA.HI.X.SX32 R105, R105, R4.reuse, 0x1, P4 ;  /* 0x0000000469697211 */ /* 0x080fe200020f0eff */
[----:B------:R-:W-:Y:S01]  /*2bc0*/  IMAD R85, R6, 0x91, RZ ;  /* 0x0000009106557824 */ /* 0x000fe200078e02ff */
[-C--:B------:R-:W-:Y:S01]  /*2bd0*/  IADD3 RZ, P4, PT, R86, R5.reuse, RZ ;  /* 0x0000000556ff7210 */ /* 0x080fe20007f9e0ff */
[----:B-1----:R-:W-:Y:S01]  /*2be0*/  IMAD R74, R37, 0x132, RZ ;  /* 0x00000132254a7824 */ /* 0x002fe200078e02ff */
[-C--:B------:R-:W-:Y:S01]  /*2bf0*/  LEA.HI.X.SX32 R93, R92, R4.reuse, 0x1, P1 ;  /* 0x000000045c5d7211 */ /* 0x080fe200008f0eff */
[----:B---3--:R-:W-:Y:S01]  /*2c00*/  IMAD R86, R61, 0x136, RZ ;  /* 0x000001363d567824 */ /* 0x008fe200078e02ff */
[-C--:B------:R-:W-:Y:S01]  /*2c10*/  IADD3 RZ, P1, PT, R88, R5.reuse, RZ ;  /* 0x0000000558ff7210 */ /* 0x080fe20007f3e0ff */
[----:B-----5:R-:W-:Y:S01]  /*2c20*/  IMAD R62, R62, 0x130, RZ ;  /* 0x000001303e3e7824 */ /* 0x020fe200078e02ff */
[----:B------:R-:W-:Y:S01]  /*2c30*/  SHF.L.U32 R18, R18, 0x1, RZ ;  /* 0x0000000112127819 */ /* 0x000fe200000006ff */
[----:B------:R-:W-:Y:S01]  /*2c40*/  IMAD R89, R6, 0x95, RZ ;  /* 0x0000009506597824 */ /* 0x000fe200078e02ff */
[----:B------:R-:W0:Y:S01]  /*2c50*/  LDC R88, c[0x0][0x3b8] ;  /* 0x0000ee00ff587b82 */ /* 0x000e220000000800 */
[----:B------:R-:W-:Y:S01]  /*2c60*/  LEA.HI.X.SX32 R85, R85, R4, 0x1, P4 ;  /* 0x0000000455557211 */ /* 0x000fe200020f0eff */
[----:B------:R-:W-:Y:S01]  /*2c70*/  IMAD R92, R35, 0x13a, RZ ;  /* 0x0000013a235c7824 */ /* 0x000fe200078e02ff */
[----:B------:R-:W-:-:S02]  /*2c80*/  IADD3 RZ, P4, PT, R74, R5, RZ ;  /* 0x000000054aff7210 */ /* 0x000fc40007f9e0ff */
[-C--:B------:R-:W-:Y:S02]  /*2c90*/  LEA.HI.X.SX32 R87, R87, R4.reuse, 0x1, P6 ;  /* 0x0000000457577211 */ /* 0x080fe400030f0eff */
[-C--:B------:R-:W-:Y:S01]  /*2ca0*/  LEA.HI.X.SX32 R95, R94, R4.reuse, 0x1, P3 ;  /* 0x000000045e5f7211 */ /* 0x080fe200018f0eff */
[----:B------:R-:W1:Y:S01]  /*2cb0*/  LDC R90, c[0x0][0x3b8] ;  /* 0x0000ee00ff5a7b82 */ /* 0x000e620000000800 */
[-C--:B------:R-:W-:Y:S02]  /*2cc0*/  IADD3 RZ, P6, PT, R86, R5.reuse, RZ ;  /* 0x0000000556ff7210 */ /* 0x080fe40007fde0ff */
[-C--:B------:R-:W-:Y:S02]  /*2cd0*/  IADD3 RZ, P3, PT, R62, R5.reuse, RZ ;  /* 0x000000053eff7210 */ /* 0x080fe40007f7e0ff */
[----:B------:R-:W-:Y:S01]  /*2ce0*/  IADD3 R121, PT, PT, R18, UR6, R121 ;  /* 0x0000000612797c10 */ /* 0x000fe2000fffe079 */
[----:B------:R-:W-:Y:S01]  /*2cf0*/  IMAD R139, R6, 0xf9, RZ ;  /* 0x000000f9068b7824 */ /* 0x000fe200078e02ff */
[----:B------:R-:W-:Y:S01]  /*2d00*/  LEA.HI.X.SX32 R89, R89, R4, 0x1, P2 ;  /* 0x0000000459597211 */ /* 0x000fe200010f0eff */
[----:B------:R-:W3:Y:S01]  /*2d10*/  LDC R74, c[0x0][0x3b8] ;  /* 0x0000ee00ff4a7b82 */ /* 0x000ee20000000800 */
[----:B------:R-:W-:Y:S01]  /*2d20*/  IADD3 RZ, P2, PT, R92, R5, RZ ;  /* 0x000000055cff7210 */ /* 0x000fe20007f5e0ff */
[----:B------:R-:W-:-:S02]  /*2d30*/  IMAD R110, R84, 0x106, R121 ;  /* 0x00000106546e7824 */ /* 0x000fc400078e0279 */
[C---:B------:R-:W-:Y:S02]  /*2d40*/  IMAD R223, R6.reuse, 0xac, RZ ;  /* 0x000000ac06df7824 */ /* 0x040fe400078e02ff */
[----:B------:R-:W-:Y:S02]  /*2d50*/  IMAD R212, R189, 0x178, RZ ;  /* 0x00000178bdd47824 */ /* 0x000fe400078e02ff */
[C---:B------:R-:W-:Y:S01]  /*2d60*/  IMAD R229, R6.reuse, 0xbc, RZ ;  /* 0x000000bc06e57824 */ /* 0x040fe200078e02ff */
[----:B------:R-:W5:Y:S01]  /*2d70*/  LDC R86, c[0x0][0x3b8] ;  /* 0x0000ee00ff567b82 */ /* 0x000f620000000800 */
[----:B------:R-:W-:Y:S02]  /*2d80*/  IMAD R214, R195, 0x188, RZ ;  /* 0x00000188c3d67824 */ /* 0x000fe400078e02ff */
[----:B------:R-:W-:Y:S02]  /*2d90*/  IMAD R232, R6, 0xcc, RZ ;  /* 0x000000cc06e87824 */ /* 0x000fe400078e02ff */
[----:B------:R-:W-:-:S02]  /*2da0*/  IMAD R210, R210, 0x1d8, RZ ;  /* 0x000001d8d2d27824 */ /* 0x000fc400078e02ff */
[----:B------:R-:W-:Y:S01]  /*2db0*/  IMAD R230, R6, 0xdc, RZ ;  /* 0x000000dc06e67824 */ /* 0x000fe200078e02ff */
[----:B------:R-:W5:Y:S01]  /*2dc0*/  LDC R62, c[0x0][0x3b8] ;  /* 0x0000ee00ff3e7b82 */ /* 0x000f620000000800 */
[----:B------:R-:W-:Y:S02]  /*2dd0*/  IMAD R216, R216, 0x1e8, RZ ;  /* 0x000001e8d8d87824 */ /* 0x000fe400078e02ff */
[----:B------:R-:W-:Y:S02]  /*2de0*/  IMAD R231, R6, 0xec, RZ ;  /* 0x000000ec06e77824 */ /* 0x000fe400078e02ff */
[----:B------:R-:W-:Y:S02]  /*2df0*/  IMAD R218, R218, 0x1f8, RZ ;  /* 0x000001f8dada7824 */ /* 0x000fe400078e02ff */
[C---:B------:R-:W-:Y:S01]  /*2e00*/  IMAD R227, R6.reuse, 0xa5, RZ ;  /* 0x000000a506e37824 */ /* 0x040fe200078e02ff */
[----:B------:R-:W4:Y:S01]  /*2e10*/  LDC R92, c[0x0][0x3b8] ;  /* 0x0000ee00ff5c7b82 */ /* 0x000f220000000800 */
[----:B------:R-:W-:-:S02]  /*2e20*/  IMAD R228, R6, 0xfc, RZ ;  /* 0x000000fc06e47824 */ /* 0x000fc400078e02ff */
[----:B------:R-:W-:Y:S02]  /*2e30*/  IMAD R247, R6, 0xbd, RZ ;  /* 0x000000bd06f77824 */ /* 0x000fe400078e02ff */
[----:B------:R-:W-:Y:S02]  /*2e40*/  IMAD R222, R222, 0x1aa, RZ ;  /* 0x000001aadede7824 */ /* 0x000fe400078e02ff */
[----:B------:R-:W-:Y:S01]  /*2e50*/  IMAD R249, R6, 0xd5, RZ ;  /* 0x000000d506f97824 */ /* 0x000fe200078e02ff */
[----:B------:R-:W4:Y:S01]  /*2e60*/  LDC R38, c[0x0][0x3b8] ;  /* 0x0000ee00ff267b82 */ /* 0x000f220000000800 */
[----:B------:R-:W-:Y:S02]  /*2e70*/  IMAD R220, R220, 0x1ca, RZ ;  /* 0x000001cadcdc7824 */ /* 0x000fe400078e02ff */
[----:B------:R-:W-:Y:S02]  /*2e80*/  IMAD R251, R6, 0xe5, RZ ;  /* 0x000000e506fb7824 */ /* 0x000fe400078e02ff */
[----:B------:R-:W-:-:S02]  /*2e90*/  IMAD R246, R244, 0x1ea, RZ ;  /* 0x000001eaf4f67824 */ /* 0x000fc400078e02ff */
[----:B------:R-:W-:Y:S01]  /*2ea0*/  IMAD R250, R6, 0x7e, RZ ;  /* 0x0000007e06fa7824 */ /* 0x000fe200078e02ff */
[----:B------:R-:W4:Y:S01]  /*2eb0*/  LDC R94, c[0x0][0x3b8] ;  /* 0x0000ee00ff5e7b82 */ /* 0x000f220000000800 */
[----:B--2---:R2:W-:Y:S01]  /*2ec0*/  STS.U16 [R13+UR4+0x2800], R17 ;  /* 0x002800110d007988 */ /* 0x0045e20008000404 */
[----:B------:R-:W2:Y:S06]  /*2ed0*/  LDCU UR6, c[0x0][0x3c0] ;  /* 0x00007800ff0677ac */ /* 0x000eac0008000800 */
[----:B------:R-:W2:Y:S01]  /*2ee0*/  LDC R84, c[0x0][0x3b8] ;  /* 0x0000ee00ff547b82 */ /* 0x000ea20000000800 */
[----:B0-----:R-:W-:-:S02]  /*2ef0*/  IMAD R18, R88, 0x10a, R121 ;  /* 0x0000010a58127824 */ /* 0x001fc400078e0279 */
[--C-:B-1----:R-:W-:Y:S02]  /*2f00*/  IMAD R106, R90, 0x110, R121.reuse ;  /* 0x000001105a6a7824 */ /* 0x102fe400078e0279 */
[--C-:B---3--:R-:W-:Y:S01]  /*2f10*/  IMAD R112, R74, 0x102, R121.reuse ;  /* 0x000001024a707824 */ /* 0x108fe200078e0279 */
[----:B-----5:R-:W-:Y:S01]  /*2f20*/  LEA R114, R62, R121, 0x8 ;  /* 0x000000793e727211 */ /* 0x020fe200078e40ff */
[--C-:B------:R-:W-:Y:S01]  /*2f30*/  IMAD R108, R86, 0x108, R121.reuse ;  /* 0x00000108566c7824 */ /* 0x100fe200078e0279 */
[----:B------:R-:W0:Y:S01]  /*2f40*/  LDC R88, c[0x0][0x3b8] ;  /* 0x0000ee00ff587b82 */ /* 0x000e220000000800 */
[----:B------:R1:W3:Y:S01]  /*2f50*/  LDG.E.U16 R62, desc[UR10][R110.64] ;  /* 0x0000000a6e3e7981 */ /* 0x0002e2000c1e1500 */
[----:B----4-:R-:W-:-:S03]  /*2f60*/  IMAD R104, R92, 0x112, R121 ;  /* 0x000001125c687824 */ /* 0x010fc600078e0279 */
[----:B------:R-:W4:Y:S03]  /*2f70*/  LDG.E.U16 R19, desc[UR10][R18.64] ;  /* 0x0000000a12137981 */ /* 0x000f26000c1e1500 */
[----:B------:R-:W5:Y:S01]  /*2f80*/  LDC R90, c[0x0][0x3b8] ;  /* 0x0000ee00ff5a7b82 */ /* 0x000f620000000800 */
[--C-:B------:R-:W-:Y:S01]  /*2f90*/  IMAD R74, R38, 0x104, R121.reuse ;  /* 0x00000104264a7824 */ /* 0x100fe200078e0279 */
[----:B------:R0:W3:Y:S01]  /*2fa0*/  LDG.E.U16 R35, desc[UR10][R112.64] ;  /* 0x0000000a70237981 */ /* 0x0000e2000c1e1500 */
[----:B------:R-:W-:-:S03]  /*2fb0*/  IMAD R102, R94, 0x114, R121 ;  /* 0x000001145e667824 */ /* 0x000fc600078e0279 */
[----:B------:R0:W3:Y:S02]  /*2fc0*/  LDG.E.U16 R38, desc[UR10][R108.64] ;  /* 0x0000000a6c267981 */ /* 0x0000e4000c1e1500 */
[----:B------:R-:W5:Y:S01]  /*2fd0*/  LDC R96, c[0x0][0x3b8] ;  /* 0x0000ee00ff607b82 */ /* 0x000f620000000800 */
[--C-:B--2---:R-:W-:Y:S01]  /*2fe0*/  IMAD R100, R84, 0x116, R121.reuse ;  /* 0x0000011654647824 */ /* 0x104fe200078e0279 */
[----:B------:R-:W2:Y:S04]  /*2ff0*/  LDG.E.U16 R75, desc[UR10][R74.64] ;  /* 0x0000000a4a4b7981 */ /* 0x000ea8000c1e1500 */
[----:B------:R-:W2:Y:S02]  /*3000*/  LDG.E.U16 R71, desc[UR10][R104.64] ;  /* 0x0000000a68477981 */ /* 0x000ea4000c1e1500 */
[----:B------:R-:W5:Y:S02]  /*3010*/  LDC R86, c[0x0][0x3b8] ;  /* 0x0000ee00ff567b82 */ /* 0x000f640000000800 */
[----:B------:R-:W2:Y:S04]  /*3020*/  LDG.E.U16 R61, desc[UR10][R100.64] ;  /* 0x0000000a643d7981 */ /* 0x000ea8000c1e1500 */
[----:B------:R0:W2:Y:S02]  /*3030*/  LDG.E.U16 R74, desc[UR10][R102.64] ;  /* 0x0000000a664a7981 */ /* 0x0000a4000c1e1500 */
[----:B-1----:R-:W1:Y:S02]  /*3040*/  LDC R110, c[0x0][0x3b8] ;  /* 0x0000ee00ff6e7b82 */ /* 0x002e640000000800 */
[----:B------:R0:W2:Y:S04]  /*3050*/  LDG.E.U16 R133, desc[UR10][R106.64] ;  /* 0x0000000a6a857981 */ /* 0x0000a8000c1e1500 */
[----:B------:R-:W2:Y:S02]  /*3060*/  LDG.E.U16 R134, desc[UR10][R114.64] ;  /* 0x0000000a72867981 */ /* 0x000ea4000c1e1500 */
[----:B------:R-:W1:Y:S08]  /*3070*/  LDC R92, c[0x0][0x3b8] ;  /* 0x0000ee00ff5c7b82 */ /* 0x000e700000000800 */
[----:B0-----:R-:W0:Y:S08]  /*3080*/  LDC R112, c[0x0][0x3b8] ;  /* 0x0000ee00ff707b82 */ /* 0x001e300000000800 */
[----:B------:R-:W0:Y:S08]  /*3090*/  LDC R108, c[0x0][0x3b8] ;  /* 0x0000ee00ff6c7b82 */ /* 0x000e300000000800 */
[----:B------:R-:W0:Y:S08]  /*30a0*/  LDC R102, c[0x0][0x3b8] ;  /* 0x0000ee00ff667b82 */ /* 0x000e300000000800 */
[----:B------:R-:W0:Y:S08]  /*30b0*/  LDC R104, c[0x0][0x3b8] ;  /* 0x0000ee00ff687b82 */ /* 0x000e300000000800 */
[----:B------:R-:W0:Y:S01]  /*30c0*/  LDC R100, c[0x0][0x3b8] ;  /* 0x0000ee00ff647b82 */ /* 0x000e220000000800 */
[----:B------:R-:W-:-:S02]  /*30d0*/  IMAD R84, R88, 0x122, R121 ;  /* 0x0000012258547824 */ /* 0x000fc400078e0279 */
[--C-:B-----5:R-:W-:Y:S02]  /*30e0*/  IMAD R90, R90, 0x124, R121.reuse ;  /* 0x000001245a5a7824 */ /* 0x120fe400078e0279 */
[--C-:B------:R-:W-:Y:S02]  /*30f0*/  IMAD R96, R96, 0x11a, R121.reuse ;  /* 0x0000011a60607824 */ /* 0x100fe400078e0279 */
[--C-:B------:R-:W-:Y:S01]  /*3100*/  IMAD R98, R86, 0x118, R121.reuse ;  /* 0x0000011856627824 */ /* 0x100fe200078e0279 */
[----:B------:R-:W5:Y:S01]  /*3110*/  LDC R106, c[0x0][0x3b8] ;  /* 0x0000ee00ff6a7b82 */ /* 0x000f620000000800 */
[----:B------:R-:W2:Y:S01]  /*3120*/  LDG.E.U16 R84, desc[UR10][R84.64] ;  /* 0x0000000a54547981 */ /* 0x000ea2000c1e1500 */
[--C-:B-1----:R-:W-:Y:S02]  /*3130*/  IMAD R88, R110, 0x12a, R121.reuse ;  /* 0x0000012a6e587824 */ /* 0x102fe400078e0279 */
[--C-:B------:R-:W-:Y:S01]  /*3140*/  IMAD R94, R132, 0x120, R121.reuse ;  /* 0x00000120845e7824 */ /* 0x100fe200078e0279 */
[----:B------:R1:W2:Y:S01]  /*3150*/  LDG.E.U16 R18, desc[UR10][R96.64] ;  /* 0x0000000a60127981 */ /* 0x0002a2000c1e1500 */
[----:B------:R-:W-:-:S02]  /*3160*/  IMAD R86, R92, 0x126, R121 ;  /* 0x000001265c567824 */ /* 0x000fc400078e0279 */
[--C-:B0-----:R-:W-:Y:S01]  /*3170*/  IMAD R92, R108, 0x128, R121.reuse ;  /* 0x000001286c5c7824 */ /* 0x101fe200078e0279 */
[----:B------:R-:W2:Y:S01]  /*3180*/  LDG.E.U16 R132, desc[UR10][R94.64] ;  /* 0x0000000a5e847981 */ /* 0x000ea2000c1e1500 */
[----:B------:R-:W0:Y:S03]  /*3190*/  LDC R105, c[0x0][0x3b8] ;  /* 0x0000ee00ff697b82 */ /* 0x000e260000000800 */
[----:B------:R1:W2:Y:S04]  /*31a0*/  LDG.E.U16 R85, desc[UR10][R90.64] ;  /* 0x0000000a5a557981 */ /* 0x0002a8000c1e1500 */
[----:B------:R-:W2:Y:S01]  /*31b0*/  LDG.E.U16 R88, desc[UR10][R88.64] ;  /* 0x0000000a58587981 */ /* 0x000ea2000c1e1500 */
[----:B-1----:R-:W1:Y:S03]  /*31c0*/  LDC R96, c[0x0][0x3b8] ;  /* 0x0000ee00ff607b82 */ /* 0x002e660000000800 */
[----:B------:R5:W2:Y:S01]  /*31d0*/  LDG.E.U16 R37, desc[UR10][R98.64] ;  /* 0x0000000a62257981 */ /* 0x000aa2000c1e1500 */
[----:B------:R-:W-:Y:S01]  /*31e0*/  IMAD R90, R112, 0x130, R121 ;  /* 0x00000130705a7824 */ /* 0x000fe200078e0279 */
[----:B------:R-:W-:-:S02]  /*31f0*/  LEA.HI.X.SX32 R91, R160, R4, 0x1, P3 ;  /* 0x00000004a05b7211 */ /* 0x000fc400018f0eff */
[----:B------:R-:W2:Y:S01]  /*3200*/  LDG.E.U16 R86, desc[UR10][R86.64] ;  /* 0x0000000a56567981 */ /* 0x000ea2000c1e1500 */
[----:B------:R-:W0:Y:S01]  /*3210*/  LDC R160, c[0x0][0x3b8] ;  /* 0x0000ee00ffa07b82 */ /* 0x000e220000000800 */
[----:B------:R-:W-:Y:S02]  /*3220*/  IMAD R95, R6, 0x99, RZ ;  /* 0x00000099065f7824 */ /* 0x000fe400078e02ff */
[----:B------:R5:W2:Y:S01]  /*3230*/  LDG.E.U16 R89, desc[UR10][R90.64] ;  /* 0x0000000a5a597981 */ /* 0x000aa2000c1e1500 */
[----:B------:R-:W-:-:S04]  /*3240*/  IMAD R94, R104, 0x134, R121 ;  /* 0x00000134685e7824 */ /* 0x000fc800078e0279 */
[----:B-----5:R-:W5:Y:S01]  /*3250*/  LDC R98, c[0x0][0x3b8] ;  /* 0x0000ee00ff627b82 */ /* 0x020f620000000800 */
[----:B------:R1:W2:Y:S01]  /*3260*/  LDG.E.U16 R87, desc[UR10][R92.64] ;  /* 0x0000000a5c577981 */ /* 0x0002a2000c1e1500 */
[----:B------:R-:W-:-:S06]  /*3270*/  IMAD R90, R102, 0x132, R121 ;  /* 0x00000132665a7824 */ /* 0x000fcc00078e0279 */
[----:B------:R-:W0:Y:S01]  /*3280*/  LDC R102, c[0x0][0x3b8] ;  /* 0x0000ee00ff667b82 */ /* 0x000e220000000800 */
[----:B-1----:R-:W-:Y:S01]  /*3290*/  IMAD R92, R100, 0x136, R121 ;  /* 0x00000136645c7824 */ /* 0x002fe200078e0279 */
[----:B------:R-:W-:-:S06]  /*32a0*/  LEA.HI.X.SX32 R91, R95, R4, 0x1, P4 ;  /* 0x000000045f5b7211 */ /* 0x000fcc00020f0eff */
[----:B------:R-:W1:Y:S01]  /*32b0*/  LDC R104, c[0x0][0x3b8] ;  /* 0x0000ee00ff687b82 */ /* 0x000e620000000800 */
[----:B------:R-:W-:Y:S01]  /*32c0*/  LEA.HI.X.SX32 R95, R159, R4, 0x1, P5 ;  /* 0x000000049f5f7211 */ /* 0x000fe200028f0eff */
[----:B------:R-:W2:Y:S06]  /*32d0*/  LDG.E.U16 R90, desc[UR10][R90.64] ;  /* 0x0000000a5a5a7981 */ /* 0x000eac000c1e1500 */
[----:B------:R-:W1:Y:S01]  /*32e0*/  LDC R100, c[0x0][0x3b8] ;  /* 0x0000ee00ff647b82 */ /* 0x000e620000000800 */
[----:B------:R-:W-:Y:S01]  /*32f0*/  IMAD R97, R6, 0x9b, RZ ;  /* 0x0000009b06617824 */ /* 0x000fe200078e02ff */
[----:B------:R5:W2:Y:S06]  /*3300*/  LDG.E.U16 R91, desc[UR10][R94.64] ;  /* 0x0000000a5e5b7981 */ /* 0x000aac000c1e1500 */
[----:B------:R-:W1:Y:S01]  /*3310*/  LDC R107, c[0x0][0x3b8] ;  /* 0x0000ee00ff6b7b82 */ /* 0x000e620000000800 */
[----:B-----5:R-:W-:-:S07]  /*3320*/  IMAD R94, R106, 0x13a, R121 ;  /* 0x0000013a6a5e7824 */ /* 0x020fce00078e0279 */
[----:B------:R-:W5:Y:S01]  /*3330*/  LDC R106, c[0x0][0x3b8] ;  /* 0x0000ee00ff6a7b82 */ /* 0x000f620000000800 */
[-C--:B------:R-:W-:Y:S01]  /*3340*/  LEA.HI.X.SX32 R93, R97, R4.reuse, 0x1, P6 ;  /* 0x00000004615d7211 */ /* 0x080fe200030f0eff */
[----:B------:R-:W-:Y:S01]  /*3350*/  IMAD R96, R96, 0x138, R121 ;  /* 0x0000013860607824 */ /* 0x000fe200078e0279 */
[----:B------:R-:W-:-:S05]  /*3360*/  LEA.HI.X.SX32 R97, R153, R4, 0x1, P1 ;  /* 0x0000000499617211 */ /* 0x000fca00008f0eff */
[----:B------:R-:W5:Y:S01]  /*3370*/  LDC R108, c[0x0][0x3b8] ;  /* 0x0000ee00ff6c7b82 */ /* 0x000f620000000800 */
[----:B------:R-:W-:Y:S01]  /*3380*/  SHF.L.U32 R101, R6, 0x5, RZ ;  /* 0x0000000506657819 */ /* 0x000fe200000006ff */
[----:B------:R-:W2:Y:S01]  /*3390*/  LDG.E.U16 R92, desc[UR10][R92.64] ;  /* 0x0000000a5c5c7981 */ /* 0x000ea2000c1e1500 */
[----:B0-----:R-:W-:-:S05]  /*33a0*/  LEA R160, P1, R160, R5, 0x6 ;  /* 0x00000005a0a07211 */ /* 0x001fca00078230ff */
[----:B------:R-:W0:Y:S01]  /*33b0*/  LDC R109, c[0x0][0x3b8] ;  /* 0x0000ee00ff6d7b82 */ /* 0x000e220000000800 */
[----:B------:R-:W-:Y:S01]  /*33c0*/  IMAD R103, R6, 0x9d, RZ ;  /* 0x0000009d06677824 */ /* 0x000fe200078e02ff */
[-C--:B------:R-:W-:Y:S01]  /*33d0*/  LEA.HI.X.SX32 R161, R101, R4.reuse, 0x1, P1 ;  /* 0x0000000465a17211 */ /* 0x080fe200008f0eff */
[----:B------:R-:W-:Y:S01]  /*33e0*/  IMAD R98, R98, 0x140, RZ ;  /* 0x0000014062627824 */ /* 0x000fe200078e02ff */
[----:B------:R1:W2:Y:S01]  /*33f0*/  LDG.E.U16 R93, desc[UR10][R96.64] ;  /* 0x0000000a605d7981 */ /* 0x0002a2000c1e1500 */
[-C--:B------:R-:W-:Y:S01]  /*3400*/  LEA R102, P1, R102, R5.reuse, 0x7 ;  /* 0x0000000566667211 */ /* 0x080fe200078238ff */
[----:B-1----:R-:W-:Y:S01]  /*3410*/  IMAD R104, R104, 0x160, RZ ;  /* 0x0000016068687824 */ /* 0x002fe200078e02ff */
[----:B------:R-:W-:Y:S01]  /*3420*/  SHF.L.U32 R99, R6, 0x4, RZ ;  /* 0x0000000406637819 */ /* 0x000fe200000006ff */
[----:B------:R-:W-:Y:S01]  /*3430*/  IMAD R100, R100, 0x150, RZ ;  /* 0x0000015064647824 */ /* 0x000fe200078e02ff */
[----:B------:R-:W-:Y:S01]  /*3440*/  LEA R184, P3, R184, R5, 0x5 ;  /* 0x00000005b8b87211 */ /* 0x000fe200078628ff */
[----:B------:R-:W1:Y:S01]  /*3450*/  LDC R110, c[0x0][0x3b8] ;  /* 0x0000ee00ff6e7b82 */ /* 0x000e620000000800 */
[----:B------:R-:W-:Y:S01]  /*3460*/  LEA.HI.X.SX32 R95, R103, R4, 0x1, P2 ;  /* 0x00000004675f7211 */ /* 0x000fe200010f0eff */
[----:B-----5:R-:W-:Y:S01]  /*3470*/  IMAD R106, R106, 0x180, RZ ;  /* 0x000001806a6a7824 */ /* 0x020fe200078e02ff */
[----:B------:R-:W5:Y:S01]  /*3480*/  LDG.E.U16 R160, desc[UR10][R160.64] ;  /* 0x0000000aa0a07981 */ /* 0x000f62000c1e1500 */
[----:B------:R-:W-:-:S02]  /*3490*/  SHF.L.U32 R97, R6, 0x6, RZ ;  /* 0x0000000606617819 */ /* 0x000fc400000006ff */
[-C--:B------:R-:W-:Y:S01]  /*34a0*/  IADD3 R96, P2, PT, R98, R5.reuse, RZ ;  /* 0x0000000562607210 */ /* 0x080fe20007f5e0ff */
[----:B------:R-:W2:Y:S01]  /*34b0*/  LDG.E.U16 R94, desc[UR10][R94.64] ;  /* 0x0000000a5e5e7981 */ /* 0x000ea2000c1e1500 */
[-C--:B------:R-:W-:Y:S01]  /*34c0*/  LEA.HI.X.SX32 R103, R97, R4.reuse, 0x1, P1 ;  /* 0x0000000461677211 */ /* 0x080fe200008f0eff */
[----:B------:R-:W4:Y:S01]  /*34d0*/  LDC R111, c[0x0][0x3b8] ;  /* 0x0000ee00ff6f7b82 */ /* 0x000f220000000800 */
[----:B------:R-:W-:Y:S02]  /*34e0*/  LEA.HI.X.SX32 R185, R99, R4, 0x1, P3 ;  /* 0x0000000463b97211 */ /* 0x000fe400018f0eff */
[-C--:B------:R-:W-:Y:S01]  /*34f0*/  IADD3 R98, P1, PT, R104, R5.reuse, RZ ;  /* 0x0000000568627210 */ /* 0x080fe20007f3e0ff */
[----:B------:R-:W-:Y:S01]  /*3500*/  IMAD R104, R105, 0x170, RZ ;  /* 0x0000017069687824 */ /* 0x000fe200078e02ff */
[----:B------:R-:W-:-:S03]  /*3510*/  IADD3 R100, P3, PT, R100, R5, RZ ;  /* 0x0000000564647210 */ /* 0x000fc60007f7e0ff */
[----:B------:R-:W4:Y:S01]  /*3520*/  LDC R115, c[0x0][0x3b8] ;  /* 0x0000ee00ff737b82 */ /* 0x000f220000000800 */
[-C--:B------:R-:W-:Y:S01]  /*3530*/  LEA.HI.X.SX32 R97, R143, R4.reuse, 0x1, P2 ;  /* 0x000000048f617211 */ /* 0x080fe200010f0eff */
[----:B------:R0:W2:Y:S01]  /*3540*/  LDG.E.U16 R95, desc[UR10][R102.64] ;  /* 0x0000000a665f7981 */ /* 0x0000a2000c1e1500 */
[-C--:B------:R-:W-:Y:S02]  /*3550*/  LEA.HI.X.SX32 R101, R137, R4.reuse, 0x1, P3 ;  /* 0x0000000489657211 */ /* 0x080fe400018f0eff */
[-C--:B------:R-:W-:Y:S01]  /*3560*/  LEA.HI.X.SX32 R99, R127, R4.reuse, 0x1, P1 ;  /* 0x000000047f637211 */ /* 0x080fe200008f0eff */
[----:B------:R-:W2:Y:S01]  /*3570*/  LDG.E.U16 R96, desc[UR10][R96.64] ;  /* 0x0000000a60607981 */ /* 0x000ea2000c1e1500 */
[-C--:B------:R-:W-:Y:S01]  /*3580*/  IADD3 R104, P1, PT, R104, R5.reuse, RZ ;  /* 0x0000000568687210 */ /* 0x080fe20007f3e0ff */
[----:B------:R-:W-:Y:S01]  /*3590*/  IMAD R108, R108, 0x1a0, RZ ;  /* 0x000001a06c6c7824 */ /* 0x000fe200078e02ff */
[----:B------:R-:W4:Y:S01]  /*35a0*/  LDC R113, c[0x0][0x3b8] ;  /* 0x0000ee00ff717b82 */ /* 0x000f220000000800 */
[----:B0-----:R-:W-:Y:S01]  /*35b0*/  IMAD R112, R109, 0x1b0, RZ ;  /* 0x000001b06d707824 */ /* 0x001fe200078e02ff */
[----:B------:R-:W-:Y:S01]  /*35c0*/  LEA.HI.X.SX32 R105, R126, R4, 0x1, P1 ;  /* 0x000000047e697211 */ /* 0x000fe200008f0eff */
[----:B------:R-:W-:Y:S01]  /*35d0*/  IMAD R102, R107, 0x190, RZ ;  /* 0x000001906b667824 */ /* 0x000fe200078e02ff */
[----:B------:R-:W2:Y:S04]  /*35e0*/  LDG.E.U16 R98, desc[UR10][R98.64] ;  /* 0x0000000a62627981 */ /* 0x000ea8000c1e1500 */
[----:B------:R0:W2:Y:S01]  /*35f0*/  LDG.E.U16 R97, desc[UR10][R100.64] ;  /* 0x0000000a64617981 */ /* 0x0000a2000c1e1500 */
[----:B-1----:R-:W-:Y:S01]  /*3600*/  IMAD R110, R110, 0x1c0, RZ ;  /* 0x000001c06e6e7824 */ /* 0x002fe200078e02ff */
[----:B------:R-:W1:Y:S02]  /*3610*/  LDC R114, c[0x0][0x3b8] ;  /* 0x0000ee00ff727b82 */ /* 0x000e640000000800 */
[----:B------:R-:W2:Y:S04]  /*3620*/  LDG.E.U16 R184, desc[UR10][R184.64] ;  /* 0x0000000ab8b87981 */ /* 0x000ea8000c1e1500 */
[----:B------:R0:W2:Y:S02]  /*3630*/  LDG.E.U16 R99, desc[UR10][R104.64] ;  /* 0x0000000a68637981 */ /* 0x0000a4000c1e1500 */
[-C--:B0-----:R-:W-:Y:S01]  /*3640*/  IADD3 R100, P2, PT, R106, R5.reuse, RZ ;  /* 0x000000056a647210 */ /* 0x081fe20007f5e0ff */
[----:B------:R-:W0:Y:S01]  /*3650*/  LDC R143, c[0x0][0x3b8] ;  /* 0x0000ee00ff8f7b82 */ /* 0x000e220000000800 */
[----:B------:R-:W-:-:S02]  /*3660*/  IADD3 R106, P1, PT, R102, R5, RZ ;  /* 0x00000005666a7210 */ /* 0x000fc40007f3e0ff */
[-C--:B------:R-:W-:Y:S02]  /*3670*/  IADD3 R102, P3, PT, R108, R5.reuse, RZ ;  /* 0x000000056c667210 */ /* 0x080fe40007f7e0ff */
[-C--:B------:R-:W-:Y:S02]  /*3680*/  LEA.HI.X.SX32 R101, R125, R4.reuse, 0x1, P2 ;  /* 0x000000047d657211 */ /* 0x080fe400010f0eff */
[----:B------:R-:W-:Y:S01]  /*3690*/  IADD3 R104, P2, PT, R112, R5, RZ ;  /* 0x0000000570687210 */ /* 0x000fe20007f5e0ff */
[----:B----4-:R-:W-:Y:S01]  /*36a0*/  IMAD R126, R115, 0x1f0, RZ ;  /* 0x000001f0737e7824 */ /* 0x010fe200078e02ff */
[-C--:B------:R-:W-:Y:S01]  /*36b0*/  LEA.HI.X.SX32 R103, R124, R4.reuse, 0x1, P3 ;  /* 0x000000047c677211 */ /* 0x080fe200018f0eff */
[----:B------:R-:W4:Y:S01]  /*36c0*/  LDC R112, c[0x0][0x3b8] ;  /* 0x0000ee00ff707b82 */ /* 0x000f220000000800 */
[-C--:B------:R-:W-:Y:S02]  /*36d0*/  LEA.HI.X.SX32 R105, R122, R4.reuse, 0x1, P2 ;  /* 0x000000047a697211 */ /* 0x080fe400010f0eff */
[----:B------:R-:W-:Y:S01]  /*36e0*/  LEA.HI.X.SX32 R107, R123, R4, 0x1, P1 ;  /* 0x000000047b6b7211 */ /* 0x000fe200008f0eff */
[----:B------:R-:W2:Y:S01]  /*36f0*/  LDG.E.U16 R102, desc[UR10][R102.64] ;  /* 0x0000000a66667981 */ /* 0x000ea2000c1e1500 */
[----:B------:R-:W-:-:S03]  /*3700*/  IMAD R108, R111, 0x1d0, RZ ;  /* 0x000001d06f6c7824 */ /* 0x000fc600078e02ff */
[----:B------:R-:W0:Y:S01]  /*3710*/  LDC R122, c[0x0][0x3b8] ;  /* 0x0000ee00ff7a7b82 */ /* 0x000e220000000800 */
[----:B------:R-:W2:Y:S04]  /*3720*/  LDG.E.U16 R100, desc[UR10][R100.64] ;  /* 0x0000000a64647981 */ /* 0x000ea8000c1e1500 */
[----:B------:R1:W2:Y:S01]  /*3730*/  LDG.E.U16 R103, desc[UR10][R104.64] ;  /* 0x0000000a68677981 */ /* 0x0002a2000c1e1500 */
[----:B------:R-:W-:Y:S02]  /*3740*/  IMAD R124, R113, 0x1e0, RZ ;  /* 0x000001e0717c7824 */ /* 0x000fe400078e02ff */
[----:B------:R-:W3:Y:S01]  /*3750*/  LDC R123, c[0x0][0x3b8] ;  /* 0x0000ee00ff7b7b82 */ /* 0x000ee20000000800 */
[----:B------:R4:W2:Y:S01]  /*3760*/  LDG.E.U16 R101, desc[UR10][R106.64] ;  /* 0x0000000a6a657981 */ /* 0x0008a2000c1e1500 */
[----:B-1----:R-:W-:Y:S01]  /*3770*/  IADD3 R104, P1, PT, R110, R5, RZ ;  /* 0x000000056e687210 */ /* 0x002fe20007f3e0ff */
[----:B------:R-:W-:-:S05]  /*3780*/  IMAD R114, R114, 0x152, RZ ;  /* 0x0000015272727824 */ /* 0x000fca00078e02ff */
[----:B------:R-:W1:Y:S01]  /*3790*/  LDC R125, c[0x0][0x3b8] ;  /* 0x0000ee00ff7d7b82 */ /* 0x000e620000000800 */
[----:B------:R-:W-:Y:S02]  /*37a0*/  LEA.HI.X.SX32 R105, R119, R4, 0x1, P1 ;  /* 0x0000000477697211 */ /* 0x000fe400008f0eff */
[----:B------:R-:W-:-:S05]  /*37b0*/  IADD3 R110, P2, PT, R108, R5, RZ ;  /* 0x000000056c6e7210 */ /* 0x000fca0007f5e0ff */
[----:B------:R-:W1:Y:S01]  /*37c0*/  LDC R119, c[0x0][0x3b8] ;  /* 0x0000ee00ff777b82 */ /* 0x000e620000000800 */
[-C--:B------:R-:W-:Y:S01]  /*37d0*/  IADD3 R108, P1, PT, R126, R5.reuse, RZ ;  /* 0x000000057e6c7210 */ /* 0x080fe20007f3e0ff */
[----:B----4-:R-:W-:Y:S01]  /*37e0*/  IMAD R112, R112, 0x142, RZ ;  /* 0x0000014270707824 */ /* 0x010fe200078e02ff */
[----:B------:R-:W-:Y:S01]  /*37f0*/  IADD3 R106, P3, PT, R124, R5, RZ ;  /* 0x000000057c6a7210 */ /* 0x000fe20007f7e0ff */
[----:B------:R-:W-:Y:S01]  /*3800*/  IMAD R113, R6, 0xa1, RZ ;  /* 0x000000a106717824 */ /* 0x000fe200078e02ff */
[-C--:B------:R-:W-:Y:S01]  /*3810*/  LEA.HI.X.SX32 R109, R116, R4.reuse, 0x1, P1 ;  /* 0x00000004746d7211 */ /* 0x080fe200008f0eff */
[----:B0-----:R-:W-:Y:S01]  /*3820*/  IMAD R122, R122, 0x162, RZ ;  /* 0x000001627a7a7824 */ /* 0x001fe200078e02ff */
[----:B------:R-:W4:Y:S01]  /*3830*/  LDG.E.U16 R104, desc[UR10][R104.64] ;  /* 0x0000000a68687981 */ /* 0x000f22000c1e1500 */
[----:B------:R-:W0:Y:S01]  /*3840*/  LDC R116, c[0x0][0x3b8] ;  /* 0x0000ee00ff747b82 */ /* 0x000e220000000800 */
[-C--:B------:R-:W-:Y:S02]  /*3850*/  LEA.HI.X.SX32 R107, R117, R4.reuse, 0x1, P3 ;  /* 0x00000004756b7211 */ /* 0x080fe400018f0eff */
[----:B------:R-:W-:-:S03]  /*3860*/  LEA.HI.X.SX32 R111, R118, R4, 0x1, P2 ;  /* 0x00000004766f7211 */ /* 0x000fc600010f0eff */
[----:B------:R-:W2:Y:S02]  /*3870*/  LDG.E.U16 R106, desc[UR10][R106.64] ;  /* 0x0000000a6a6a7981 */ /* 0x000ea4000c1e1500 */
[----:B------:R-:W3:Y:S02]  /*3880*/  LDC R124, c[0x0][0x3b8] ;  /* 0x0000ee00ff7c7b82 */ /* 0x000ee40000000800 */
[----:B------:R1:W2:Y:S04]  /*3890*/  LDG.E.U16 R105, desc[UR10][R110.64] ;  /* 0x0000000a6e697981 */ /* 0x0002a8000c1e1500 */
[----:B------:R1:W2:Y:S01]  /*38a0*/  LDG.E.U16 R107, desc[UR10][R108.64] ;  /* 0x0000000a6c6b7981 */ /* 0x0002a2000c1e1500 */
[----:B------:R-:W-:Y:S01]  /*38b0*/  IMAD R115, R6, 0xa9, RZ ;  /* 0x000000a906737824 */ /* 0x000fe200078e02ff */
[-C--:B------:R-:W-:Y:S01]  /*38c0*/  IADD3 R114, P2, PT, R114, R5.reuse, RZ ;  /* 0x0000000572727210 */ /* 0x080fe20007f5e0ff */
[----:B------:R-:W3:Y:S01]  /*38d0*/  LDC R118, c[0x0][0x3b8] ;  /* 0x0000ee00ff767b82 */ /* 0x000ee20000000800 */
[----:B-1----:R-:W-:Y:S01]  /*38e0*/  IMAD R111, R6, 0xb1, RZ ;  /* 0x000000b1066f7824 */ /* 0x002fe200078e02ff */
[----:B------:R-:W-:-:S02]  /*38f0*/  IADD3 R110, P3, PT, R122, R5, RZ ;  /* 0x000000057a6e7210 */ /* 0x000fc40007f7e0ff */
[----:B------:R-:W-:Y:S01]  /*3900*/  IADD3 R108, P1, PT, R112, R5, RZ ;  /* 0x00000005706c7210 */ /* 0x000fe20007f3e0ff */
[----:B------:R-:W-:-:S03]  /*3910*/  IMAD R112, R119, 0x172, RZ ;  /* 0x0000017277707824 */ /* 0x000fc600078e02ff */
[----:B------:R-:W1:Y:S01]  /*3920*/  LDC R122, c[0x0][0x3b8] ;  /* 0x0000ee00ff7a7b82 */ /* 0x000e620000000800 */
[-C--:B------:R-:W-:Y:S01]  /*3930*/  LEA.HI.X.SX32 R109, R113, R4.reuse, 0x1, P1 ;  /* 0x00000004716d7211 */ /* 0x080fe200008f0eff */
[----:B------:R-:W-:Y:S01]  /*3940*/  IMAD R113, R6, 0xb9, RZ ;  /* 0x000000b906717824 */ /* 0x000fe200078e02ff */
[----:B------:R-:W-:Y:S02]  /*3950*/  IADD3 R112, P1, PT, R112, R5, RZ ;  /* 0x0000000570707210 */ /* 0x000fe40007f3e0ff */
[-C--:B------:R-:W-:Y:S01]  /*3960*/  LEA.HI.X.SX32 R111, R111, R4.reuse, 0x1, P3 ;  /* 0x000000046f6f7211 */ /* 0x080fe200018f0eff */
[----:B0-----:R-:W-:Y:S01]  /*3970*/  IMAD R116, R116, 0x182, RZ ;  /* 0x0000018274747824 */ /* 0x001fe200078e02ff */
[-C--:B------:R-:W-:Y:S01]  /*3980*/  LEA.HI.X.SX32 R115, R115, R4.reuse, 0x1, P2 ;  /* 0x0000000473737211 */ /* 0x080fe200010f0eff */
[----:B------:R-:W2:Y:S01]  /*3990*/  LDG.E.U16 R108, desc[UR10][R108.64] ;  /* 0x0000000a6c6c7981 */ /* 0x000ea2000c1e1500 */
[----:B------:R-:W-:Y:S01]  /*39a0*/  LEA.HI.X.SX32 R113, R113, R4, 0x1, P1 ;  /* 0x0000000471717211 */ /* 0x000fe200008f0eff */
[----:B------:R-:W-:Y:S01]  /*39b0*/  IMAD R117, R6, 0xc1, RZ ;  /* 0x000000c106757824 */ /* 0x000fe200078e02ff */
[----:B------:R-:W0:Y:S01]  /*39c0*/  LDC R126, c[0x0][0x3b8] ;  /* 0x0000ee00ff7e7b82 */ /* 0x000e220000000800 */
[----:B------:R-:W2:Y:S01]  /*39d0*/  LDG.E.U16 R110, desc[UR10][R110.64] ;  /* 0x0000000a6e6e7981 */ /* 0x000ea2000c1e1500 */
[----:B---3--:R-:W-:-:S03]  /*39e0*/  IMAD R124, R124, 0x1b2, RZ ;  /* 0x000001b27c7c7824 */ /* 0x008fc600078e02ff */
[----:B------:R3:W2:Y:S03]  /*39f0*/  LDG.E.U16 R109, desc[UR10][R114.64] ;  /* 0x0000000a726d7981 */ /* 0x0006a6000c1e1500 */
[----:B------:R-:W0:Y:S01]  /*3a00*/  LDC R127, c[0x0][0x3b8] ;  /* 0x0000ee00ff7f7b82 */ /* 0x000e220000000800 */
[----:B------:R3:W2:Y:S07]  /*3a10*/  LDG.E.U16 R111, desc[UR10][R112.64] ;  /* 0x0000000a706f7981 */ /* 0x0006ae000c1e1500 */
[----:B------:R-:W0:Y:S01]  /*3a20*/  LDC R161, c[0x0][0x3b8] ;  /* 0x0000ee00ffa17b82 */ /* 0x000e220000000800 */
[----:B---3--:R-:W-:Y:S01]  /*3a30*/  IMAD R114, R123, 0x1a2, RZ ;  /* 0x000001a27b727824 */ /* 0x008fe200078e02ff */
[----:B------:R-:W-:Y:S01]  /*3a40*/  IADD3 R112, P1, PT, R116, R5, RZ ;  /* 0x0000000574707210 */ /* 0x000fe20007f3e0ff */
[----:B------:R-:W-:-:S03]  /*3a50*/  IMAD R115, R6, 0xd1, RZ ;  /* 0x000000d106737824 */ /* 0x000fc600078e02ff */
[-C--:B------:R-:W-:Y:S02]  /*3a60*/  IADD3 R114, P3, PT, R114, R5.reuse, RZ ;  /* 0x0000000572727210 */ /* 0x080fe40007f7e0ff */
[----:B------:R-:W3:Y:S01]  /*3a70*/  LDC R159, c[0x0][0x3b8] ;  /* 0x0000ee00ff9f7b82 */ /* 0x000ee20000000800 */
[-C--:B------:R-:W-:Y:S01]  /*3a80*/  LEA.HI.X.SX32 R113, R117, R4.reuse, 0x1, P1 ;  /* 0x0000000475717211 */ /* 0x080fe200008f0eff */
[----:B------:R-:W-:Y:S01]  /*3a90*/  IMAD R117, R6, 0xd9, RZ ;  /* 0x000000d906757824 */ /* 0x000fe200078e02ff */
[----:B------:R-:W-:Y:S02]  /*3aa0*/  IADD3 R116, P1, PT, R124, R5, RZ ;  /* 0x000000057c747210 */ /* 0x000fe40007f3e0ff */
[-C--:B------:R-:W-:Y:S01]  /*3ab0*/  LEA.HI.X.SX32 R115, R115, R4.reuse, 0x1, P3 ;  /* 0x0000000473737211 */ /* 0x080fe200018f0eff */
[----:B------:R-:W-:Y:S01]  /*3ac0*/  IMAD R124, R125, 0x1c2, RZ ;  /* 0x000001c27d7c7824 */ /* 0x000fe200078e02ff */
[----:B------:R-:W-:Y:S01]  /*3ad0*/  LEA.HI.X.SX32 R117, R117, R4, 0x1, P1 ;  /* 0x0000000475757211 */ /* 0x000fe200008f0eff */
[----:B------:R-:W-:Y:S01]  /*3ae0*/  IMAD R123, R6, 0xe1, RZ ;  /* 0x000000e1067b7824 */ /* 0x000fe200078e02ff */
[----:B------:R-:W3:Y:S01]  /*3af0*/  LDC R153, c[0x0][0x3b8] ;  /* 0x0000ee00ff997b82 */ /* 0x000ee20000000800 */
[----:B------:R-:W2:Y:S01]  /*3b00*/  LDG.E.U16 R114, desc[UR10][R114.64] ;  /* 0x0000000a72727981 */ /* 0x000ea2000c1e1500 */
[----:B-1----:R-:W-:-:S02]  /*3b10*/  IMAD R122, R122, 0x144, RZ ;  /* 0x000001447a7a7824 */ /* 0x002fc400078e02ff */
[----:B------:R-:W-:Y:S01]  /*3b20*/  IMAD R118, R118, 0x192, RZ ;  /* 0x0000019276767824 */ /* 0x000fe200078e02ff */
[----:B------:R-:W2:Y:S01]  /*3b30*/  LDG.E.U16 R112, desc[UR10][R112.64] ;  /* 0x0000000a70707981 */ /* 0x000ea2000c1e1500 */
[C---:B------:R-:W-:Y:S02]  /*3b40*/  IMAD R137, R6.reuse, 0xf1, RZ ;  /* 0x000000f106897824 */ /* 0x040fe400078e02ff */
[----:B------:R-:W1:Y:S01]  /*3b50*/  LDC R185, c[0x0][0x3b8] ;  /* 0x0000ee00ffb97b82 */ /* 0x000e620000000800 */
[----:B------:R0:W2:Y:S01]  /*3b60*/  LDG.E.U16 R115, desc[UR10][R116.64] ;  /* 0x0000000a74737981 */ /* 0x0000a2000c1e1500 */
[----:B------:R-:W-:Y:S01]  /*3b70*/  IMAD R119, R6, 0xc9, RZ ;  /* 0x000000c906777824 */ /* 0x000fe200078e02ff */
[-C--:B------:R-:W-:Y:S02]  /*3b80*/  IADD3 R118, P2, PT, R118, R5.reuse, RZ ;  /* 0x0000000576767210 */ /* 0x080fe40007f5e0ff */
[----:B0-----:R-:W-:-:S04]  /*3b90*/  IADD3 R116, P1, PT, R124, R5, RZ ;  /* 0x000000057c747210 */ /* 0x001fc80007f3e0ff */
[-C--:B------:R-:W-:Y:S02]  /*3ba0*/  LEA.HI.X.SX32 R117, R123, R4.reuse, 0x1, P1 ;  /* 0x000000047b757211 */ /* 0x080fe400008f0eff */
[----:B------:R-:W-:Y:S01]  /*3bb0*/  IADD3 R122, P1, PT, R122, R5, RZ ;  /* 0x000000057a7a7210 */ /* 0x000fe20007f3e0ff */
[----:B------:R-:W-:Y:S01]  /*3bc0*/  IMAD R124, R163, 0x1f2, RZ ;  /* 0x000001f2a37c7824 */ /* 0x000fe200078e02ff */
[-C--:B------:R-:W-:Y:S01]  /*3bd0*/  LEA.HI.X.SX32 R119, R119, R4.reuse, 0x1, P2 ;  /* 0x0000000477777211 */ /* 0x080fe200010f0eff */
[----:B------:R-:W0:Y:S01]  /*3be0*/  LDC R163, c[0x0][0x3b8] ;  /* 0x0000ee00ffa37b82 */ /* 0x000e220000000800 */
[----:B------:R-:W-:Y:S01]  /*3bf0*/  LEA.HI.X.SX32 R123, R120, R4, 0x1, P1 ;  /* 0x00000004787b7211 */ /* 0x000fe200008f0eff */
[----:B------:R-:W-:Y:S01]  /*3c00*/  IMAD R198, R143, 0x154, RZ ;  /* 0x000001548fc67824 */ /* 0x000fe200078e02ff */
[----:B------:R-:W2:Y:S01]  /*3c10*/  LDG.E.U16 R116, desc[UR10][R116.64] ;  /* 0x0000000a74747981 */ /* 0x000ea2000c1e1500 */
[----:B------:R-:W-:-:S03]  /*3c20*/  IMAD R126, R126, 0x1d2, RZ ;  /* 0x000001d27e7e7824 */ /* 0x000fc600078e02ff */
[----:B------:R3:W2:Y:S01]  /*3c30*/  LDG.E.U16 R120, desc[UR10][R122.64] ;  /* 0x0000000a7a787981 */ /* 0x0006a2000c1e1500 */
[----:B------:R-:W1:Y:S01]  /*3c40*/  LDC R143, c[0x0][0x3b8] ;  /* 0x0000ee00ff8f7b82 */ /* 0x000e620000000800 */
[----:B------:R-:W-:Y:S02]  /*3c50*/  IMAD R125, R6, 0xe9, RZ ;  /* 0x000000e9067d7824 */ /* 0x000fe400078e02ff */
[----:B------:R3:W2:Y:S01]  /*3c60*/  LDG.E.U16 R113, desc[UR10][R118.64] ;  /* 0x0000000a76717981 */ /* 0x0006a2000c1e1500 */
[-C--:B------:R-:W-:Y:S02]  /*3c70*/  IADD3 R126, P2, PT, R126, R5.reuse, RZ ;  /* 0x000000057e7e7210 */ /* 0x080fe40007f5e0ff */
[-C--:B---3--:R-:W-:Y:S01]  /*3c80*/  IADD3 R122, P1, PT, R198, R5.reuse, RZ ;  /* 0x00000005c67a7210 */ /* 0x088fe20007f3e0ff */
[----:B------:R-:W-:Y:S02]  /*3c90*/  IMAD R198, R161, 0x184, RZ ;  /* 0x00000184a1c67824 */ /* 0x000fe400078e02ff */
[----:B------:R-:W3:Y:S01]  /*3ca0*/  LDC R161, c[0x0][0x3b8] ;  /* 0x0000ee00ffa17b82 */ /* 0x000ee20000000800 */
[----:B------:R-:W-:Y:S01]  /*3cb0*/  IMAD R118, R127, 0x1e2, RZ ;  /* 0x000001e27f767824 */ /* 0x000fe200078e02ff */
[----:B------:R-:W-:Y:S01]  /*3cc0*/  LEA.HI.X.SX32 R127, R125, R4, 0x1, P2 ;  /* 0x000000047d7f7211 */ /* 0x000fe200010f0eff */
[----:B------:R-:W-:Y:S01]  /*3cd0*/  IMAD R204, R159, 0x174, RZ ;  /* 0x000001749fcc7824 */ /* 0x000fe200078e02ff */
[----:B------:R-:W-:-:S02]  /*3ce0*/  IADD3 R124, P4, PT, R124, R5, RZ ;  /* 0x000000057c7c7210 */ /* 0x000fc40007f9e0ff */
[-C--:B------:R-:W-:Y:S01]  /*3cf0*/  IADD3 R118, P3, PT, R118, R5.reuse, RZ ;  /* 0x0000000576767210 */ /* 0x080fe20007f7e0ff */
[----:B------:R0:W2:Y:S01]  /*3d00*/  LDG.E.U16 R117, desc[UR10][R126.64] ;  /* 0x0000000a7e757981 */ /* 0x0000a2000c1e1500 */
[-C--:B------:R-:W-:Y:S01]  /*3d10*/  LEA.HI.X.SX32 R125, R139, R4.reuse, 0x1, P4 ;  /* 0x000000048b7d7211 */ /* 0x080fe200020f0eff */
[----:B------:R-:W-:Y:S01]  /*3d20*/  IMAD R202, R153, 0x164, RZ ;  /* 0x0000016499ca7824 */ /* 0x000fe200078e02ff */
[-C--:B------:R-:W-:Y:S01]  /*3d30*/  LEA.HI.X.SX32 R119, R137, R4.reuse, 0x1, P3 ;  /* 0x0000000489777211 */ /* 0x080fe200018f0eff */
[----:B------:R-:W1:Y:S01]  /*3d40*/  LDC R159, c[0x0][0x3b8] ;  /* 0x0000ee00ff9f7b82 */ /* 0x000e620000000800 */
[----:B------:R-:W-:Y:S02]  /*3d50*/  LEA.HI.X.SX32 R123, R128, R4, 0x1, P1 ;  /* 0x00000004807b7211 */ /* 0x000fe400008f0eff */
[-C--:B------:R-:W-:Y:S01]  /*3d60*/  IADD3 R128, P1, PT, R198, R5.reuse, RZ ;  /* 0x00000005c6807210 */ /* 0x080fe20007f3e0ff */
[----:B------:R-:W2:Y:S01]  /*3d70*/  LDG.E.U16 R118, desc[UR10][R118.64] ;  /* 0x0000000a76767981 */ /* 0x000ea2000c1e1500 */
[----:B0-----:R-:W-:Y:S01]  /*3d80*/  IADD3 R126, P3, PT, R204, R5, RZ ;  /* 0x00000005cc7e7210 */ /* 0x001fe20007f7e0ff */
[----:B------:R-:W-:-:S02]  /*3d90*/  IMAD R198, R163, 0x194, RZ ;  /* 0x00000194a3c67824 */ /* 0x000fc400078e02ff */
[----:B------:R-:W0:Y:S01]  /*3da0*/  LDC R153, c[0x0][0x3b8] ;  /* 0x0000ee00ff997b82 */ /* 0x000e220000000800 */
[-C--:B------:R-:W-:Y:S02]  /*3db0*/  LEA.HI.X.SX32 R127, R129, R4.reuse, 0x1, P3 ;  /* 0x00000004817f7211 */ /* 0x080fe400018f0eff */
[----:B------:R-:W-:Y:S01]  /*3dc0*/  LEA.HI.X.SX32 R129, R131, R4, 0x1, P1 ;  /* 0x0000000483817211 */ /* 0x000fe200008f0eff */
[----:B------:R5:W2:Y:S04]  /*3dd0*/  LDG.E.U16 R119, desc[UR10][R124.64] ;  /* 0x0000000a7c777981 */ /* 0x000aa8000c1e1500 */
[----:B------:R-:W0:Y:S01]  /*3de0*/  LDC R163, c[0x0][0x3b8] ;  /* 0x0000ee00ffa37b82 */ /* 0x000e220000000800 */
[----:B------:R3:W2:Y:S04]  /*3df0*/  LDG.E.U16 R139, desc[UR10][R128.64] ;  /* 0x0000000a808b7981 */ /* 0x0006a8000c1e1500 */
[----:B------:R3:W2:Y:S01]  /*3e00*/  LDG.E.U16 R137, desc[UR10][R126.64] ;  /* 0x0000000a7e897981 */ /* 0x0006a2000c1e1500 */
[----:B-----5:R-:W-:Y:S01]  /*3e10*/  IADD3 R124, P2, PT, R202, R5, RZ ;  /* 0x00000005ca7c7210 */ /* 0x020fe20007f5e0ff */
[----:B------:R-:W-:-:S02]  /*3e20*/  IMAD R202, R165, 0x1a4, RZ ;  /* 0x000001a4a5ca7824 */ /* 0x000fc400078e02ff */
[----:B------:R-:W5:Y:S01]  /*3e30*/  LDC R165, c[0x0][0x3b8] ;  /* 0x0000ee00ffa57b82 */ /* 0x000f620000000800 */
[-C--:B------:R-:W-:Y:S02]  /*3e40*/  LEA.HI.X.SX32 R125, R130, R4.reuse, 0x1, P2 ;  /* 0x00000004827d7211 */ /* 0x080fe400010f0eff */
[----:B------:R1:W2:Y:S01]  /*3e50*/  LDG.E.U16 R130, desc[UR10][R122.64] ;  /* 0x0000000a7a827981 */ /* 0x0002a2000c1e1500 */
[-C--:B---3--:R-:W-:Y:S01]  /*3e60*/  IADD3 R128, P1, PT, R198, R5.reuse, RZ ;  /* 0x00000005c6807210 */ /* 0x088fe20007f3e0ff */
[----:B------:R-:W-:Y:S01]  /*3e70*/  IMAD R198, R167, 0x1c4, RZ ;  /* 0x000001c4a7c67824 */ /* 0x000fe200078e02ff */
[----:B------:R-:W-:Y:S01]  /*3e80*/  IADD3 R126, P2, PT, R202, R5, RZ ;  /* 0x00000005ca7e7210 */ /* 0x000fe20007f5e0ff */
[----:B------:R-:W-:Y:S01]  /*3e90*/  IMAD R202, R161, 0x1d4, RZ ;  /* 0x000001d4a1ca7824 */ /* 0x000fe200078e02ff */
[----:B------:R3:W2:Y:S01]  /*3ea0*/  LDG.E.U16 R131, desc[UR10][R124.64] ;  /* 0x0000000a7c837981 */ /* 0x0006a2000c1e1500 */
[-C--:B------:R-:W-:Y:S01]  /*3eb0*/  LEA.HI.X.SX32 R129, R141, R4.reuse, 0x1, P1 ;  /* 0x000000048d817211 */ /* 0x080fe200008f0eff */
[----:B------:R-:W5:Y:S01]  /*3ec0*/  LDC R161, c[0x0][0x3b8] ;  /* 0x0000ee00ffa17b82 */ /* 0x000f620000000800 */
[----:B-1----:R-:W-:Y:S01]  /*3ed0*/  IMAD R122, R143, 0x1b4, RZ ;  /* 0x000001b48f7a7824 */ /* 0x002fe200078e02ff */
[----:B------:R-:W-:-:S02]  /*3ee0*/  LEA.HI.X.SX32 R127, R145, R4, 0x1, P2 ;  /* 0x00000004917f7211 */ /* 0x000fc400010f0eff */
[----:B------:R1:W2:Y:S02]  /*3ef0*/  LDG.E.U16 R141, desc[UR10][R128.64] ;  /* 0x0000000a808d7981 */ /* 0x0002a4000c1e1500 */
[-C--:B---3--:R-:W-:Y:S02]  /*3f00*/  IADD3 R124, P1, PT, R122, R5.reuse, RZ ;  /* 0x000000057a7c7210 */ /* 0x088fe40007f3e0ff */
[----:B------:R-:W3:Y:S01]  /*3f10*/  LDC R167, c[0x0][0x3b8] ;  /* 0x0000ee00ffa77b82 */ /* 0x000ee20000000800 */
[-C--:B------:R-:W-:Y:S01]  /*3f20*/  IADD3 R122, P3, PT, R198, R5.reuse, RZ ;  /* 0x00000005c67a7210 */ /* 0x080fe20007f7e0ff */
[----:B------:R-:W-:Y:S01]  /*3f30*/  IMAD R198, R169, 0x1e4, RZ ;  /* 0x000001e4a9c67824 */ /* 0x000fe200078e02ff */
[-C--:B------:R-:W-:Y:S01]  /*3f40*/  LEA.HI.X.SX32 R125, R149, R4.reuse, 0x1, P1 ;  /* 0x00000004957d7211 */ /* 0x080fe200008f0eff */
[----:B------:R0:W2:Y:S01]  /*3f50*/  LDG.E.U16 R143, desc[UR10][R126.64] ;  /* 0x0000000a7e8f7981 */ /* 0x0000a2000c1e1500 */
[-C--:B------:R-:W-:Y:S02]  /*3f60*/  LEA.HI.X.SX32 R123, R147, R4.reuse, 0x1, P3 ;  /* 0x00000004937b7211 */ /* 0x080fe400018f0eff */
[----:B-1----:R-:W-:Y:S01]  /*3f70*/  IADD3 R128, P2, PT, R202, R5, RZ ;  /* 0x00000005ca807210 */ /* 0x002fe20007f5e0ff */
[----:B------:R-:W-:Y:S01]  /*3f80*/  IMAD R202, R171, 0x1f4, RZ ;  /* 0x000001f4abca7824 */ /* 0x000fe200078e02ff */
[----:B------:R1:W2:Y:S01]  /*3f90*/  LDG.E.U16 R145, desc[UR10][R124.64] ;  /* 0x0000000a7c917981 */ /* 0x0002a2000c1e1500 */
[----:B------:R-:W3:Y:S01]  /*3fa0*/  LDC R169, c[0x0][0x3b8] ;  /* 0x0000ee00ffa97b82 */ /* 0x000ee20000000800 */
[----:B------:R-:W-:-:S02]  /*3fb0*/  LEA.HI.X.SX32 R129, R155, R4, 0x1, P2 ;  /* 0x000000049b817211 */ /* 0x000fc400010f0eff */
[----:B------:R0:W2:Y:S02]  /*3fc0*/  LDG.E.U16 R147, desc[UR10][R122.64] ;  /* 0x0000000a7a937981 */ /* 0x0000a4000c1e1500 */
[----:B0-----:R-:W-:Y:S02]  /*3fd0*/  IMAD R126, R153, 0x146, RZ ;  /* 0x00000146997e7824 */ /* 0x001fe400078e02ff */
[----:B------:R0:W2:Y:S01]  /*3fe0*/  LDG.E.U16 R149, desc[UR10][R128.64] ;  /* 0x0000000a80957981 */ /* 0x0000a2000c1e1500 */
[----:B------:R-:W3:Y:S01]  /*3ff0*/  LDC R171, c[0x0][0x3b8] ;  /* 0x0000ee00ffab7b82 */ /* 0x000ee20000000800 */
[-C--:B-1----:R-:W-:Y:S02]  /*4000*/  IADD3 R124, P3, PT, R202, R5.reuse, RZ ;  /* 0x00000005ca7c7210 */ /* 0x082fe40007f7e0ff */
[-C--:B------:R-:W-:Y:S01]  /*4010*/  IADD3 R122, P2, PT, R198, R5.reuse, RZ ;  /* 0x00000005c67a7210 */ /* 0x080fe20007f5e0ff */
[----:B------:R-:W-:Y:S01]  /*4020*/  IMAD R198, R159, 0x156, RZ ;  /* 0x000001569fc67824 */ /* 0x000fe200078e02ff */
[-C--:B------:R-:W-:Y:S01]  /*4030*/  LEA.HI.X.SX32 R125, R151, R4.reuse, 0x1, P3 ;  /* 0x00000004977d7211 */ /* 0x080fe200018f0eff */
[----:B------:R-:W-:Y:S01]  /*4040*/  IMAD R202, R163, 0x176, RZ ;  /* 0x00000176a3ca7824 */ /* 0x000fe200078e02ff */
[-C--:B------:R-:W-:Y:S01]  /*4050*/  LEA.HI.X.SX32 R123, R157, R4.reuse, 0x1, P2 ;  /* 0x000000049d7b7211 */ /* 0x080fe200010f0eff */
[----:B0-----:R-:W-:Y:S01]  /*4060*/  IMAD R129, R6, 0xab, RZ ;  /* 0x000000ab06817824 */ /* 0x001fe200078e02ff */
[-C--:B------:R-:W-:Y:S01]  /*4070*/  IADD3 R128, P2, PT, R198, R5.reuse, RZ ;  /* 0x00000005c6807210 */ /* 0x080fe20007f5e0ff */
[----:B------:R-:W-:Y:S01]  /*4080*/  IMAD R127, R6, 0xa3, RZ ;  /* 0x000000a3067f7824 */ /* 0x000fe200078e02ff */
[----:B------:R-:W-:Y:S01]  /*4090*/  IADD3 R126, P1, PT, R126, R5, RZ ;  /* 0x000000057e7e7210 */ /* 0x000fe20007f3e0ff */
[----:B------:R0:W2:Y:S01]  /*40a0*/  LDG.E.U16 R153, desc[UR10][R124.64] ;  /* 0x0000000a7c997981 */ /* 0x0000a2000c1e1500 */
[-C--:B------:R-:W-:Y:S01]  /*40b0*/  LEA.HI.X.SX32 R129, R129, R4.reuse, 0x1, P2 ;  /* 0x0000000481817211 */ /* 0x080fe200010f0eff */
[----:B-----5:R-:W-:Y:S01]  /*40c0*/  IMAD R198, R161, 0x166, RZ ;  /* 0x00000166a1c67824 */ /* 0x020fe200078e02ff */
[----:B------:R-:W-:Y:S01]  /*40d0*/  LEA.HI.X.SX32 R127, R127, R4, 0x1, P1 ;  /* 0x000000047f7f7211 */ /* 0x000fe200008f0eff */
[----:B------:R1:W5:Y:S01]  /*40e0*/  LDG.E.U16 R151, desc[UR10][R122.64] ;  /* 0x0000000a7a977981 */ /* 0x000362000c1e1500 */
[----:B------:R-:W-:-:S02]  /*40f0*/  IMAD R159, R6, 0xb3, RZ ;  /* 0x000000b3069f7824 */ /* 0x000fc400078e02ff */
[----:B------:R-:W-:Y:S01]  /*4100*/  IMAD R204, R165, 0x186, RZ ;  /* 0x00000186a5cc7824 */ /* 0x000fe200078e02ff */
[----:B------:R3:W2:Y:S01]  /*4110*/  LDG.E.U16 R157, desc[UR10][R128.64] ;  /* 0x0000000a809d7981 */ /* 0x0006a2000c1e1500 */
[-C--:B0-----:R-:W-:Y:S02]  /*4120*/  IADD3 R124, P2, PT, R202, R5.reuse, RZ ;  /* 0x00000005ca7c7210 */ /* 0x081fe40007f5e0ff */
[----:B------:R-:W0:Y:S01]  /*4130*/  LDC R202, c[0x0][0x3b8] ;  /* 0x0000ee00ffca7b82 */ /* 0x000e220000000800 */
[----:B------:R3:W2:Y:S01]  /*4140*/  LDG.E.U16 R155, desc[UR10][R126.64] ;  /* 0x0000000a7e9b7981 */ /* 0x0006a2000c1e1500 */
[----:B-1----:R-:W-:Y:S01]  /*4150*/  IADD3 R122, P1, PT, R198, R5, RZ ;  /* 0x00000005c67a7210 */ /* 0x002fe20007f3e0ff */
[----:B---3--:R-:W-:-:S03]  /*4160*/  IMAD R128, R167, 0x196, RZ ;  /* 0x00000196a7807824 */ /* 0x008fc600078e02ff */
[-C--:B------:R-:W-:Y:S01]  /*4170*/  LEA.HI.X.SX32 R123, R159, R4.reuse, 0x1, P1 ;  /* 0x000000049f7b7211 */ /* 0x080fe200008f0eff */
[C---:B------:R-:W-:Y:S02]  /*4180*/  IMAD R129, R6.reuse, 0xcb, RZ ;  /* 0x000000cb06817824 */ /* 0x040fe400078e02ff */
[----:B------:R-:W-:Y:S01]  /*4190*/  IMAD R127, R6, 0xc3, RZ ;  /* 0x000000c3067f7824 */ /* 0x000fe200078e02ff */
[-C--:B------:R-:W-:Y:S01]  /*41a0*/  IADD3 R126, P3, PT, R204, R5.reuse, RZ ;  /* 0x00000005cc7e7210 */ /* 0x080fe20007f7e0ff */
[----:B------:R-:W-:Y:S01]  /*41b0*/  IMAD R161, R6, 0xbb, RZ ;  /* 0x000000bb06a17824 */ /* 0x000fe200078e02ff */
[----:B------:R-:W-:Y:S01]  /*41c0*/  IADD3 R128, P1, PT, R128, R5, RZ ;  /* 0x0000000580807210 */ /* 0x000fe20007f3e0ff */
[----:B------:R-:W1:Y:S01]  /*41d0*/  LDC R204, c[0x0][0x3b8] ;  /* 0x0000ee00ffcc7b82 */ /* 0x000e620000000800 */
[-C--:B------:R-:W-:Y:S01]  /*41e0*/  LEA.HI.X.SX32 R127, R127, R4.reuse, 0x1, P3 ;  /* 0x000000047f7f7211 */ /* 0x080fe200018f0eff */
[----:B------:R-:W-:Y:S01]  /*41f0*/  IMAD R198, R169, 0x1a6, RZ ;  /* 0x000001a6a9c67824 */ /* 0x000fe200078e02ff */
[-C--:B------:R-:W-:Y:S01]  /*4200*/  LEA.HI.X.SX32 R129, R129, R4.reuse, 0x1, P1 ;  /* 0x0000000481817211 */ /* 0x080fe200008f0eff */
[----:B------:R-:W-:Y:S01]  /*4210*/  IMAD R206, R171, 0x1b6, RZ ;  /* 0x000001b6abce7824 */ /* 0x000fe200078e02ff */
[----:B------:R-:W-:Y:S01]  /*4220*/  LEA.HI.X.SX32 R125, R161, R4, 0x1, P2 ;  /* 0x00000004a17d7211 */ /* 0x000fe200010f0eff */
[----:B------:R3:W2:Y:S01]  /*4230*/  LDG.E.U16 R163, desc[UR10][R126.64] ;  /* 0x0000000a7ea37981 */ /* 0x0006a2000c1e1500 */
[----:B------:R-:W-:-:S03]  /*4240*/  IMAD R167, R6, 0xd3, RZ ;  /* 0x000000d306a77824 */ /* 0x000fc600078e02ff */
[----:B------:R3:W2:Y:S04]  /*4250*/  LDG.E.U16 R159, desc[UR10][R122.64] ;  /* 0x0000000a7a9f7981 */ /* 0x0006a8000c1e1500 */
[----:B------:R3:W2:Y:S02]  /*4260*/  LDG.E.U16 R165, desc[UR10][R128.64] ;  /* 0x0000000a80a57981 */ /* 0x0006a4000c1e1500 */
[----:B---3--:R-:W-:Y:S01]  /*4270*/  IMAD R127, R6, 0xe3, RZ ;  /* 0x000000e3067f7824 */ /* 0x008fe200078e02ff */
[-C--:B------:R-:W-:Y:S01]  /*4280*/  IADD3 R126, P3, PT, R208, R5.reuse, RZ ;  /* 0x00000005d07e7210 */ /* 0x080fe20007f7e0ff */
[----:B------:R3:W2:Y:S01]  /*4290*/  LDG.E.U16 R161, desc[UR10][R124.64] ;  /* 0x0000000a7ca17981 */ /* 0x0006a2000c1e1500 */
[----:B------:R-:W-:Y:S01]  /*42a0*/  IMAD R169, R6, 0xdb, RZ ;  /* 0x000000db06a97824 */ /* 0x000fe200078e02ff */
[----:B------:R-:W-:Y:S01]  /*42b0*/  IADD3 R122, P1, PT, R198, R5, RZ ;  /* 0x00000005c67a7210 */ /* 0x000fe20007f3e0ff */
[----:B------:R-:W4:Y:S01]  /*42c0*/  LDC R208, c[0x0][0x3b8] ;  /* 0x0000ee00ffd07b82 */ /* 0x000f220000000800 */
[----:B------:R-:W-:-:S02]  /*42d0*/  IMAD R128, R177, 0x1d6, RZ ;  /* 0x000001d6b1807824 */ /* 0x000fc400078e02ff */
[-C--:B------:R-:W-:Y:S01]  /*42e0*/  LEA.HI.X.SX32 R123, R167, R4.reuse, 0x1, P1 ;  /* 0x00000004a77b7211 */ /* 0x080fe200008f0eff */
[----:B------:R-:W-:Y:S01]  /*42f0*/  IMAD R129, R6, 0xeb, RZ ;  /* 0x000000eb06817824 */ /* 0x000fe200078e02ff */
[-C--:B------:R-:W-:Y:S02]  /*4300*/  LEA.HI.X.SX32 R127, R127, R4.reuse, 0x1, P3 ;  /* 0x000000047f7f7211 */ /* 0x080fe400018f0eff */
[-C--:B---3--:R-:W-:Y:S01]  /*4310*/  IADD3 R124, P2, PT, R206, R5.reuse, RZ ;  /* 0x00000005ce7c7210 */ /* 0x088fe20007f5e0ff */
[----:B0-----:R-:W-:Y:S01]  /*4320*/  IMAD R206, R202, 0x1e6, RZ ;  /* 0x000001e6cace7824 */ /* 0x001fe200078e02ff */
[----:B------:R-:W-:Y:S01]  /*4330*/  IADD3 R128, P1, PT, R128, R5, RZ ;  /* 0x0000000580807210 */ /* 0x000fe20007f3e0ff */
[----:B------:R-:W0:Y:S01]  /*4340*/  LDC R198, c[0x0][0x3b8] ;  /* 0x0000ee00ffc67b82 */ /* 0x000e220000000800 */
[----:B------:R-:W-:Y:S01]  /*4350*/  IMAD R202, R179, 0x148, RZ ;  /* 0x00000148b3ca7824 */ /* 0x000fe200078e02ff */
[----:B------:R3:W2:Y:S01]  /*4360*/  LDG.E.U16 R171, desc[UR10][R126.64] ;  /* 0x0000000a7eab7981 */ /* 0x0006a2000c1e1500 */
[-C--:B------:R-:W-:Y:S01]  /*4370*/  LEA.HI.X.SX32 R129, R129, R4.reuse, 0x1, P1 ;  /* 0x0000000481817211 */ /* 0x080fe200008f0eff */
[----:B------:R-:W-:Y:S01]  /*4380*/  IMAD R177, R6, 0xf3, RZ ;  /* 0x000000f306b17824 */ /* 0x000fe200078e02ff */
[----:B------:R-:W-:Y:S01]  /*4390*/  LEA.HI.X.SX32 R125, R169, R4, 0x1, P2 ;  /* 0x00000004a97d7211 */ /* 0x000fe200010f0eff */
[----:B------:R3:W2:Y:S01]  /*43a0*/  LDG.E.U16 R167, desc[UR10][R122.64] ;  /* 0x0000000a7aa77981 */ /* 0x0006a2000c1e1500 */
[----:B-1----:R-:W-:-:S03]  /*43b0*/  IMAD R204, R204, 0x1f6, RZ ;  /* 0x000001f6cccc7824 */ /* 0x002fc600078e02ff */
[----:B------:R1:W2:Y:S01]  /*43c0*/  LDG.E.U16 R173, desc[UR10][R128.64] ;  /* 0x0000000a80ad7981 */ /* 0x0002a2000c1e1500 */
[-C--:B---3--:R-:W-:Y:S02]  /*43d0*/  IADD3 R126, P1, PT, R202, R5.reuse, RZ ;  /* 0x00000005ca7e7210 */ /* 0x088fe40007f3e0ff */
[----:B------:R-:W3:Y:S01]  /*43e0*/  LDC R202, c[0x0][0x3b8] ;  /* 0x0000ee00ffca7b82 */ /* 0x000ee20000000800 */
[----:B------:R4:W2:Y:S01]  /*43f0*/  LDG.E.U16 R169, desc[UR10][R124.64] ;  /* 0x0000000a7ca97981 */ /* 0x0008a2000c1e1500 */
[----:B------:R-:W-:Y:S01]  /*4400*/  IADD3 R122, P2, PT, R206, R5, RZ ;  /* 0x00000005ce7a7210 */ /* 0x000fe20007f5e0ff */
[----:B-1----:R-:W-:-:S05]  /*4410*/  IMAD R128, R181, 0x158, RZ ;  /* 0x00000158b5807824 */ /* 0x002fca00078e02ff */
[----:B------:R-:W1:Y:S01]  /*4420*/  LDC R206, c[0x0][0x3b8] ;  /* 0x0000ee00ffce7b82 */ /* 0x000e620000000800 */
[-C--:B------:R-:W-:Y:S02]  /*4430*/  LEA.HI.X.SX32 R123, R177, R4.reuse, 0x1, P2 ;  /* 0x00000004b17b7211 */ /* 0x080fe400010f0eff */
[-C--:B----4-:R-:W-:Y:S01]  /*4440*/  IADD3 R124, P3, PT, R204, R5.reuse, RZ ;  /* 0x00000005cc7c7210 */ /* 0x090fe20007f7e0ff */
[----:B------:R-:W-:Y:S01]  /*4450*/  IMAD R204, R185, 0x168, RZ ;  /* 0x00000168b9cc7824 */ /* 0x000fe200078e02ff */
[-C--:B------:R-:W-:Y:S01]  /*4460*/  IADD3 R128, P2, PT, R128, R5.reuse, RZ ;  /* 0x0000000580807210 */ /* 0x080fe20007f5e0ff */
[----:B------:R-:W-:Y:S01]  /*4470*/  IMAD R125, R6, 0xfb, RZ ;  /* 0x000000fb067d7824 */ /* 0x000fe200078e02ff */
[-C--:B------:R-:W-:Y:S02]  /*4480*/  LEA.HI.X.SX32 R127, R175, R4.reuse, 0x1, P1 ;  /* 0x00000004af7f7211 */ /* 0x080fe400008f0eff */
[----:B------:R4:W2:Y:S01]  /*4490*/  LDG.E.U16 R175, desc[UR10][R122.64] ;  /* 0x0000000a7aaf7981 */ /* 0x0008a2000c1e1500 */
[-C--:B------:R-:W-:Y:S01]  /*44a0*/  LEA.HI.X.SX32 R129, R223, R4.reuse, 0x1, P2 ;  /* 0x00000004df817211 */ /* 0x080fe200010f0eff */
[----:B0-----:R-:W-:Y:S01]  /*44b0*/  IMAD R198, R198, 0x198, RZ ;  /* 0x00000198c6c67824 */ /* 0x001fe200078e02ff */
[----:B------:R-:W-:Y:S01]  /*44c0*/  LEA.HI.X.SX32 R125, R125, R4, 0x1, P3 ;  /* 0x000000047d7d7211 */ /* 0x000fe200018f0eff */
[----:B------:R0:W5:Y:S04]  /*44d0*/  LDG.E.U16 R179, desc[UR10][R126.64] ;  /* 0x0000000a7eb37981 */ /* 0x000168000c1e1500 */
[----:B------:R3:W5:Y:S01]  /*44e0*/  LDG.E.U16 R181, desc[UR10][R128.64] ;  /* 0x0000000a80b57981 */ /* 0x000762000c1e1500 */
[----:B----4-:R-:W-:-:S02]  /*44f0*/  IADD3 R122, P1, PT, R204, R5, RZ ;  /* 0x00000005cc7a7210 */ /* 0x010fc40007f3e0ff */
[----:B------:R-:W4:Y:S01]  /*4500*/  LDC R204, c[0x0][0x3b8] ;  /* 0x0000ee00ffcc7b82 */ /* 0x000f220000000800 */
[----:B------:R3:W5:Y:S01]  /*4510*/  LDG.E.U16 R177, desc[UR10][R124.64] ;  /* 0x0000000a7cb17981 */ /* 0x000762000c1e1500 */
[-C--:B0-----:R-:W-:Y:S02]  /*4520*/  IADD3 R126, P3, PT, R214, R5.reuse, RZ ;  /* 0x00000005d67e7210 */ /* 0x081fe40007f7e0ff */
[-C--:B------:R-:W-:Y:S02]  /*4530*/  LEA.HI.X.SX32 R123, R183, R4.reuse, 0x1, P1 ;  /* 0x00000004b77b7211 */ /* 0x080fe400008f0eff */
[-C--:B---3--:R-:W-:Y:S01]  /*4540*/  IADD3 R128, P1, PT, R198, R5.reuse, RZ ;  /* 0x00000005c6807210 */ /* 0x088fe20007f3e0ff */
[----:B------:R-:W-:Y:S01]  /*4550*/  IMAD R198, R202, 0x1a8, RZ ;  /* 0x000001a8cac67824 */ /* 0x000fe200078e02ff */
[----:B------:R-:W0:Y:S01]  /*4560*/  LDC R214, c[0x0][0x3b8] ;  /* 0x0000ee00ffd67b82 */ /* 0x000e220000000800 */
[-C--:B------:R-:W-:Y:S01]  /*4570*/  IADD3 R124, P2, PT, R212, R5.reuse, RZ ;  /* 0x00000005d47c7210 */ /* 0x080fe20007f5e0ff */
[----:B------:R3:W5:Y:S06]  /*4580*/  LDG.E.U16 R183, desc[UR10][R122.64] ;  /* 0x0000000a7ab77981 */ /* 0x00076c000c1e1500 */
[----:B------:R-:W0:Y:S01]  /*4590*/  LDC R202, c[0x0][0x3b8] ;  /* 0x0000ee00ffca7b82 */ /* 0x000e220000000800 */
[-C--:B------:R-:W-:Y:S01]  /*45a0*/  LEA.HI.X.SX32 R127, R187, R4.reuse, 0x1, P3 ;  /* 0x00000004bb7f7211 */ /* 0x080fe200018f0eff */
[----:B------:R-:W-:Y:S01]  /*45b0*/  IMAD R208, R208, 0x1c8, RZ ;  /* 0x000001c8d0d07824 */ /* 0x000fe200078e02ff */
[-C--:B------:R-:W-:Y:S01]  /*45c0*/  LEA.HI.X.SX32 R125, R229, R4.reuse, 0x1, P2 ;  /* 0x00000004e57d7211 */ /* 0x080fe200010f0eff */
[----:B-1----:R-:W-:Y:S01]  /*45d0*/  IMAD R206, R206, 0x1b8, RZ ;  /* 0x000001b8cece7824 */ /* 0x002fe200078e02ff */
[-C--:B------:R-:W-:Y:S01]  /*45e0*/  LEA.HI.X.SX32 R129, R232, R4.reuse, 0x1, P1 ;  /* 0x00000004e8817211 */ /* 0x080fe200008f0eff */
[----:B------:R1:W5:Y:S01]  /*45f0*/  LDG.E.U16 R187, desc[UR10][R126.64] ;  /* 0x0000000a7ebb7981 */ /* 0x000362000c1e1500 */
[----:B---3--:R-:W-:Y:S01]  /*4600*/  IADD3 R122, P1, PT, R198, R5, RZ ;  /* 0x00000005c67a7210 */ /* 0x008fe20007f3e0ff */
[----:B------:R-:W3:Y:S02]  /*4610*/  LDC R212, c[0x0][0x3b8] ;  /* 0x0000ee00ffd47b82 */ /* 0x000ee40000000800 */
[----:B------:R1:W5:Y:S01]  /*4620*/  LDG.E.U16 R185, desc[UR10][R124.64] ;  /* 0x0000000a7cb97981 */ /* 0x000362000c1e1500 */
[----:B------:R-:W-:-:S03]  /*4630*/  LEA.HI.X.SX32 R123, R191, R4, 0x1, P1 ;  /* 0x00000004bf7b7211 */ /* 0x000fc600008f0eff */
[----:B------:R1:W5:Y:S02]  /*4640*/  LDG.E.U16 R189, desc[UR10][R128.64] ;  /* 0x0000000a80bd7981 */ /* 0x000364000c1e1500 */
[-C--:B-1----:R-:W-:Y:S02]  /*4650*/  IADD3 R126, P3, PT, R208, R5.reuse, RZ ;  /* 0x00000005d07e7210 */ /* 0x082fe40007f7e0ff */
[----:B------:R-:W1:Y:S01]  /*4660*/  LDC R208, c[0x0][0x3b8] ;  /* 0x0000ee00ffd07b82 */ /* 0x000e620000000800 */
[----:B------:R4:W5:Y:S01]  /*4670*/  LDG.E.U16 R191, desc[UR10][R122.64] ;  /* 0x0000000a7abf7981 */ /* 0x000962000c1e1500 */
[-C--:B------:R-:W-:Y:S02]  /*4680*/  IADD3 R124, P2, PT, R206, R5.reuse, RZ ;  /* 0x00000005ce7c7210 */ /* 0x080fe40007f5e0ff */
[----:B------:R-:W-:-:S04]  /*4690*/  IADD3 R128, P1, PT, R210, R5, RZ ;  /* 0x00000005d2807210 */ /* 0x000fc80007f3e0ff */
[----:B------:R-:W3:Y:S01]  /*46a0*/  LDC R210, c[0x0][0x3b8] ;  /* 0x0000ee00ffd27b82 */ /* 0x000ee20000000800 */
[-C--:B------:R-:W-:Y:S01]  /*46b0*/  LEA.HI.X.SX32 R125, R230, R4.reuse, 0x1, P2 ;  /* 0x00000004e67d7211 */ /* 0x080fe200010f0eff */
[----:B----4-:R-:W-:Y:S01]  /*46c0*/  IMAD R204, R204, 0x14a, RZ ;  /* 0x0000014acccc7824 */ /* 0x010fe200078e02ff */
[-C--:B------:R-:W-:Y:S02]  /*46d0*/  LEA.HI.X.SX32 R127, R193, R4.reuse, 0x1, P3 ;  /* 0x00000004c17f7211 */ /* 0x080fe400018f0eff */
[----:B------:R-:W-:Y:S01]  /*46e0*/  IADD3 R122, P2, PT, R216, R5, RZ ;  /* 0x00000005d87a7210 */ /* 0x000fe20007f5e0ff */
[----:B------:R4:W5:Y:S01]  /*46f0*/  LDG.E.U16 R193, desc[UR10][R124.64] ;  /* 0x0000000a7cc17981 */ /* 0x000962000c1e1500 */
[-C--:B------:R-:W-:Y:S01]  /*4700*/  LEA.HI.X.SX32 R129, R231, R4.reuse, 0x1, P1 ;  /* 0x00000004e7817211 */ /* 0x080fe200008f0eff */
[----:B------:R-:W3:Y:S01]  /*4710*/  LDC R216, c[0x0][0x3b8] ;  /* 0x0000ee00ffd87b82 */ /* 0x000ee20000000800 */
[----:B------:R-:W-:Y:S01]  /*4720*/  LEA.HI.X.SX32 R123, R200, R4, 0x1, P2 ;  /* 0x00000004c87b7211 */ /* 0x000fe200010f0eff */
[----:B------:R0:W5:Y:S02]  /*4730*/  LDG.E.U16 R195, desc[UR10][R126.64] ;  /* 0x0000000a7ec37981 */ /* 0x000164000c1e1500 */
[----:B0-----:R-:W-:-:S02]  /*4740*/  IMAD R214, R214, 0x16a, RZ ;  /* 0x0000016ad6d67824 */ /* 0x001fc400078e02ff */
[----:B------:R-:W-:Y:S01]  /*4750*/  IMAD R202, R202, 0x15a, RZ ;  /* 0x0000015acaca7824 */ /* 0x000fe200078e02ff */
[----:B------:R0:W5:Y:S01]  /*4760*/  LDG.E.U16 R200, desc[UR10][R122.64] ;  /* 0x0000000a7ac87981 */ /* 0x000162000c1e1500 */
[-C--:B----4-:R-:W-:Y:S02]  /*4770*/  IADD3 R124, P3, PT, R218, R5.reuse, RZ ;  /* 0x00000005da7c7210 */ /* 0x090fe40007f7e0ff */
[----:B------:R-:W4:Y:S01]  /*4780*/  LDC R218, c[0x0][0x3b8] ;  /* 0x0000ee00ffda7b82 */ /* 0x000f220000000800 */
[----:B------:R0:W5:Y:S01]  /*4790*/  LDG.E.U16 R198, desc[UR10][R128.64] ;  /* 0x0000000a80c67981 */ /* 0x000162000c1e1500 */
[----:B------:R-:W-:-:S04]  /*47a0*/  IADD3 R126, P1, PT, R204, R5, RZ ;  /* 0x00000005cc7e7210 */ /* 0x000fc80007f3e0ff */
[-C--:B------:R-:W-:Y:S01]  /*47b0*/  LEA.HI.X.SX32 R127, R227, R4.reuse, 0x1, P1 ;  /* 0x00000004e37f7211 */ /* 0x080fe200008f0eff */
[----:B------:R-:W-:Y:S01]  /*47c0*/  IMAD R227, R6, 0xb5, RZ ;  /* 0x000000b506e37824 */ /* 0x000fe200078e02ff */
[-C--:B0-----:R-:W-:Y:S01]  /*47d0*/  IADD3 R122, P1, PT, R214, R5.reuse, RZ ;  /* 0x00000005d67a7210 */ /* 0x081fe20007f3e0ff */
[----:B------:R-:W-:Y:S01]  /*47e0*/  IMAD R129, R6, 0xad, RZ ;  /* 0x000000ad06817824 */ /* 0x000fe200078e02ff */
[-C--:B------:R-:W-:Y:S01]  /*47f0*/  IADD3 R128, P2, PT, R202, R5.reuse, RZ ;  /* 0x00000005ca807210 */ /* 0x080fe20007f5e0ff */
[----:B-1----:R-:W-:Y:S01]  /*4800*/  IMAD R208, R208, 0x19a, RZ ;  /* 0x0000019ad0d07824 */ /* 0x002fe200078e02ff */
[-C--:B------:R-:W-:Y:S01]  /*4810*/  LEA.HI.X.SX32 R123, R227, R4.reuse, 0x1, P1 ;  /* 0x00000004e37b7211 */ /* 0x080fe200008f0eff */
[----:B---3--:R-:W-:Y:S01]  /*4820*/  IMAD R210, R210, 0x17a, RZ ;  /* 0x0000017ad2d27824 */ /* 0x008fe200078e02ff */
[----:B------:R-:W0:Y:S01]  /*4830*/  LDC R227, c[0x0][0x3b8] ;  /* 0x0000ee00ffe37b82 */ /* 0x000e220000000800 */
[-C--:B------:R-:W-:Y:S01]  /*4840*/  LEA.HI.X.SX32 R129, R129, R4.reuse, 0x1, P2 ;  /* 0x0000000481817211 */ /* 0x080fe200010f0eff */
[----:B------:R-:W-:Y:S01]  /*4850*/  IMAD R212, R212, 0x18a, RZ ;  /* 0x0000018ad4d47824 */ /* 0x000fe200078e02ff */
[----:B------:R-:W-:Y:S01]  /*4860*/  LEA.HI.X.SX32 R125, R228, R4, 0x1, P3 ;  /* 0x00000004e47d7211 */ /* 0x000fe200018f0eff */
[----:B------:R-:W3:Y:S04]  /*4870*/  LDG.E.U16 R204, desc[UR10][R126.64] ;  /* 0x0000000a7ecc7981 */ /* 0x000ee8000c1e1500 */
[----:B------:R1:W3:Y:S04]  /*4880*/  LDG.E.U16 R206, desc[UR10][R128.64] ;  /* 0x0000000a80ce7981 */ /* 0x0002e8000c1e1500 */
[----:B------:R4:W3:Y:S01]  /*4890*/  LDG.E.U16 R202, desc[UR10][R124.64] ;  /* 0x0000000a7cca7981 */ /* 0x0008e2000c1e1500 */
[----:B-1----:R-:W-:Y:S01]  /*48a0*/  IMAD R129, R6, 0xcd, RZ ;  /* 0x000000cd06817824 */ /* 0x002fe200078e02ff */
[-C--:B------:R-:W-:Y:S01]  /*48b0*/  IADD3 R128, P1, PT, R208, R5.reuse, RZ ;  /* 0x00000005d0807210 */ /* 0x080fe20007f3e0ff */
[----:B------:R-:W-:Y:S01]  /*48c0*/  IMAD R127, R6, 0xc5, RZ ;  /* 0x000000c5067f7824 */ /* 0x000fe200078e02ff */
[-C--:B------:R-:W-:Y:S01]  /*48d0*/  IADD3 R126, P3, PT, R212, R5.reuse, RZ ;  /* 0x00000005d47e7210 */ /* 0x080fe20007f7e0ff */
[----:B------:R1:W3:Y:S01]  /*48e0*/  LDG.E.U16 R208, desc[UR10][R122.64] ;  /* 0x0000000a7ad07981 */ /* 0x0002e2000c1e1500 */
[----:B----4-:R-:W-:-:S02]  /*48f0*/  IADD3 R124, P2, PT, R210, R5, RZ ;  /* 0x00000005d27c7210 */ /* 0x010fc40007f5e0ff */
[-C--:B------:R-:W-:Y:S01]  /*4900*/  LEA.HI.X.SX32 R129, R129, R4.reuse, 0x1, P1 ;  /* 0x0000000481817211 */ /* 0x080fe200008f0eff */
[----:B------:R-:W-:Y:S01]  /*4910*/  IMAD R218, R218, 0x1ba, RZ ;  /* 0x000001badada7824 */ /* 0x000fe200078e02ff */
[-C--:B------:R-:W-:Y:S01]  /*4920*/  LEA.HI.X.SX32 R125, R247, R4.reuse, 0x1, P2 ;  /* 0x00000004f77d7211 */ /* 0x080fe200010f0eff */
[----:B------:R-:W-:Y:S01]  /*4930*/  IMAD R216, R216, 0x1da, RZ ;  /* 0x000001dad8d87824 */ /* 0x000fe200078e02ff */
[-C--:B------:R-:W-:Y:S01]  /*4940*/  LEA.HI.X.SX32 R127, R127, R4.reuse, 0x1, P3 ;  /* 0x000000047f7f7211 */ /* 0x080fe200018f0eff */
[----:B------:R4:W3:Y:S01]  /*4950*/  LDG.E.U16 R214, desc[UR10][R128.64] ;  /* 0x0000000a80d67981 */ /* 0x0008e2000c1e1500 */
[----:B-1----:R-:W-:Y:S01]  /*4960*/  IADD3 R122, P1, PT, R222, R5, RZ ;  /* 0x00000005de7a7210 */ /* 0x002fe20007f3e0ff */
[----:B------:R-:W-:Y:S02]  /*4970*/  IMAD R247, R6, 0xdd, RZ ;  /* 0x000000dd06f77824 */ /* 0x000fe400078e02ff */
[----:B------:R1:W3:Y:S01]  /*4980*/  LDG.E.U16 R210, desc[UR10][R124.64] ;  /* 0x0000000a7cd27981 */ /* 0x0002e2000c1e1500 */
[----:B------:R-:W-:-:S03]  /*4990*/  LEA.HI.X.SX32 R123, R249, R4, 0x1, P1 ;  /* 0x00000004f97b7211 */ /* 0x000fc600008f0eff */
[----:B------:R1:W3:Y:S01]  /*49a0*/  LDG.E.U16 R212, desc[UR10][R126.64] ;  /* 0x0000000a7ed47981 */ /* 0x0002e2000c1e1500 */
[----:B0-----:R-:W-:Y:S01]  /*49b0*/  IMAD R248, R227, 0x1fa, RZ ;  /* 0x000001fae3f87824 */ /* 0x001fe200078e02ff */
[-C--:B----4-:R-:W-:Y:S01]  /*49c0*/  IADD3 R128, P1, PT, R216, R5.reuse, RZ ;  /* 0x00000005d8807210 */ /* 0x090fe20007f3e0ff */
[C---:B------:R-:W-:Y:S01]  /*49d0*/  IMAD R129, R6.reuse, 0xed, RZ ;  /* 0x000000ed06817824 */ /* 0x040fe200078e02ff */
[----:B------:R-:W4:Y:S01]  /*49e0*/  LDG.E.U16 R216, desc[UR10][R122.64] ;  /* 0x0000000a7ad87981 */ /* 0x000f22000c1e1500 */
[----:B------:R-:W-:Y:S01]  /*49f0*/  IMAD R244, R6, 0x5e, RZ ;  /* 0x0000005e06f47824 */ /* 0x000fe200078e02ff */
[-C--:B-1----:R-:W-:Y:S01]  /*4a00*/  IADD3 R124, P2, PT, R218, R5.reuse, RZ ;  /* 0x00000005da7c7210 */ /* 0x082fe20007f5e0ff */
[----:B------:R-:W0:Y:S01]  /*4a10*/  LDC R249, c[0x0][0x3b8] ;  /* 0x0000ee00fff97b82 */ /* 0x000e220000000800 */
[----:B------:R-:W-:Y:S02]  /*4a20*/  LEA.HI.X.SX32 R129, R129, R4, 0x1, P1 ;  /* 0x0000000481817211 */ /* 0x000fe400008f0eff */
[----:B------:R-:W-:-:S02]  /*4a30*/  IADD3 R126, P3, PT, R220, R5, RZ ;  /* 0x00000005dc7e7210 */ /* 0x000fc40007f7e0ff */
[-C--:B------:R-:W-:Y:S01]  /*4a40*/  LEA.HI.X.SX32 R125, R247, R4.reuse, 0x1, P2 ;  /* 0x00000004f77d7211 */ /* 0x080fe200010f0eff */
[----:B------:R1:W3:Y:S01]  /*4a50*/  LDG.E.U16 R222, desc[UR10][R128.64] ;  /* 0x0000000a80de7981 */ /* 0x0002e2000c1e1500 */
[----:B------:R-:W-:Y:S01]  /*4a60*/  LEA.HI.X.SX32 R127, R251, R4, 0x1, P3 ;  /* 0x00000004fb7f7211 */ /* 0x000fe200018f0eff */
[C---:B------:R-:W-:Y:S02]  /*4a70*/  IMAD R227, R6.reuse, 0xf5, RZ ;  /* 0x000000f506e37824 */ /* 0x040fe400078e02ff */
[----:B------:R1:W3:Y:S01]  /*4a80*/  LDG.E.U16 R218, desc[UR10][R124.64] ;  /* 0x0000000a7cda7981 */ /* 0x0002e2000c1e1500 */
[----:B------:R-:W-:-:S03]  /*4a90*/  IMAD R247, R6, 0xfd, RZ ;  /* 0x000000fd06f77824 */ /* 0x000fc600078e02ff */
[----:B------:R1:W3:Y:S02]  /*4aa0*/  LDG.E.U16 R220, desc[UR10][R126.64] ;  /* 0x0000000a7edc7981 */ /* 0x0002e4000c1e1500 */
[-C--:B-1----:R-:W-:Y:S01]  /*4ab0*/  IADD3 R128, P3, PT, R248, R5.reuse, RZ ;  /* 0x00000005f8807210 */ /* 0x082fe20007f7e0ff */
[----:B------:R-:W-:Y:S01]  /*4ac0*/  IMAD R123, R6, 0x2f, RZ ;  /* 0x0000002f067b7824 */ /* 0x000fe200078e02ff */
[----:B------:R-:W1:Y:S01]  /*4ad0*/  LDC R248, c[0x0][0x3b8] ;  /* 0x0000ee00fff87b82 */ /* 0x000e620000000800 */
[-C--:B------:R-:W-:Y:S02]  /*4ae0*/  IADD3 R124, P1, PT, R246, R5.reuse, RZ ;  /* 0x00000005f67c7210 */ /* 0x080fe40007f3e0ff */
[-C--:B------:R-:W-:Y:S02]  /*4af0*/  LEA.HI.X.SX32 R129, R247, R4.reuse, 0x1, P3 ;  /* 0x00000004f7817211 */ /* 0x080fe400018f0eff */
[----:B------:R-:W-:Y:S02]  /*4b00*/  IADD3 R126, P2, PT, R223, R5, RZ ;  /* 0x00000005df7e7210 */ /* 0x000fe40007f5e0ff */
[----:B------:R-:W-:-:S02]  /*4b10*/  LEA.HI.X.SX32 R125, R227, R4, 0x1, P1 ;  /* 0x00000004e37d7211 */ /* 0x000fc400008f0eff */
[-C--:B------:R-:W-:Y:S02]  /*4b20*/  LEA.HI.X.SX32 R127, R225, R4.reuse, 0x1, P2 ;  /* 0x00000004e17f7211 */ /* 0x080fe400010f0eff */
[----:B------:R-:W3:Y:S04]  /*4b30*/  LDG.E.U16 R225, desc[UR10][R128.64] ;  /* 0x0000000a80e17981 */ /* 0x000ee8000c1e1500 */
[----:B------:R0:W3:Y:S01]  /*4b40*/  LDG.E.U16 R223, desc[UR10][R124.64] ;  /* 0x0000000a7cdf7981 */ /* 0x0000e2000c1e1500 */
[-C--:B------:R-:W-:Y:S01]  /*4b50*/  IADD3 R122, P1, PT, R244, R5.reuse, RZ ;  /* 0x00000005f47a7210 */ /* 0x080fe20007f3e0ff */
[C---:B------:R-:W-:Y:S02]  /*4b60*/  IMAD R246, R6.reuse, 0x6e, RZ ;  /* 0x0000006e06f67824 */ /* 0x040fe400078e02ff */
[----:B------:R-:W-:Y:S01]  /*4b70*/  IMAD R247, R6, 0x37, RZ ;  /* 0x0000003706f77824 */ /* 0x000fe200078e02ff */
[----:B------:R-:W-:Y:S01]  /*4b80*/  LEA.HI.X.SX32 R123, R123, R4, 0x1, P1 ;  /* 0x000000047b7b7211 */ /* 0x000fe200008f0eff */
[----:B------:R-:W3:Y:S01]  /*4b90*/  LDG.E.U16 R227, desc[UR10][R126.64] ;  /* 0x0000000a7ee37981 */ /* 0x000ee2000c1e1500 */
[----:B0-----:R-:W-:-:S03]  /*4ba0*/  IADD3 R124, P1, PT, R229, R5, RZ ;  /* 0x00000005e57c7210 */ /* 0x001fc60007f3e0ff */
[----:B------:R0:W3:Y:S01]  /*4bb0*/  LDG.E.U16 R229, desc[UR10][R122.64] ;  /* 0x0000000a7ae57981 */ /* 0x0000e2000c1e1500 */
[-C--:B------:R-:W-:Y:S02]  /*4bc0*/  LEA.HI.X.SX32 R125, R244, R4.reuse, 0x1, P1 ;  /* 0x00000004f47d7211 */ /* 0x080fe400008f0eff */
[----:B0-----:R-:W-:Y:S01]  /*4bd0*/  IADD3 R122, P2, PT, R232, R5, RZ ;  /* 0x00000005e87a7210 */ /* 0x001fe20007f5e0ff */
[----:B------:R-:W0:Y:S03]  /*4be0*/  LDC R244, c[0x0][0x3b8] ;  /* 0x0000ee00fff47b82 */ /* 0x000e260000000800 */
[----:B------:R-:W-:-:S05]  /*4bf0*/  LEA.HI.X.SX32 R123, R234, R4, 0x1, P2 ;  /* 0x00000004ea7b7211 */ /* 0x000fca00010f0eff */
[----:B------:R-:W1:Y:S01]  /*4c00*/  LDC R234, c[0x0][0x3b8] ;  /* 0x0000ee00ffea7b82 */ /* 0x000e620000000800 */
[-C--:B------:R-:W-:Y:S01]  /*4c10*/  IADD3 R128, P1, PT, R246, R5.reuse, RZ ;  /* 0x00000005f6807210 */ /* 0x080fe20007f3e0ff */
[----:B------:R-:W3:Y:S01]  /*4c20*/  LDG.E.U16 R232, desc[UR10][R122.64] ;  /* 0x0000000a7ae87981 */ /* 0x000ee2000c1e1500 */
[-C--:B------:R-:W-:Y:S02]  /*4c30*/  IADD3 R126, P3, PT, R230, R5.reuse, RZ ;  /* 0x00000005e67e7210 */ /* 0x080fe40007f7e0ff */
[-C--:B------:R-:W-:Y:S01]  /*4c40*/  LEA.HI.X.SX32 R129, R247, R4.reuse, 0x1, P1 ;  /* 0x00000004f7817211 */ /* 0x080fe200008f0eff */
[----:B------:R0:W3:Y:S01]  /*4c50*/  LDG.E.U16 R230, desc[UR10][R124.64] ;  /* 0x0000000a7ce67981 */ /* 0x0000e2000c1e1500 */
[----:B------:R-:W-:Y:S01]  /*4c60*/  LEA.HI.X.SX32 R127, R246, R4, 0x1, P3 ;  /* 0x00000004f67f7211 */ /* 0x000fe200018f0eff */
[----:B------:R-:W2:Y:S02]  /*4c70*/  LDC R247, c[0x0][0x3b8] ;  /* 0x0000ee00fff77b82 */ /* 0x000ea40000000800 */
[----:B------:R-:W3:Y:S01]  /*4c80*/  LDG.E.U16 R128, desc[UR10][R128.64] ;  /* 0x0000000a80807981 */ /* 0x000ee2000c1e1500 */
[----:B0-----:R-:W-:-:S05]  /*4c90*/  IADD3 R124, P1, PT, R231, R5, RZ ;  /* 0x00000005e77c7210 */ /* 0x001fca0007f3e0ff */
[----:B------:R-:W0:Y:S01]  /*4ca0*/  LDC R246, c[0x0][0x3b8] ;  /* 0x0000ee00fff67b82 */ /* 0x000e220000000800 */
[----:B------:R-:W-:Y:S01]  /*4cb0*/  LEA.HI.X.SX32 R125, R233, R4, 0x1, P1 ;  /* 0x00000004e97d7211 */ /* 0x000fe200008f0eff */
[----:B------:R1:W3:Y:S01]  /*4cc0*/  LDG.E.U16 R129, desc[UR10][R126.64] ;  /* 0x0000000a7e817981 */ /* 0x0002e2000c1e1500 */
[----:B------:R-:W-:-:S03]  /*4cd0*/  LEA R123, R6, -R6, 0x6 ;  /* 0x80000006067b7211 */ /* 0x000fc600078e30ff */
[----:B------:R1:W3:Y:S01]  /*4ce0*/  LDG.E.U16 R231, desc[UR10][R124.64] ;  /* 0x0000000a7ce77981 */ /* 0x0002e2000c1e1500 */
[----:B------:R-:W-:-:S04]  /*4cf0*/  IADD3 R122, P1, PT, R250, R5, RZ ;  /* 0x00000005fa7a7210 */ /* 0x000fc80007f3e0ff */
[-C--:B------:R-:W-:Y:S01]  /*4d00*/  LEA.HI.X.SX32 R123, R123, R4.reuse, 0x1, P1 ;  /* 0x000000047b7b7211 */ /* 0x080fe200008f0eff */
[----:B-1----:R-:W1:Y:S01]  /*4d10*/  LDC R127, c[0x0][0x3b8] ;  /* 0x0000ee00ff7f7b82 */ /* 0x002e620000000800 */
[-C--:B------:R-:W-:Y:S01]  /*4d20*/  IADD3 R124, P2, PT, R228, R5.reuse, RZ ;  /* 0x00000005e47c7210 */ /* 0x080fe20007f5e0ff */
[----:B------:R-:W-:Y:S02]  /*4d30*/  IMAD R244, R244, 0x11c, RZ ;  /* 0x0000011cf4f47824 */ /* 0x000fe400078e02ff */
[----:B------:R2:W3:Y:S01]  /*4d40*/  LDG.E.U16 R228, desc[UR10][R122.64] ;  /* 0x0000000a7ae47981 */ /* 0x0004e2000c1e1500 */
[----:B------:R-:W-:Y:S01]  /*4d50*/  LEA.HI.X.SX32 R125, R250, R4, 0x1, P2 ;  /* 0x00000004fa7d7211 */ /* 0x000fe200010f0eff */
[----:B------:R-:W-:Y:S02]  /*4d60*/  IMAD R250, R234, 0x10c, RZ ;  /* 0x0000010ceafa7824 */ /* 0x000fe400078e02ff */
[----:B------:R2:W-:Y:S01]  /*4d70*/  STS.U16 [R13+UR4+0x1c00], R12 ;  /* 0x001c000c0d007988 */ /* 0x0005e20008000404 */
[----:B------:R-:W0:Y:S02]  /*4d80*/  LDC R234, c[0x0][0x3b8] ;  /* 0x0000ee00ffea7b82 */ /* 0x000e240000000800 */
[----:B------:R-:W-:-:S02]  /*4d90*/  IADD3 RZ, P6, PT, R250, R5, RZ ;  /* 0x00000005faff7210 */ /* 0x000fc40007fde0ff */
[C---:B------:R-:W-:Y:S01]  /*4da0*/  LOP3.LUT R17, R13.reuse, 0x10, RZ, 0x3c, !PT ;  /* 0x000000100d117812 */ /* 0x040fe200078e3cff */
[----:B--2---:R-:W-:Y:S01]  /*4db0*/  IMAD R122, R248, 0x12c, RZ ;  /* 0x0000012cf87a7824 */ /* 0x004fe200078e02ff */
[----:B------:R-:W-:Y:S02]  /*4dc0*/  IADD3 RZ, P2, PT, R244, R5, RZ ;  /* 0x00000005f4ff7210 */ /* 0x000fe40007f5e0ff */
[----:B------:R-:W2:Y:S01]  /*4dd0*/  LDC R250, c[0x0][0x3b8] ;  /* 0x0000ee00fffa7b82 */ /* 0x000ea20000000800 */
[C---:B------:R-:W-:Y:S01]  /*4de0*/  LOP3.LUT R12, R13.reuse, 0x20, RZ, 0x3c, !PT ;  /* 0x000000200d0c7812 */ /* 0x040fe200078e3cff */
[----:B------:R-:W-:Y:S04]  /*4df0*/  STS.U16 [R13+UR4+0x400], R135 ;  /* 0x000400870d007988 */ /* 0x000fe80008000404 */
[----:B------:R1:W-:Y:S02]  /*4e00*/  STS.U16 [R13+UR4+0x2400], R136 ;  /* 0x002400880d007988 */ /* 0x0003e40008000404 */
[----:B------:R-:W0:Y:S02]  /*4e10*/  LDC R248, c[0x0][0x3b8] ;  /* 0x0000ee00fff87b82 */ /* 0x000e240000000800 */
[----:B------:R-:W-:Y:S04]  /*4e20*/  STS.U16 [R13+UR4+0x4000], R134 ;  /* 0x004000860d007988 */ /* 0x000fe80008000404 */
[----:B------:R-:W-:Y:S02]  /*4e30*/  STS.U16 [R13+UR4+0x4400], R133 ;  /* 0x004400850d007988 */ /* 0x000fe40008000404 */
[----:B------:R-:W0:Y:S02]  /*4e40*/  LDC R126, c[0x0][0x3b8] ;  /* 0x0000ee00ff7e7b82 */ /* 0x000e240000000800 */
[----:B------:R-:W-:Y:S04]  /*4e50*/  STS.U16 [R13+UR4+0x4800], R132 ;  /* 0x004800840d007988 */ /* 0x000fe80008000404 */
[----:B------:R-:W-:Y:S02]  /*4e60*/  STS.U16 [R13+UR4+0x4c00], R89 ;  /* 0x004c00590d007988 */ /* 0x000fe40008000404 */
[----:B------:R-:W0:Y:S02]  /*4e70*/  LDC R244, c[0x0][0x3b8] ;  /* 0x0000ee00fff47b82 */ /* 0x000e240000000800 */
[----:B------:R-:W-:Y:S04]  /*4e80*/  STS.U16 [R13+UR4+0x800], R184 ;  /* 0x000800b80d007988 */ /* 0x000fe80008000404 */
[----:B------:R-:W-:Y:S02]  /*4e90*/  STS.U16 [R13+UR4+0x1000], R160 ;  /* 0x001000a00d007988 */ /* 0x000fe40008000404 */
[----:B-1----:R-:W1:Y:S02]  /*4ea0*/  LDC R136, c[0x0][0x3b8] ;  /* 0x0000ee00ff887b82 */ /* 0x002e640000000800 */
[----:B------:R-:W-:Y:S04]  /*4eb0*/  STS.U16 [R13+UR4+0x2000], R95 ;  /* 0x0020005f0d007988 */ /* 0x000fe80008000404 */
        /* <DEDUP_REMOVED lines=8> */
[----:B------:R0:W-:Y:S04]  /*4f40*/  STS.U16 [R13+UR4+0x3000], R7 ;  /* 0x003000070d007988 */ /* 0x0001e80008000404 */
        /* <DEDUP_REMOVED lines=10> */
[----:B------:R-:W-:Y:S01]  /*4ff0*/  STS.U16 [R13+UR4+0x7c00], R107 ;  /* 0x007c006b0d007988 */ /* 0x000fe20008000404 */
[----:B0-----:R-:W-:-:S03]  /*5000*/  LOP3.LUT R7, R13, 0x50, RZ, 0x3c, !PT ;  /* 0x000000500d077812 */ /* 0x001fc600078e3cff */
        /* <DEDUP_REMOVED lines=9> */
[----:B------:R-:W-:-:S03]  /*50a0*/  IADD3 RZ, P4, PT, R122, R5, RZ ;  /* 0x000000057aff7210 */ /* 0x000fc60007f9e0ff */
        /* <DEDUP_REMOVED lines=18> */
[----:B------:R-:W-:Y:S01]  /*51d0*/  STS.U16 [R17+UR4+0x3480], R81 ;  /* 0x0034805111007988 */ /* 0x000fe20008000404 */
[----:B0-----:R-:W-:-:S03]  /*51e0*/  LOP3.LUT R8, R13, 0x30, RZ, 0x3c, !PT ;  /* 0x000000300d087812 */ /* 0x001fc600078e3cff */
[----:B------:R-:W-:Y:S04]  /*51f0*/  STS.U16 [R17+UR4+0x3880], R65 ;  /* 0x0038804111007988 */ /* 0x000fe80008000404 */
[----:B------:R-:W-:Y:S04]  /*5200*/  STS.U16 [R17+UR4+0x3c80], R80 ;  /* 0x003c805011007988 */ /* 0x000fe80008000404 */
[----:B------:R-:W-:Y:S04]  /*5210*/  STS.U16 [R17+UR4+0x80], R221 ;  /* 0x000080dd11007988 */ /* 0x000fe80008000404 */
[----:B------:R-:W-:Y:S01]  /*5220*/  STS.U16 [R17+UR4+0x7c80], R119 ;  /* 0x007c807711007988 */ /* 0x000fe20008000404 */
[----:B------:R-:W-:-:S02]  /*5230*/  IMAD R122, R249, 0x12e, RZ ;  /* 0x0000012ef97a7824 */ /* 0x000fc400078e02ff */
[----:B------:R-:W-:Y:S01]  /*5240*/  IMAD R246, R246, 0x10e, RZ ;  /* 0x0000010ef6f67824 */ /* 0x000fe200078e02ff */
[----:B------:R-:W-:Y:S01]  /*5250*/  STS.U16 [R12+UR4+0x500], R205 ;  /* 0x000500cd0c007988 */ /* 0x000fe20008000404 */
[----:B------:R-:W-:-:S03]  /*5260*/  LEA.HI.X.SX32 R123, R241, R4, 0x1, P6 ;  /* 0x00000004f17b7211 */ /* 0x000fc600030f0eff */
[----:B------:R0:W2:Y:S01]  /*5270*/  LDG.E.U16 R233, desc[UR10][R124.64] ;  /* 0x0000000a7ce97981 */ /* 0x0000a2000c1e1500 */
[----:B------:R-:W-:Y:S01]  /*5280*/  IMAD R252, R247, 0x11e, RZ ;  /* 0x0000011ef7fc7824 */ /* 0x000fe200078e02ff */
[----:B------:R-:W0:Y:S02]  /*5290*/  LDC R35, c[0x0][0x3b8] ;  /* 0x0000ee00ff237b82 */ /* 0x000e240000000800 */
[----:B------:R-:W-:Y:S04]  /*52a0*/  STS.U16 [R12+UR4+0x900], R190 ;  /* 0x000900be0c007988 */ /* 0x000fe80008000404 */
[----:B------:R-:W-:Y:S01]  /*52b0*/  STS.U16 [R12+UR4+0xd00], R172 ;  /* 0x000d00ac0c007988 */ /* 0x000fe20008000404 */
[----:B------:R-:W-:Y:S01]  /*52c0*/  IMAD R126, R126, 0x13e, RZ ;  /* 0x0000013e7e7e7824 */ /* 0x000fe200078e02ff */
[----:B------:R-:W0:Y:S02]  /*52d0*/  LDC R36, c[0x0][0x3b8] ;  /* 0x0000ee00ff247b82 */ /* 0x000e240000000800 */
[----:B------:R-:W-:Y:S04]  /*52e0*/  STS.U16 [R12+UR4+0x1100], R156 ;  /* 0x0011009c0c007988 */ /* 0x000fe80008000404 */
[----:B------:R-:W-:Y:S01]  /*52f0*/  STS.U16 [R12+UR4+0x1500], R140 ;  /* 0x0015008c0c007988 */ /* 0x000fe20008000404 */
[----:B------:R-:W-:Y:S01]  /*5300*/  UIMAD UR6, UR16, UR6, URZ ;  /* 0x00000006100672a4 */ /* 0x000fe2000f8e02ff */
[----:B------:R-:W-:Y:S01]  /*5310*/  R2UR UR5, R2 ;  /* 0x00000000020572ca */ /* 0x000fe200000e0000 */
[----:B------:R-:W0:Y:S01]  /*5320*/  LDC R71, c[0x0][0x3d8] ;  /* 0x0000f600ff477b82 */ /* 0x000e220000000800 */
        /* <DEDUP_REMOVED lines=19> */
[----:B-----5:R-:W-:Y:S04]  /*5460*/  STS.U16 [R12+UR4+0x7900], R151 ;  /* 0x007900970c007988 */ /* 0x020fe80008000404 */
[----:B------:R-:W-:Y:S04]  /*5470*/  STS.U16 [R12+UR4+0x2900], R70 ;  /* 0x002900460c007988 */ /* 0x000fe80008000404 */
[----:B------:R-:W-:Y:S04]  /*5480*/  STS.U16 [R12+UR4+0x2d00], R69 ;  /* 0x002d00450c007988 */ /* 0x000fe80008000404 */
[----:B------:R-:W-:Y:S04]  /*5490*/  STS.U16 [R12+UR4+0x3100], R68 ;  /* 0x003100440c007988 */ /* 0x000fe80008000404 */
[----:B------:R5:W-:Y:S04]  /*54a0*/  STS.U16 [R12+UR4+0x3500], R51 ;  /* 0x003500330c007988 */ /* 0x000be80008000404 */
[----:B------:R-:W-:Y:S04]  /*54b0*/  STS.U16 [R12+UR4+0x3900], R67 ;  /* 0x003900430c007988 */ /* 0x000fe80008000404 */
[----:B------:R-:W-:Y:S04]  /*54c0*/  STS.U16 [R12+UR4+0x3d00], R66 ;  /* 0x003d00420c007988 */ /* 0x000fe80008000404 */
[----:B------:R1:W-:Y:S01]  /*54d0*/  STS.U16 [R12+UR4+0x7d00], R153 ;  /* 0x007d00990c007988 */ /* 0x0003e20008000404 */
[----:B0-----:R-:W-:Y:S01]  /*54e0*/  IMAD R124, R127, 0x13c, RZ ;  /* 0x0000013c7f7c7824 */ /* 0x001fe200078e02ff */
[-C--:B------:R-:W-:Y:S01]  /*54f0*/  IADD3 RZ, P5, PT, R122, R5.reuse, RZ ;  /* 0x000000057aff7210 */ /* 0x080fe20007fbe0ff */
[----:B------:R-:W-:Y:S01]  /*5500*/  IMAD R125, R6, 0x87, RZ ;  /* 0x00000087067d7824 */ /* 0x000fe200078e02ff */
[----:B------:R-:W-:Y:S01]  /*5510*/  STS.U16 [R8+UR4+0x180], R217 ;  /* 0x000180d908007988 */ /* 0x000fe20008000404 */
[----:B------:R-:W-:-:S02]  /*5520*/  IADD3 RZ, P1, PT, R246, R5, RZ ;  /* 0x00000005f6ff7210 */ /* 0x000fc40007f3e0ff */
[-C--:B------:R-:W-:Y:S01]  /*5530*/  IADD3 RZ, P3, PT, R252, R5.reuse, RZ ;  /* 0x00000005fcff7210 */ /* 0x080fe20007f7e0ff */
[----:B------:R-:W-:Y:S01]  /*5540*/  IMAD R36, R36, 0x15e, RZ ;  /* 0x0000015e24247824 */ /* 0x000fe200078e02ff */
[----:B-----5:R-:W0:Y:S01]  /*5550*/  LDC R51, c[0x0][0x3b8] ;  /* 0x0000ee00ff337b82 */ /* 0x020e220000000800 */
[----:B-1----:R-:W-:Y:S01]  /*5560*/  LOP3.LUT R12, R13, 0x40, RZ, 0x3c, !PT ;  /* 0x000000400d0c7812 */ /* 0x002fe200078e3cff */
[----:B------:R-:W-:Y:S04]  /*5570*/  STS.U16 [R8+UR4+0x580], R203 ;  /* 0x000580cb08007988 */ /* 0x000fe80008000404 */
[----:B------:R-:W-:Y:S01]  /*5580*/  STS.U16 [R8+UR4+0x980], R188 ;  /* 0x000980bc08007988 */ /* 0x000fe20008000404 */
[----:B------:R-:W-:Y:S01]  /*5590*/  ULEA UR8, UP0, UR6, UR8, 0x1 ;  /* 0x0000000806087291 */ /* 0x000fe2000f8008ff */
[----:B------:R-:W1:Y:S02]  /*55a0*/  LDC R69, c[0x0][0x3c4] ;  /* 0x0000f100ff457b82 */ /* 0x000e640000000800 */
[----:B------:R-:W-:Y:S04]  /*55b0*/  STS.U16 [R8+UR4+0xd80], R170 ;  /* 0x000d80aa08007988 */ /* 0x000fe80008000404 */
[----:B------:R-:W-:Y:S02]  /*55c0*/  STS.U16 [R8+UR4+0x1180], R154 ;  /* 0x0011809a08007988 */ /* 0x000fe40008000404 */
[----:B------:R-:W5:Y:S02]  /*55d0*/  LDC R67, c[0x0][0x3c4] ;  /* 0x0000f100ff437b82 */ /* 0x000f640000000800 */
        /* <DEDUP_REMOVED lines=24> */
[----:B------:R0:W-:Y:S04]  /*5760*/  STS.U16 [R8+UR4+0x3980], R53 ;  /* 0x0039803508007988 */ /* 0x0001e80008000404 */
[----:B------:R0:W-:Y:S04]  /*5770*/  STS.U16 [R8+UR4+0x3d80], R52 ;  /* 0x003d803408007988 */ /* 0x0001e80008000404 */
[----:B------:R-:W-:Y:S01]  /*5780*/  STS.U16 [R8+UR4+0x7d80], R177 ;  /* 0x007d80b108007988 */ /* 0x000fe20008000404 */
[--C-:B------:R-:W-:Y:S01]  /*5790*/  IMAD R122, R234, 0x10c, R121.reuse ;  /* 0x0000010cea7a7824 */ /* 0x100fe200078e0279 */
[-C--:B------:R-:W-:Y:S01]  /*57a0*/  IADD3 RZ, P6, PT, R124, R5.reuse, RZ ;  /* 0x000000057cff7210 */ /* 0x080fe20007fde0ff */
[----:B------:R-:W-:Y:S01]  /*57b0*/  IMAD R127, R6, 0x8f, RZ ;  /* 0x0000008f067f7824 */ /* 0x000fe200078e02ff */
[----:B------:R-:W-:Y:S01]  /*57c0*/  STS.U16 [R12+UR4+0x600], R201 ;  /* 0x000600c90c007988 */ /* 0x000fe20008000404 */
[-C--:B------:R-:W-:Y:S01]  /*57d0*/  LEA.HI.X.SX32 R125, R125, R4.reuse, 0x1, P1 ;  /* 0x000000047d7d7211 */ /* 0x080fe200008f0eff */
[----:B0-----:R-:W0:Y:S02]  /*57e0*/  LDC R31, c[0x0][0x3b8] ;  /* 0x0000ee00ff1f7b82 */ /* 0x001e240000000800 */
[----:B------:R-:W-:Y:S04]  /*57f0*/  STS.U16 [R12+UR4+0xa00], R186 ;  /* 0x000a00ba0c007988 */ /* 0x000fe80008000404 */
[----:B------:R-:W-:Y:S02]  /*5800*/  STS.U16 [R12+UR4+0xe00], R168 ;  /* 0x000e00a80c007988 */ /* 0x000fe40008000404 */
[----:B------:R-:W0:Y:S02]  /*5810*/  LDC R246, c[0x0][0x3b8] ;  /* 0x0000ee00fff67b82 */ /* 0x000e240000000800 */
[----:B------:R-:W-:Y:S04]  /*5820*/  STS.U16 [R12+UR4+0x1200], R152 ;  /* 0x001200980c007988 */ /* 0x000fe80008000404 */
[----:B------:R-:W-:Y:S02]  /*5830*/  STS.U16 [R12+UR4+0x1600], R49 ;  /* 0x001600310c007988 */ /* 0x000fe40008000404 */
[----:B------:R-:W0:Y:S02]  /*5840*/  LDC R53, c[0x0][0x3b8] ;  /* 0x0000ee00ff357b82 */ /* 0x000e240000000800 */
[----:B------:R-:W-:Y:S04]  /*5850*/  STS.U16 [R12+UR4+0x1a00], R48 ;  /* 0x001a00300c007988 */ /* 0x000fe80008000404 */
[----:B------:R0:W-:Y:S02]  /*5860*/  STS.U16 [R12+UR4+0x1e00], R47 ;  /* 0x001e002f0c007988 */ /* 0x0001e40008000404 */
[----:B------:R-:W0:Y:S02]  /*5870*/  LDC R52, c[0x0][0x3b8] ;  /* 0x0000ee00ff347b82 */ /* 0x000e240000000800 */
        /* <DEDUP_REMOVED lines=24> */
[----:B---3--:R3:W-:Y:S01]  /*5a00*/  STS.U16 [R12+UR4+0x7e00], R202 ;  /* 0x007e00ca0c007988 */ /* 0x0087e20008000404 */
[--C-:B--2---:R-:W-:Y:S01]  /*5a10*/  IMAD R124, R250, 0x10e, R121.reuse ;  /* 0x0000010efa7c7824 */ /* 0x104fe200078e0279 */
[----:B------:R-:W2:Y:S02]  /*5a20*/  LDC R234, c[0x0][0x3b8] ;  /* 0x0000ee00ffea7b82 */ /* 0x000ea40000000800 */
[----:B------:R1:W-:Y:S04]  /*5a30*/  STS.U16 [R7+UR4+0x3680], R22 ;  /* 0x0036801607007988 */ /* 0x0003e80008000404 */
[----:B------:R4:W2:Y:S01]  /*5a40*/  LDG.E.U16 R135, desc[UR10][R122.64] ;  /* 0x0000000a7a877981 */ /* 0x0008a2000c1e1500 */
[----:B0-----:R-:W-:Y:S01]  /*5a50*/  LOP3.LUT R47, R13, 0x60, RZ, 0x3c, !PT ;  /* 0x000000600d2f7812 */ /* 0x001fe200078e3cff */
[----:B---3--:R-:W-:Y:S01]  /*5a60*/  IMAD R12, R6, 0xbe, RZ ;  /* 0x000000be060c7824 */ /* 0x008fe200078e02ff */
[----:B------:R-:W-:Y:S01]  /*5a70*/  IADD3 RZ, P1, PT, R126, R5, RZ ;  /* 0x000000057eff7210 */ /* 0x000fe20007f3e0ff */
[----:B------:R0:W3:Y:S01]  /*5a80*/  LDG.E.U16 R241, desc[UR10][R124.64] ;  /* 0x0000000a7cf17981 */ /* 0x0000e2000c1e1500 */
[----:B------:R-:W-:Y:S01]  /*5a90*/  IMAD R8, R6, 0xae, RZ ;  /* 0x000000ae06087824 */ /* 0x000fe200078e02ff */
[----:B-1----:R-:W1:Y:S01]  /*5aa0*/  LDC R22, c[0x0][0x3b8] ;  /* 0x0000ee00ff167b82 */ /* 0x002e620000000800 */
[--C-:B----4-:R-:W-:Y:S01]  /*5ab0*/  IMAD R122, R248, 0x11c, R121.reuse ;  /* 0x0000011cf87a7824 */ /* 0x110fe200078e0279 */
[-C--:B------:R-:W-:Y:S01]  /*5ac0*/  LEA.HI.X.SX32 R123, R242, R4.reuse, 0x1, P2 ;  /* 0x00000004f27b7211 */ /* 0x080fe200010f0eff */
[----:B------:R4:W-:Y:S01]  /*5ad0*/  STS.U16 [R7+UR4+0x3280], R23 ;  /* 0x0032801707007988 */ /* 0x0009e20008000404 */
[----:B0-----:R-:W-:Y:S01]  /*5ae0*/  IMAD R124, R244, 0x11e, R121 ;  /* 0x0000011ef47c7824 */ /* 0x001fe200078e0279 */
[----:B------:R-:W-:-:S02]  /*5af0*/  LEA.HI.X.SX32 R125, R127, R4, 0x1, P3 ;  /* 0x000000047f7d7211 */ /* 0x000fc400018f0eff */
[----:B------:R0:W2:Y:S01]  /*5b00*/  LDG.E.U16 R134, desc[UR10][R122.64] ;  /* 0x0000000a7a867981 */ /* 0x0000a2000c1e1500 */
[C---:B------:R-:W-:Y:S01]  /*5b10*/  IMAD R127, R6.reuse, 0x97, RZ ;  /* 0x00000097067f7824 */ /* 0x040fe200078e02ff */
[----:B------:R-:W1:Y:S02]  /*5b20*/  LDC R38, c[0x0][0x3b8] ;  /* 0x0000ee00ff267b82 */ /* 0x000e640000000800 */
[----:B------:R-:W-:Y:S01]  /*5b30*/  STS.U16 [R7+UR4+0x280], R213 ;  /* 0x000280d507007988 */ /* 0x000fe20008000404 */
[----:B----4-:R-:W-:-:S03]  /*5b40*/  IMAD R23, R6, 0xce, RZ ;  /* 0x000000ce06177824 */ /* 0x010fc600078e02ff */
[----:B------:R-:W-:Y:S01]  /*5b50*/  STS.U16 [R7+UR4+0x680], R199 ;  /* 0x000680c707007988 */ /* 0x000fe20008000404 */
[----:B0-----:R-:W-:Y:S01]  /*5b60*/  LEA.HI.X.SX32 R123, R243, R4, 0x1, P4 ;  /* 0x00000004f37b7211 */ /* 0x001fe200020f0eff */
[----:B------:R-:W-:Y:S02]  /*5b70*/  IMAD R243, R6, 0x9f, RZ ;  /* 0x0000009f06f37824 */ /* 0x000fe400078e02ff */
[----:B------:R-:W-:Y:S01]  /*5b80*/  STS.U16 [R7+UR4+0xa80], R182 ;  /* 0x000a80b607007988 */ /* 0x000fe20008000404 */
[----:B------:R-:W-:Y:S01]  /*5b90*/  IMAD R122, R136, 0x12c, R121 ;  /* 0x0000012c887a7824 */ /* 0x000fe200078e0279 */
[----:B------:R-:W0:Y:S02]  /*5ba0*/  LDC R37, c[0x0][0x3b8] ;  /* 0x0000ee00ff257b82 */ /* 0x000e240000000800 */
[----:B------:R-:W-:Y:S04]  /*5bb0*/  STS.U16 [R7+UR4+0xe80], R166 ;  /* 0x000e80a607007988 */ /* 0x000fe80008000404 */
[----:B------:R-:W-:Y:S02]  /*5bc0*/  STS.U16 [R7+UR4+0x1280], R150 ;  /* 0x0012809607007988 */ /* 0x000fe40008000404 */
[----:B------:R-:W4:Y:S02]  /*5bd0*/  LDC R39, c[0x0][0x3b8] ;  /* 0x0000ee00ff277b82 */ /* 0x000f240000000800 */
        /* <DEDUP_REMOVED lines=10> */
[----:B------:R1:W-:Y:S01]  /*5c80*/  STS.U16 [R7+UR4+0x3a80], R21 ;  /* 0x003a801507007988 */ /* 0x0003e20008000404 */
[----:B------:R-:W-:Y:S01]  /*5c90*/  IMAD R44, R35, 0x15c, RZ ;  /* 0x0000015c232c7824 */ /* 0x000fe200078e02ff */
[----:B------:R-:W0:Y:S02]  /*5ca0*/  LDC R45, c[0x0][0x3b8] ;  /* 0x0000ee00ff2d7b82 */ /* 0x000e240000000800 */
[----:B------:R-:W-:Y:S04]  /*5cb0*/  STS.U16 [R7+UR4+0x3e80], R20 ;  /* 0x003e801407007988 */ /* 0x000fe80008000404 */
[----:B------:R4:W-:Y:S01]  /*5cc0*/  STS.U16 [R7+UR4+0x4280], R19 ;  /* 0x0042801307007988 */ /* 0x0009e20008000404 */
[C---:B-1----:R-:W-:Y:S01]  /*5cd0*/  IMAD R21, R6.reuse, 0x67, RZ ;  /* 0x0000006706157824 */ /* 0x042fe200078e02ff */
[----:B------:R-:W1:Y:S02]  /*5ce0*/  LDC R43, c[0x0][0x3b8] ;  /* 0x0000ee00ff2b7b82 */ /* 0x000e640000000800 */
[----:B------:R5:W-:Y:S04]  /*5cf0*/  STS.U16 [R7+UR4+0x4680], R18 ;  /* 0x0046801207007988 */ /* 0x000be80008000404 */
[----:B------:R-:W-:Y:S01]  /*5d00*/  STS.U16 [R7+UR4+0x4a80], R88 ;  /* 0x004a805807007988 */ /* 0x000fe20008000404 */
[C---:B----4-:R-:W-:Y:S01]  /*5d10*/  IMAD R19, R6.reuse, 0x5f, RZ ;  /* 0x0000005f06137824 */ /* 0x050fe200078e02ff */
[----:B------:R-:W4:Y:S02]  /*5d20*/  LDC R48, c[0x0][0x3b8] ;  /* 0x0000ee00ff307b82 */ /* 0x000f240000000800 */
[----:B------:R-:W-:Y:S04]  /*5d30*/  STS.U16 [R7+UR4+0x4e80], R94 ;  /* 0x004e805e07007988 */ /* 0x000fe80008000404 */
[----:B------:R-:W-:Y:S01]  /*5d40*/  STS.U16 [R7+UR4+0x5280], R204 ;  /* 0x005280cc07007988 */ /* 0x000fe20008000404 */
[----:B-----5:R-:W-:Y:S01]  /*5d50*/  IADD3 R18, P3, PT, R23, R5, RZ ;  /* 0x0000000517127210 */ /* 0x020fe20007f7e0ff */
[----:B------:R-:W5:Y:S02]  /*5d60*/  LDC R126, c[0x0][0x3b8] ;  /* 0x0000ee00ff7e7b82 */ /* 0x000f640000000800 */
[----:B------:R-:W-:Y:S04]  /*5d70*/  STS.U16 [R7+UR4+0x5680], R206 ;  /* 0x005680ce07007988 */ /* 0x000fe80008000404 */
[----:B------:R-:W-:Y:S02]  /*5d80*/  STS.U16 [R7+UR4+0x5a80], R208 ;  /* 0x005a80d007007988 */ /* 0x000fe40008000404 */
        /* <DEDUP_REMOVED lines=11> */
[----:B------:R4:W3:Y:S01]  /*5e40*/  LDG.E.U16 R136, desc[UR10][R124.64] ;  /* 0x0000000a7c887981 */ /* 0x0008e2000c1e1500 */
[----:B-1----:R-:W-:-:S02]  /*5e50*/  IMAD R7, R6, 0x57, RZ ;  /* 0x0000005706077824 */ /* 0x002fc400078e02ff */
[----:B------:R-:W-:Y:S01]  /*5e60*/  IMAD R22, R22, 0x14c, RZ ;  /* 0x0000014c16167824 */ /* 0x000fe200078e02ff */
[----:B------:R-:W3:Y:S01]  /*5e70*/  LDG.E.U16 R242, desc[UR10][R122.64] ;  /* 0x0000000a7af27981 */ /* 0x000ee2000c1e1500 */
[-C--:B0-----:R-:W-:Y:S01]  /*5e80*/  IADD3 R14, P2, PT, R12, R5.reuse, RZ ;  /* 0x000000050c0e7210 */ /* 0x081fe20007f5e0ff */
[----:B------:R-:W-:Y:S02]  /*5e90*/  IMAD R24, R6, 0xde, RZ ;  /* 0x000000de06187824 */ /* 0x000fe400078e02ff */
[----:B------:R0:W-:Y:S01]  /*5ea0*/  STS.U16 [R47+UR4+0x1700], R16 ;  /* 0x001700102f007988 */ /* 0x0001e20008000404 */
[-C--:B----4-:R-:W-:Y:S02]  /*5eb0*/  LEA.HI.X.SX32 R125, R127, R4.reuse, 0x1, P5 ;  /* 0x000000047f7d7211 */ /* 0x090fe400028f0eff */
[----:B------:R-:W-:Y:S01]  /*5ec0*/  LEA.HI.X.SX32 R127, R243, R4, 0x1, P1 ;  /* 0x00000004f37f7211 */ /* 0x000fe200008f0eff */
[----:B------:R1:W-:Y:S01]  /*5ed0*/  STS.U16 [R47+UR4+0x1b00], R15 ;  /* 0x001b000f2f007988 */ /* 0x0003e20008000404 */
[----:B0-----:R-:W-:-:S02]  /*5ee0*/  IADD3 R16, P1, PT, R8, R5, RZ ;  /* 0x0000000508107210 */ /* 0x001fc40007f3e0ff */
[-C--:B-1----:R-:W-:Y:S02]  /*5ef0*/  LEA.HI.X.SX32 R15, R19, R4.reuse, 0x1, P2 ;  /* 0x00000004130f7211 */ /* 0x082fe400010f0eff */
[-C--:B------:R-:W-:Y:S01]  /*5f00*/  LEA.HI.X.SX32 R19, R21, R4.reuse, 0x1, P3 ;  /* 0x0000000415137211 */ /* 0x080fe200018f0eff */
[----:B------:R-:W-:Y:S01]  /*5f10*/  STS.U16 [R47+UR4+0x300], R211 ;  /* 0x000300d32f007988 */ /* 0x000fe20008000404 */
[-C--:B------:R-:W-:Y:S01]  /*5f20*/  LEA.HI.X.SX32 R17, R7, R4.reuse, 0x1, P1 ;  /* 0x0000000407117211 */ /* 0x080fe200008f0eff */
[----:B------:R-:W-:Y:S01]  /*5f30*/  IMAD R7, R6, 0x6f, RZ ;  /* 0x0000006f06077824 */ /* 0x000fe200078e02ff */
[----:B------:R-:W-:Y:S01]  /*5f40*/  IADD3 R20, P1, PT, R24, R5, RZ ;  /* 0x0000000518147210 */ /* 0x000fe20007f3e0ff */
[----:B------:R-:W-:Y:S04]  /*5f50*/  STS.U16 [R47+UR4+0x700], R197 ;  /* 0x000700c52f007988 */ /* 0x000fe80008000404 */
[----:B------:R-:W-:Y:S04]  /*5f60*/  STS.U16 [R47+UR4+0xb00], R180 ;  /* 0x000b00b42f007988 */ /* 0x000fe80008000404 */
[----:B------:R-:W-:Y:S04]  /*5f70*/  STS.U16 [R47+UR4+0xf00], R164 ;  /* 0x000f00a42f007988 */ /* 0x000fe80008000404 */
[----:B------:R-:W-:Y:S04]  /*5f80*/  STS.U16 [R47+UR4+0x1300], R148 ;  /* 0x001300942f007988 */ /* 0x000fe80008000404 */
[----:B------:R0:W4:Y:S01]  /*5f90*/  LDG.E.U16 R29, desc[UR10][R18.64] ;  /* 0x0000000a121d7981 */ /* 0x000122000c1e1500 */
[----:B------:R-:W-:Y:S01]  /*5fa0*/  LEA.HI.X.SX32 R21, R7, R4, 0x1, P1 ;  /* 0x0000000407157211 */ /* 0x000fe200008f0eff */
[----:B------:R-:W-:-:S02]  /*5fb0*/  IMAD R25, R6, 0xee, RZ ;  /* 0x000000ee06197824 */ /* 0x000fc400078e02ff */
[----:B------:R1:W3:Y:S01]  /*5fc0*/  LDG.E.U16 R28, desc[UR10][R14.64] ;  /* 0x0000000a0e1c7981 */ /* 0x0002e2000c1e1500 */
[----:B------:R-:W-:-:S03]  /*5fd0*/  IMAD R26, R6, 0xfe, RZ ;  /* 0x000000fe061a7824 */ /* 0x000fc600078e02ff */
[----:B------:R5:W3:Y:S01]  /*5fe0*/  LDG.E.U16 R27, desc[UR10][R16.64] ;  /* 0x0000000a101b7981 */ /* 0x000ae2000c1e1500 */
[-C--:B0-----:R-:W-:Y:S02]  /*5ff0*/  IADD3 R18, P3, PT, R22, R5.reuse, RZ ;  /* 0x0000000516127210 */ /* 0x081fe40007f7e0ff */
[----:B------:R-:W0:Y:S01]  /*6000*/  LDC R22, c[0x0][0x3b8] ;  /* 0x0000ee00ff167b82 */ /* 0x000e220000000800 */
[C---:B------:R-:W-:Y:S01]  /*6010*/  IMAD R7, R6.reuse, 0x77, RZ ;  /* 0x0000007706077824 */ /* 0x040fe200078e02ff */
[----:B------:R5:W3:Y:S01]  /*6020*/  LDG.E.U16 R30, desc[UR10][R20.64] ;  /* 0x0000000a141e7981 */ /* 0x000ae2000c1e1500 */
[-C--:B-1----:R-:W-:Y:S02]  /*6030*/  IADD3 R14, P1, PT, R25, R5.reuse, RZ ;  /* 0x00000005190e7210 */ /* 0x082fe40007f3e0ff */
[----:B-----5:R-:W-:Y:S02]  /*6040*/  LEA R17, R6, -R6, 0x7 ;  /* 0x8000000606117211 */ /* 0x020fe400078e38ff */
[----:B------:R-:W-:Y:S01]  /*6050*/  IADD3 R16, P2, PT, R26, R5, RZ ;  /* 0x000000051a107210 */ /* 0x000fe20007f5e0ff */
[----:B------:R-:W-:Y:S01]  /*6060*/  IMAD R20, R31, 0x14e, RZ ;  /* 0x0000014e1f147824 */ /* 0x000fe200078e02ff */
[-C--:B------:R-:W-:Y:S01]  /*6070*/  LEA.HI.X.SX32 R15, R7, R4.reuse, 0x1, P1 ;  /* 0x00000004070f7211 */ /* 0x080fe200008f0eff */
[----:B------:R-:W-:Y:S01]  /*6080*/  IMAD R7, R6, 0xa7, RZ ;  /* 0x000000a706077824 */ /* 0x000fe200078e02ff */
[----:B------:R-:W-:-:S02]  /*6090*/  LEA.HI.X.SX32 R17, R17, R4, 0x1, P2 ;  /* 0x0000000411117211 */ /* 0x000fc400010f0eff */
[-C--:B------:R-:W-:Y:S01]  /*60a0*/  IADD3 R20, P1, PT, R20, R5.reuse, RZ ;  /* 0x0000000514147210 */ /* 0x080fe20007f3e0ff */
[----:B------:R1:W5:Y:S01]  /*60b0*/  LDG.E.U16 R31, desc[UR10][R14.64] ;  /* 0x0000000a0e1f7981 */ /* 0x000362000c1e1500 */
[-C--:B------:R-:W-:Y:S02]  /*60c0*/  LEA.HI.X.SX32 R19, R240, R4.reuse, 0x1, P3 ;  /* 0x00000004f0137211 */ /* 0x080fe400018f0eff */
[----:B------:R-:W-:Y:S01]  /*60d0*/  LEA.HI.X.SX32 R21, R7, R4, 0x1, P1 ;  /* 0x0000000407157211 */ /* 0x000fe200008f0eff */
[----:B------:R-:W-:Y:S01]  /*60e0*/  IMAD R38, R38, 0x16e, RZ ;  /* 0x0000016e26267824 */ /* 0x000fe200078e02ff */
[----:B------:R0:W4:Y:S01]  /*60f0*/  LDG.E.U16 R32, desc[UR10][R16.64] ;  /* 0x0000000a10207981 */ /* 0x000122000c1e1500 */
[----:B------:R-:W-:Y:S02]  /*6100*/  IMAD R46, R37, 0x16c, RZ ;  /* 0x0000016c252e7824 */ /* 0x000fe400078e02ff */
[----:B------:R-:W-:Y:S01]  /*6110*/  IMAD R7, R6, 0xaf, RZ ;  /* 0x000000af06077824 */ /* 0x000fe200078e02ff */
[----:B------:R0:W4:Y:S01]  /*6120*/  LDG.E.U16 R34, desc[UR10][R20.64] ;  /* 0x0000000a14227981 */ /* 0x000122000c1e1500 */
[-C--:B-1----:R-:W-:Y:S01]  /*6130*/  IADD3 R14, P1, PT, R44, R5.reuse, RZ ;  /* 0x000000052c0e7210 */ /* 0x082fe20007f3e0ff */
[----:B0-----:R-:W-:Y:S01]  /*6140*/  IMAD R22, R22, 0x17c, RZ ;  /* 0x0000017c16167824 */ /* 0x001fe200078e02ff */
[----:B------:R-:W0:Y:S01]  /*6150*/  LDC R44, c[0x0][0x3b8] ;  /* 0x0000ee00ff2c7b82 */ /* 0x000e220000000800 */
[----:B------:R1:W4:Y:S01]  /*6160*/  LDG.E.U16 R33, desc[UR10][R18.64] ;  /* 0x0000000a12217981 */ /* 0x000322000c1e1500 */
[----:B------:R-:W-:-:S02]  /*6170*/  IADD3 R16, P2, PT, R36, R5, RZ ;  /* 0x0000000524107210 */ /* 0x000fc40007f5e0ff */
[-C--:B------:R-:W-:Y:S01]  /*6180*/  LEA.HI.X.SX32 R15, R8, R4.reuse, 0x1, P1 ;  /* 0x00000004080f7211 */ /* 0x080fe200008f0eff */
[----:B------:R-:W-:Y:S01]  /*6190*/  IMAD R21, R6, 0xb7, RZ ;  /* 0x000000b706157824 */ /* 0x000fe200078e02ff */
[-C--:B------:R-:W-:Y:S01]  /*61a0*/  IADD3 R20, P1, PT, R38, R5.reuse, RZ ;  /* 0x0000000526147210 */ /* 0x080fe20007f3e0ff */
[----:B------:R-:W-:Y:S01]  /*61b0*/  IMAD R38, R39, 0x18c, RZ ;  /* 0x0000018c27267824 */ /* 0x000fe200078e02ff */
[-C--:B------:R-:W-:Y:S01]  /*61c0*/  LEA.HI.X.SX32 R17, R7, R4.reuse, 0x1, P2 ;  /* 0x0000000407117211 */ /* 0x080fe200010f0eff */
[----:B------:R1:W5:Y:S02]  /*61d0*/  LDG.E.U16 R8, desc[UR10][R14.64] ;  /* 0x0000000a0e087981 */ /* 0x000364000c1e1500 */
[----:B-1----:R-:W-:Y:S01]  /*61e0*/  IADD3 R18, P3, PT, R46, R5, RZ ;  /* 0x000000052e127210 */ /* 0x002fe20007f7e0ff */
[----:B------:R-:W1:Y:S01]  /*61f0*/  LDC R7, c[0x0][0x3b8] ;  /* 0x0000ee00ff077b82 */ /* 0x000e620000000800 */
[-C--:B------:R-:W-:Y:S01]  /*6200*/  LEA.HI.X.SX32 R21, R21, R4.reuse, 0x1, P1 ;  /* 0x0000000415157211 */ /* 0x080fe200008f0eff */
[----:B------:R0:W5:Y:S01]  /*6210*/  LDG.E.U16 R35, desc[UR10][R16.64] ;  /* 0x0000000a10237981 */ /* 0x000162000c1e1500 */
[----:B------:R-:W-:Y:S01]  /*6220*/  LEA.HI.X.SX32 R19, R239, R4, 0x1, P3 ;  /* 0x00000004ef137211 */ /* 0x000fe200018f0eff */
[----:B------:R-:W-:-:S02]  /*6230*/  IMAD R40, R40, 0x19c, RZ ;  /* 0x0000019c28287824 */ /* 0x000fc400078e02ff */
[----:B------:R-:W-:Y:S01]  /*6240*/  IMAD R42, R42, 0x1bc, RZ ;  /* 0x000001bc2a2a7824 */ /* 0x000fe200078e02ff */
[----:B------:R0:W5:Y:S01]  /*6250*/  LDG.E.U16 R37, desc[UR10][R20.64] ;  /* 0x0000000a14257981 */ /* 0x000162000c1e1500 */
[-C--:B------:R-:W-:Y:S01]  /*6260*/  IADD3 R14, P1, PT, R22, R5.reuse, RZ ;  /* 0x00000005160e7210 */ /* 0x080fe20007f3e0ff */
[----:B------:R-:W-:Y:S02]  /*6270*/  IMAD R22, R41, 0x1ac, RZ ;  /* 0x000001ac29167824 */ /* 0x000fe400078e02ff */
[----:B------:R0:W5:Y:S02]  /*6280*/  LDG.E.U16 R36, desc[UR10][R18.64] ;  /* 0x0000000a12247981 */ /* 0x000164000c1e1500 */
[----:B0-----:R-:W-:Y:S01]  /*6290*/  IADD3 R16, P2, PT, R38, R5, RZ ;  /* 0x0000000526107210 */ /* 0x001fe20007f5e0ff */
[----:B------:R-:W0:Y:S01]  /*62a0*/  LDC R41, c[0x0][0x3b8] ;  /* 0x0000ee00ff297b82 */ /* 0x000e220000000800 */
[-C--:B------:R-:W-:Y:S02]  /*62b0*/  LEA.HI.X.SX32 R15, R12, R4.reuse, 0x1, P1 ;  /* 0x000000040c0f7211 */ /* 0x080fe400008f0eff */
[----:B------:R-:W-:-:S02]  /*62c0*/  LEA.HI.X.SX32 R17, R238, R4, 0x1, P2 ;  /* 0x00000004ee117211 */ /* 0x000fc400010f0eff */
[-C--:B------:R-:W-:Y:S01]  /*62d0*/  IADD3 R20, P3, PT, R22, R5.reuse, RZ ;  /* 0x0000000516147210 */ /* 0x080fe20007f7e0ff */
[----:B------:R1:W5:Y:S01]  /*62e0*/  LDG.E.U16 R12, desc[UR10][R14.64] ;  /* 0x0000000a0e0c7981 */ /* 0x000362000c1e1500 */
[-C--:B------:R-:W-:Y:S02]  /*62f0*/  IADD3 R22, P2, PT, R42, R5.reuse, RZ ;  /* 0x000000052a167210 */ /* 0x080fe40007f5e0ff */
[----:B------:R-:W-:Y:S01]  /*6300*/  IADD3 R18, P1, PT, R40, R5, RZ ;  /* 0x0000000528127210 */ /* 0x000fe20007f3e0ff */
[----:B------:R-:W-:Y:S01]  /*6310*/  IMAD R50, R43, 0x1dc, RZ ;  /* 0x000001dc2b327824 */ /* 0x000fe200078e02ff */
[----:B------:R-:W5:Y:S02]  /*6320*/  LDG.E.U16 R38, desc[UR10][R16.64] ;  /* 0x0000000a10267981 */ /* 0x000f64000c1e1500 */
[-C--:B------:R-:W-:Y:S02]  /*6330*/  LEA.HI.X.SX32 R19, R23, R4.reuse, 0x1, P1 ;  /* 0x0000000417137211 */ /* 0x080fe400008f0eff */
[----:B------:R-:W-:-:S02]  /*6340*/  LEA.HI.X.SX32 R23, R24, R4, 0x1, P2 ;  /* 0x0000000418177211 */ /* 0x000fc400010f0eff */
[----:B------:R-:W0:Y:S01]  /*6350*/  LDC R24, c[0x0][0x3b8] ;  /* 0x0000ee00ff187b82 */ /* 0x000e220000000800 */
[----:B-1----:R-:W-:Y:S01]  /*6360*/  IMAD R46, R7, 0x1cc, RZ ;  /* 0x000001cc072e7824 */ /* 0x002fe200078e02ff */
[----:B------:R-:W-:Y:S01]  /*6370*/  LEA.HI.X.SX32 R21, R237, R4, 0x1, P3 ;  /* 0x00000004ed157211 */ /* 0x000fe200018f0eff */
[----:B------:R1:W5:Y:S03]  /*6380*/  LDG.E.U16 R42, desc[UR10][R22.64] ;  /* 0x0000000a162a7981 */ /* 0x000366000c1e1500 */
[----:B------:R-:W-:Y:S01]  /*6390*/  IADD3 R14, P1, PT, R46, R5, RZ ;  /* 0x000000052e0e7210 */ /* 0x000fe20007f3e0ff */
[----:B------:R2:W5:Y:S01]  /*63a0*/  LDG.E.U16 R40, desc[UR10][R20.64] ;  /* 0x0000000a14287981 */ /* 0x000562000c1e1500 */
[----:B------:R-:W-:-:S03]  /*63b0*/  IMAD R44, R44, 0x1ec, RZ ;  /* 0x000001ec2c2c7824 */ /* 0x000fc600078e02ff */
[----:B------:R-:W5:Y:S01]  /*63c0*/  LDG.E.U16 R39, desc[UR10][R18.64] ;  /* 0x0000000a12277981 */ /* 0x000f62000c1e1500 */
[----:B-1----:R-:W1:Y:S01]  /*63d0*/  LDC R22, c[0x0][0x3b8] ;  /* 0x0000ee00ff167b82 */ /* 0x002e620000000800 */
[----:B------:R-:W-:Y:S01]  /*63e0*/  IMAD R46, R45, 0x1fc, RZ ;  /* 0x000001fc2d2e7824 */ /* 0x000fe200078e02ff */
[-C--:B------:R-:W-:Y:S02]  /*63f0*/  LEA.HI.X.SX32 R15, R236, R4.reuse, 0x1, P1 ;  /* 0x00000004ec0f7211 */ /* 0x080fe400008f0eff */
[-C--:B------:R-:W-:Y:S02]  /*6400*/  IADD3 R16, P2, PT, R50, R5.reuse, RZ ;  /* 0x0000000532107210 */ /* 0x080fe40007f5e0ff */
[----:B--2---:R-:W-:Y:S01]  /*6410*/  IADD3 R20, P1, PT, R46, R5, RZ ;  /* 0x000000052e147210 */ /* 0x004fe20007f3e0ff */
[----:B------:R2:W5:Y:S01]  /*6420*/  LDG.E.U16 R43, desc[UR10][R14.64] ;  /* 0x0000000a0e2b7981 */ /* 0x000562000c1e1500 */
[----:B------:R-:W1:Y:S01]  /*6430*/  LDC R50, c[0x0][0x3b8] ;  /* 0x0000ee00ff327b82 */ /* 0x000e620000000800 */
[----:B0-----:R-:W-:Y:S01]  /*6440*/  IMAD R24, R24, 0x17e, RZ ;  /* 0x0000017e18187824 */ /* 0x001fe200078e02ff */
[----:B------:R-:W-:Y:S01]  /*6450*/  LEA.HI.X.SX32 R21, R26, R4, 0x1, P1 ;  /* 0x000000041a157211 */ /* 0x000fe200008f0eff */
[----:B------:R-:W-:-:S03]  /*6460*/  IMAD R7, R6, 0xbf, RZ ;  /* 0x000000bf06077824 */ /* 0x000fc600078e02ff */
[-C--:B--2---:R-:W-:Y:S01]  /*6470*/  IADD3 R14, P1, PT, R24, R5.reuse, RZ ;  /* 0x00000005180e7210 */ /* 0x084fe20007f3e0ff */
[----:B------:R0:W2:Y:S01]  /*6480*/  LDG.E.U16 R46, desc[UR10][R20.64] ;  /* 0x0000000a142e7981 */ /* 0x0000a2000c1e1500 */
[-C--:B------:R-:W-:Y:S02]  /*6490*/  IADD3 R18, P3, PT, R44, R5.reuse, RZ ;  /* 0x000000052c127210 */ /* 0x080fe40007f7e0ff */
[-C--:B------:R-:W-:Y:S01]  /*64a0*/  LEA.HI.X.SX32 R15, R7, R4.reuse, 0x1, P1 ;  /* 0x00000004070f7211 */ /* 0x080fe200008f0eff */
[----:B-1----:R-:W-:Y:S01]  /*64b0*/  IMAD R22, R22, 0x1ae, RZ ;  /* 0x000001ae16167824 */ /* 0x002fe200078e02ff */
[-C--:B------:R-:W-:Y:S01]  /*64c0*/  LEA.HI.X.SX32 R17, R25, R4.reuse, 0x1, P2 ;  /* 0x0000000419117211 */ /* 0x080fe200010f0eff */
[----:B------:R-:W-:Y:S01]  /*64d0*/  IMAD R7, R6, 0xd7, RZ ;  /* 0x000000d706077824 */ /* 0x000fe200078e02ff */
[-C--:B------:R-:W-:Y:S01]  /*64e0*/  LEA.HI.X.SX32 R123, R245, R4.reuse, 0x1, P6 ;  /* 0x00000004f57b7211 */ /* 0x080fe200030f0eff */
[--C-:B------:R-:W-:Y:S01]  /*64f0*/  IMAD R122, R234, 0x13c, R121.reuse ;  /* 0x0000013cea7a7824 */ /* 0x100fe200078e0279 */
[----:B0-----:R-:W-:Y:S01]  /*6500*/  IADD3 R20, P1, PT, R22, R5, RZ ;  /* 0x0000000516147210 */ /* 0x001fe20007f3e0ff */
[----:B------:R0:W2:Y:S01]  /*6510*/  LDG.E.U16 R44, desc[UR10][R16.64] ;  /* 0x0000000a102c7981 */ /* 0x0000a2000c1e1500 */
[-C--:B------:R-:W-:Y:S01]  /*6520*/  LEA.HI.X.SX32 R19, R235, R4.reuse, 0x1, P3 ;  /* 0x00000004eb137211 */ /* 0x080fe200018f0eff */
[----:B------:R-:W-:Y:S01]  /*6530*/  IMAD R48, R48, 0x19e, RZ ;  /* 0x0000019e30307824 */ /* 0x000fe200078e02ff */
[----:B------:R-:W-:Y:S01]  /*6540*/  LEA.HI.X.SX32 R21, R7, R4, 0x1, P1 ;  /* 0x0000000407157211 */ /* 0x000fe200008f0eff */
[--C-:B------:R-:W-:Y:S01]  /*6550*/  IMAD R124, R246, 0x12e, R121.reuse ;  /* 0x0000012ef67c7824 */ /* 0x100fe200078e0279 */
[----:B------:R-:W2:Y:S01]  /*6560*/  LDG.E.U16 R24, desc[UR10][R14.64] ;  /* 0x0000000a0e187981 */ /* 0x000ea2000c1e1500 */
[----:B------:R-:W-:-:S02]  /*6570*/  IMAD R126, R126, 0x13e, R121 ;  /* 0x0000013e7e7e7824 */ /* 0x000fc400078e0279 */
[----:B------:R-:W-:Y:S01]  /*6580*/  IMAD R23, R6, 0xc7, RZ ;  /* 0x000000c706177824 */ /* 0x000fe200078e02ff */
[----:B------:R-:W2:Y:S01]  /*6590*/  LDG.E.U16 R121, desc[UR10][R122.64] ;  /* 0x0000000a7a797981 */ /* 0x000ea2000c1e1500 */
[----:B0-----:R-:W-:-:S03]  /*65a0*/  IMAD R16, R41, 0x18e, RZ ;  /* 0x0000018e29107824 */ /* 0x001fc600078e02ff */
[----:B------:R0:W2:Y:S02]  /*65b0*/  LDG.E.U16 R45, desc[UR10][R18.64] ;  /* 0x0000000a122d7981 */ /* 0x0000a4000c1e1500 */
[-C--:B------:R-:W-:Y:S02]  /*65c0*/  IADD3 R16, P2, PT, R16, R5.reuse, RZ ;  /* 0x0000000510107210 */ /* 0x080fe40007f5e0ff */
[----:B------:R1:W2:Y:S01]  /*65d0*/  LDG.E.U16 R41, desc[UR10][R20.64] ;  /* 0x0000000a14297981 */ /* 0x0002a2000c1e1500 */
[C---:B------:R-:W-:Y:S02]  /*65e0*/  IMAD R7, R6.reuse, 0xdf, RZ ;  /* 0x000000df06077824 */ /* 0x040fe400078e02ff */
[----:B------:R-:W-:Y:S01]  /*65f0*/  IMAD R22, R53, 0x1fe, RZ ;  /* 0x000001fe35167824 */ /* 0x000fe200078e02ff */
[----:B------:R-:W2:Y:S01]  /*6600*/  LDG.E.U16 R124, desc[UR10][R124.64] ;  /* 0x0000000a7c7c7981 */ /* 0x000ea2000c1e1500 */
[----:B0-----:R-:W-:Y:S01]  /*6610*/  IMAD R19, R6, 0xcf, RZ ;  /* 0x000000cf06137824 */ /* 0x001fe200078e02ff */
[-C--:B------:R-:W-:Y:S01]  /*6620*/  IADD3 R18, P3, PT, R48, R5.reuse, RZ ;  /* 0x0000000530127210 */ /* 0x080fe20007f7e0ff */
[----:B------:R-:W-:Y:S01]  /*6630*/  IMAD R48, R49, 0x1be, RZ ;  /* 0x000001be31307824 */ /* 0x000fe200078e02ff */
[-C--:B------:R-:W-:Y:S01]  /*6640*/  LEA.HI.X.SX32 R17, R23, R4.reuse, 0x1, P2 ;  /* 0x0000000417117211 */ /* 0x080fe200010f0eff */
[----:B------:R-:W-:Y:S01]  /*6650*/  IMAD R50, R50, 0x1ce, RZ ;  /* 0x000001ce32327824 */ /* 0x000fe200078e02ff */
[-C--:B------:R-:W-:Y:S01]  /*6660*/  LEA.HI.X.SX32 R19, R19, R4.reuse, 0x1, P3 ;  /* 0x0000000413137211 */ /* 0x080fe200018f0eff */
[----:B------:R-:W-:Y:S01]  /*6670*/  IMAD R54, R51, 0x1de, RZ ;  /* 0x000001de33367824 */ /* 0x000fe200078e02ff */
[-C--:B------:R-:W-:Y:S01]  /*6680*/  IADD3 R14, P1, PT, R48, R5.reuse, RZ ;  /* 0x00000005300e7210 */ /* 0x080fe20007f3e0ff */
[----:B------:R-:W-:Y:S01]  /*6690*/  IMAD R52, R52, 0x1ee, RZ ;  /* 0x000001ee34347824 */ /* 0x000fe200078e02ff */
[----:B------:R0:W2:Y:S01]  /*66a0*/  LDG.E.U16 R25, desc[UR10][R16.64] ;  /* 0x0000000a10197981 */ /* 0x0000a2000c1e1500 */
[-C--:B------:R-:W-:Y:S01]  /*66b0*/  IADD3 R22, P5, PT, R22, R5.reuse, RZ ;  /* 0x0000000516167210 */ /* 0x080fe20007fbe0ff */
[----:B-1----:R-:W-:Y:S01]  /*66c0*/  IMAD R21, R6, 0xf7, RZ ;  /* 0x000000f706157824 */ /* 0x002fe200078e02ff */
[----:B------:R-:W-:Y:S01]  /*66d0*/  LEA.HI.X.SX32 R15, R7, R4, 0x1, P1 ;  /* 0x00000004070f7211 */ /* 0x000fe200008f0eff */
[----:B------:R1:W2:Y:S01]  /*66e0*/  LDG.E.U16 R26, desc[UR10][R18.64] ;  /* 0x0000000a121a7981 */ /* 0x0002a2000c1e1500 */
[-C--:B------:R-:W-:Y:S01]  /*66f0*/  IADD3 R20, P4, PT, R52, R5.reuse, RZ ;  /* 0x0000000534147210 */ /* 0x080fe20007f9e0ff */
[C---:B------:R-:W-:Y:S01]  /*6700*/  IMAD R7, R6.reuse, 0xef, RZ ;  /* 0x000000ef06077824 */ /* 0x040fe200078e02ff */
[----:B------:R-:W-:Y:S01]  /*6710*/  LEA R23, R6, -R6, 0x8 ;  /* 0x8000000606177211 */ /* 0x000fe200078e40ff */
[----:B------:R-:W2:Y:S01]  /*6720*/  LDG.E.U16 R126, desc[UR10][R126.64] ;  /* 0x0000000a7e7e7981 */ /* 0x000ea2000c1e1500 */
[----:B------:R-:W-:Y:S01]  /*6730*/  LOP3.LUT R13, R13, 0x70, RZ, 0x3c, !PT ;  /* 0x000000700d0d7812 */ /* 0x000fe200078e3cff */
[----:B------:R-:W-:Y:S01]  /*6740*/  ULEA.HI.X.SX32 UR12, UR6, UR9, 0x1, UP0 ;  /* 0x00000009060c7291 */ /* 0x000fe200080f0eff */
[-C--:B0-----:R-:W-:Y:S01]  /*6750*/  IADD3 R16, P2, PT, R50, R5.reuse, RZ ;  /* 0x0000000532107210 */ /* 0x081fe20007f5e0ff */
[----:B------:R0:W2:Y:S01]  /*6760*/  LDG.E.U16 R14, desc[UR10][R14.64] ;  /* 0x0000000a0e0e7981 */ /* 0x0000a2000c1e1500 */
[----:B------:R-:W0:Y:S01]  /*6770*/  LDC R48, c[0x0][0x3c4] ;  /* 0x0000f100ff307b82 */ /* 0x000e220000000800 */
[----:B-1----:R-:W-:Y:S01]  /*6780*/  IADD3 R18, P3, PT, R54, R5, RZ ;  /* 0x0000000536127210 */ /* 0x002fe20007f7e0ff */
[----:B------:R-:W-:Y:S01]  /*6790*/  IMAD R5, R6, 0xe7, RZ ;  /* 0x000000e706057824 */ /* 0x000fe200078e02ff */
[-C--:B------:R-:W-:Y:S01]  /*67a0*/  LEA.HI.X.SX32 R23, R23, R4.reuse, 0x1, P5 ;  /* 0x0000000417177211 */ /* 0x080fe200028f0eff */
[----:B------:R-:W1:Y:S01]  /*67b0*/  LDCU UR6, c[0x0][0x3c8] ;  /* 0x00007900ff0677ac */ /* 0x000e620008000800 */
[----:B------:R-:W-:-:S02]  /*67c0*/  LEA.HI.X.SX32 R19, R7, R4, 0x1, P3 ;  /* 0x0000000407137211 */ /* 0x000fc400018f0eff */
[-C--:B------:R-:W-:Y:S01]  /*67d0*/  LEA.HI.X.SX32 R17, R5, R4.reuse, 0x1, P2 ;  /* 0x0000000405117211 */ /* 0x080fe200010f0eff */
[----:B------:R-:W2:Y:S01]  /*67e0*/  LDG.E.U16 R22, desc[UR10][R22.64] ;  /* 0x0000000a16167981 */ /* 0x000ea2000c1e1500 */
[----:B------:R-:W-:Y:S01]  /*67f0*/  LEA.HI.X.SX32 R21, R21, R4, 0x1, P4 ;  /* 0x0000000415157211 */ /* 0x000fe200020f0eff */
[----:B------:R-:W0:Y:S01]  /*6800*/  LDCU UR9, c[0x0][0x3f0] ;  /* 0x00007e00ff0977ac */ /* 0x000e220008000800 */
[----:B------:R-:W-:Y:S01]  /*6810*/  LOP3.LUT P1, RZ, R226, 0x7f, RZ, 0xc0, !PT ;  /* 0x0000007fe2ff7812 */ /* 0x000fe2000782c0ff */
[----:B------:R-:W2:Y:S01]  /*6820*/  LDG.E.U16 R16, desc[UR10][R16.64] ;  /* 0x0000000a10107981 */ /* 0x000ea2000c1e1500 */
[----:B------:R-:W1:Y:S03]  /*6830*/  LDC R50, c[0x0][0x3c4] ;  /* 0x0000f100ff327b82 */ /* 0x000e660000000800 */
[----:B------:R-:W2:Y:S04]  /*6840*/  LDG.E.U16 R18, desc[UR10][R18.64] ;  /* 0x0000000a12127981 */ /* 0x000ea8000c1e1500 */
[----:B------:R-:W2:Y:S01]  /*6850*/  LDG.E.U16 R20, desc[UR10][R20.64] ;  /* 0x0000000a14147981 */ /* 0x000ea2000c1e1500 */
[----:B------:R-:W-:Y:S01]  /*6860*/  SHF.R.U32.HI R4, RZ, 0x5, R226 ;  /* 0x00000005ff047819 */ /* 0x000fe200000116e2 */
[----:B------:R-:W1:Y:S03]  /*6870*/  LDC R52, c[0x0][0x3c4] ;  /* 0x0000f100ff347b82 */ /* 0x000e660000000800 */
[----:B------:R-:W-:Y:S01]  /*6880*/  R2UR UR33, R4 ;  /* 0x00000000042172ca */ /* 0x000fe200000e0000 */
[----:B------:R-:W-:Y:S04]  /*6890*/  STS.U16 [R47+UR4+0x2300], R3 ;  /* 0x002300032f007988 */ /* 0x000fe80008000404 */
[----:B------:R-:W-:Y:S01]  /*68a0*/  STS.U16 [R47+UR4+0x2700], R11 ;  /* 0x0027000b2f007988 */ /* 0x000fe20008000404 */
[----:B0-----:R-:W-:Y:S01]  /*68b0*/  PRMT R15, RZ, 0x7610, R15 ;  /* 0x00007610ff0f7816 */ /* 0x001fe2000000000f */
[----:B------:R-:W-:Y:S01]  /*68c0*/  IMAD R61, R48, 0xd, RZ ;  /* 0x0000000d303d7824 */ /* 0x000fe200078e02ff */
[----:B------:R-:W-:Y:S01]  /*68d0*/  PRMT R2, RZ, 0x7610, R2 ;  /* 0x00007610ff027816 */ /* 0x000fe20000000002 */
[----:B------:R-:W-:Y:S01]  /*68e0*/  STS.U16 [R47+UR4+0x2b00], R227 ;  /* 0x002b00e32f007988 */ /* 0x000fe20008000404 */
[----:B------:R-:W-:Y:S01]  /*68f0*/  LEA R198, R0, R196, 0x5 ;  /* 0x000000c400c67211 */ /* 0x000fe200078e28ff */
[----:B------:R-:W0:Y:S02]  /*6900*/  LDC R54, c[0x0][0x3d8] ;  /* 0x0000f600ff367b82 */ /* 0x000e240000000800 */
[----:B------:R-:W-:Y:S01]  /*6910*/  STS.U16 [R47+UR4+0x2f00], R230 ;  /* 0x002f00e62f007988 */ /* 0x000fe20008000404 */
[----:B------:R-:W-:-:S03]  /*6920*/  USHF.L.U32 UR7, UR33, 0x15, URZ ;  /* 0x0000001521077899 */ /* 0x000fc600080006ff */
[----:B------:R-:W-:Y:S04]  /*6930*/  STS.U16 [R47+UR4+0x3300], R232 ;  /* 0x003300e82f007988 */ /* 0x000fe80008000404 */
[----:B------:R-:W-:Y:S04]  /*6940*/  STS.U16 [R47+UR4+0x3700], R129 ;  /* 0x003700812f007988 */ /* 0x000fe80008000404 */
[----:B------:R-:W-:Y:S04]  /*6950*/  STS.U16 [R47+UR4+0x3b00], R231 ;  /* 0x003b00e72f007988 */ /* 0x000fe80008000404 */
[----:B------:R-:W-:Y:S04]  /*6960*/  STS.U16 [R47+UR4+0x3f00], R233 ;  /* 0x003f00e92f007988 */ /* 0x000fe80008000404 */
[----:B------:R-:W-:Y:S04]  /*6970*/  STS.U16 [R47+UR4+0x4300], R135 ;  /* 0x004300872f007988 */ /* 0x000fe80008000404 */
[----:B------:R-:W-:Y:S01]  /*6980*/  STS.U16 [R47+UR4+0x4700], R134 ;  /* 0x004700862f007988 */ /* 0x000fe20008000404 */
[----:B------:R-:W-:-:S04]  /*6990*/  ULOP3.LUT UR7, UR7, 0x600000, URZ, 0xc0, !UPT ;  /* 0x0060000007077892 */ /* 0x000fc8000f8ec0ff */
[----:B------:R-:W-:Y:S01]  /*69a0*/  UIADD3 UR7, UPT, UPT, UR5, UR7, URZ ;  /* 0x0000000705077290 */ /* 0x000fe2000fffe0ff */
[----:B---3--:R-:W-:Y:S01]  /*69b0*/  STS.U16 [R47+UR4+0x4b00], R242 ;  /* 0x004b00f22f007988 */ /* 0x008fe20008000404 */
[----:B-1----:R-:W-:-:S07]  /*69c0*/  IMAD R224, R224, UR6, RZ ;  /* 0x00000006e0e07c24 */ /* 0x002fce000f8e02ff */
[----:B------:R-:W-:Y:S01]  /*69d0*/  STTM.x64 tmem[UR7], RZ ;  /* 0x000000ff000079ed */ /* 0x000fe20008340007 */
[----:B------:R-:W-:Y:S01]  /*69e0*/  STTM.x64 tmem[UR7+0x40], RZ ;  /* 0x000040ff000079ed */ /* 0x000fe20008340007 */
[----:B------:R-:W-:Y:S01]  /*69f0*/  STTM.x64 tmem[UR7+0x80], RZ ;  /* 0x000080ff000079ed */ /* 0x000fe20008340007 */
[----:B------:R-:W-:Y:S01]  /*6a00*/  STTM.x64 tmem[UR7+0xc0], RZ ;  /* 0x0000c0ff000079ed */ /* 0x000fe20008340007 */
[C---:B------:R-:W-:Y:S01]  /*6a10*/  LEA R202, P2, R224.reuse, UR8, 0x1 ;  /* 0x00000008e0ca7c11 */ /* 0x040fe2000f8408ff */
[----:B------:R-:W-:Y:S01]  /*6a20*/  VOTEU.ALL UP1, P1 ;  /* 0x0000000000ff7886 */ /* 0x000fe20000820000 */
[----:B------:R-:W-:Y:S02]  /*6a30*/  UIADD3 UR6, UPT, UPT, UR4, 0x16000, URZ ;  /* 0x0001600004067890 */ /* 0x000fe4000fffe0ff */
[----:B------:R-:W-:Y:S01]  /*6a40*/  LEA.HI.X.SX32 R203, R224, UR12, 0x1, P2 ;  /* 0x0000000ce0cb7c11 */ /* 0x000fe200090f0eff */
[----:B------:R-:W-:Y:S01]  /*6a50*/  VOTEU.ALL UP2, P1 ;  /* 0x0000000000ff7886 */ /* 0x000fe20000840000 */
[----:B------:R-:W-:-:S06]  /*6a60*/  UISETP.GT.AND UP0, UPT, UR9, URZ, UPT ;  /* 0x000000ff0900728c */ /* 0x000fcc000bf04270 */
[----:B------:R-:W-:Y:S01]  /*6a70*/  PLOP3.LUT P2, PT, PT, PT, UP0, 0x80, 0x8 ;  /* 0x000000000008781c */ /* 0x000fe20003f4f008 */
[----:B----4-:R-:W-:Y:S04]  /*6a80*/  STS.U16 [R47+UR4+0x5300], R33 ;  /* 0x005300212f007988 */ /* 0x010fe80008000404 */
[----:B-----5:R-:W-:Y:S04]  /*6a90*/  STS.U16 [R47+UR4+0x5700], R8 ;  /* 0x005700082f007988 */ /* 0x020fe80008000404 */
[----:B------:R1:W-:Y:S04]  /*6aa0*/  STS.U16 [R47+UR4+0x5b00], R36 ;  /* 0x005b00242f007988 */ /* 0x0003e80008000404 */
[----:B------:R-:W-:Y:S01]  /*6ab0*/  STS.U16 [R47+UR4+0x5f00], R12 ;  /* 0x005f000c2f007988 */ /* 0x000fe20008000404 */
[----:B-1----:R-:W1:Y:S03]  /*6ac0*/  LDC R36, c[0x0][0x3c4] ;  /* 0x0000f100ff247b82 */ /* 0x002e660000000800 */
[----:B------:R3:W-:Y:S04]  /*6ad0*/  STS.U16 [R47+UR4+0x6300], R38 ;  /* 0x006300262f007988 */ /* 0x0007e80008000404 */
[----:B------:R4:W-:Y:S01]  /*6ae0*/  STS.U16 [R47+UR4+0x6f00], R42 ;  /* 0x006f002a2f007988 */ /* 0x0009e20008000404 */
[----:B---3--:R-:W3:Y:S03]  /*6af0*/  LDC R38, c[0x0][0x3c4] ;  /* 0x0000f100ff267b82 */ /* 0x008ee60000000800 */
[----:B------:R-:W-:Y:S04]  /*6b00*/  STS.U16 [R47+UR4+0x6b00], R40 ;  /* 0x006b00282f007988 */ /* 0x000fe80008000404 */
[----:B------:R5:W-:Y:S01]  /*6b10*/  STS.U16 [R47+UR4+0x6700], R39 ;  /* 0x006700272f007988 */ /* 0x000be20008000404 */
[----:B----4-:R-:W4:Y:S03]  /*6b20*/  LDC R42, c[0x0][0x3c4] ;  /* 0x0000f100ff2a7b82 */ /* 0x010f260000000800 */
[----:B------:R0:W-:Y:S05]  /*6b30*/  STS.U16 [R47+UR4+0x7300], R43 ;  /* 0x0073002b2f007988 */ /* 0x0001ea0008000404 */
[----:B-----5:R-:W5:Y:S01]  /*6b40*/  LDC R39, c[0x0][0x3c8] ;  /* 0x0000f200ff277b82 */ /* 0x020f620000000800 */
[----:B--2---:R2:W-:Y:S07]  /*6b50*/  STS.U16 [R47+UR4+0x7f00], R46 ;  /* 0x007f002e2f007988 */ /* 0x0045ee0008000404 */
[----:B0-----:R-:W0:Y:S01]  /*6b60*/  LDC R43, c[0x0][0x3c4] ;  /* 0x0000f100ff2b7b82 */ /* 0x001e220000000800 */
[----:B------:R1:W-:Y:S07]  /*6b70*/  STS.U16 [R47+UR4+0x7700], R44 ;  /* 0x0077002c2f007988 */ /* 0x0003ee0008000404 */
[----:B--2---:R-:W2:Y:S01]  /*6b80*/  LDC R46, c[0x0][0x3c4] ;  /* 0x0000f100ff2e7b82 */ /* 0x004ea20000000800 */
[----:B------:R-:W-:Y:S07]  /*6b90*/  STS.U16 [R47+UR4+0x4f00], R121 ;  /* 0x004f00792f007988 */ /* 0x000fee0008000404 */
[----:B-1----:R-:W1:Y:S01]  /*6ba0*/  LDC R44, c[0x0][0x3c4] ;  /* 0x0000f100ff2c7b82 */ /* 0x002e620000000800 */
[----:B------:R-:W-:Y:S04]  /*6bb0*/  STS.U16 [R47+UR4+0x7b00], R45 ;  /* 0x007b002d2f007988 */ /* 0x000fe80008000404 */
[----:B------:R0:W-:Y:S03]  /*6bc0*/  STS.U16 [R13+UR4+0x6b80], R41 ;  /* 0x006b80290d007988 */ /* 0x0001e60008000404 */
[----:B------:R-:W1:Y:S01]  /*6bd0*/  LDC R40, c[0x0][0x3c4] ;  /* 0x0000f100ff287b82 */ /* 0x000e620000000800 */
[----:B------:R3:W-:Y:S07]  /*6be0*/  STS.U16 [R13+UR4+0x3780], R30 ;  /* 0x0037801e0d007988 */ /* 0x0007ee0008000404 */
[----:B0-----:R-:W0:Y:S08]  /*6bf0*/  LDC R41, c[0x0][0x3c4] ;  /* 0x0000f100ff297b82 */ /* 0x001e300000000800 */
[----:B---3--:R-:W3:Y:S01]  /*6c00*/  LDC R30, c[0x0][0x3c4] ;  /* 0x0000f100ff1e7b82 */ /* 0x008ee20000000800 */
[----:B------:R-:W-:Y:S04]  /*6c10*/  STS.U16 [R13+UR4+0x380], R209 ;  /* 0x000380d10d007988 */ /* 0x000fe80008000404 */
[----:B------:R-:W-:Y:S04]  /*6c20*/  STS.U16 [R13+UR4+0x780], R194 ;  /* 0x000780c20d007988 */ /* 0x000fe80008000404 */
[----:B------:R-:W-:Y:S04]  /*6c30*/  STS.U16 [R13+UR4+0xb80], R178 ;  /* 0x000b80b20d007988 */ /* 0x000fe80008000404 */
[----:B------:R-:W-:Y:S04]  /*6c40*/  STS.U16 [R13+UR4+0xf80], R162 ;  /* 0x000f80a20d007988 */ /* 0x000fe80008000404 */
[----:B------:R-:W-:Y:S01]  /*6c50*/  STS.U16 [R13+UR4+0x1380], R146 ;  /* 0x001380920d007988 */ /* 0x000fe20008000404 */
[----:B0-----:R-:W-:-:S03]  /*6c60*/  SHF.L.U32 R51, R41, 0x3, RZ ;  /* 0x0000000329337819 */ /* 0x001fc600000006ff */
        /* <DEDUP_REMOVED lines=14> */
[----:B------:R0:W-:Y:S04]  /*6d50*/  STS.U16 [R13+UR4+0x5380], R34 ;  /* 0x005380220d007988 */ /* 0x0001e80008000404 */
[----:B------:R-:W-:Y:S04]  /*6d60*/  STS.U16 [R13+UR4+0x5780], R35 ;  /* 0x005780230d007988 */ /* 0x000fe80008000404 */
[----:B------:R0:W-:Y:S04]  /*6d70*/  STS.U16 [R13+UR4+0x5b80], R37 ;  /* 0x005b80250d007988 */ /* 0x0001e80008000404 */
[----:B------:R-:W-:Y:S04]  /*6d80*/  STS.U16 [R13+UR4+0x5f80], R24 ;  /* 0x005f80180d007988 */ /* 0x000fe80008000404 */
[----:B------:R-:W-:Y:S04]  /*6d90*/  STS.U16 [R13+UR4+0x6380], R25 ;  /* 0x006380190d007988 */ /* 0x000fe80008000404 */
[----:B------:R0:W-:Y:S04]  /*6da0*/  STS.U16 [R13+UR4+0x6780], R26 ;  /* 0x0067801a0d007988 */ /* 0x0001e80008000404 */
[----:B------:R-:W-:Y:S04]  /*6db0*/  STS.U16 [R13+UR4+0x6f80], R14 ;  /* 0x006f800e0d007988 */ /* 0x000fe80008000404 */
[----:B------:R-:W-:Y:S04]  /*6dc0*/  STS.U16 [R13+UR4+0x7380], R16 ;  /* 0x007380100d007988 */ /* 0x000fe80008000404 */
[----:B------:R-:W-:Y:S04]  /*6dd0*/  STS.U16 [R13+UR4+0x7780], R18 ;  /* 0x007780120d007988 */ /* 0x000fe80008000404 */
[----:B------:R-:W-:Y:S04]  /*6de0*/  STS.U16 [R13+UR4+0x7b80], R20 ;  /* 0x007b80140d007988 */ /* 0x000fe80008000404 */
[----:B------:R1:W-:Y:S01]  /*6df0*/  STS.U16 [R13+UR4+0x7f80], R22 ;  /* 0x007f80160d007988 */ /* 0x0003e20008000404 */
[----:B---3--:R-:W-:Y:S01]  /*6e00*/  SHF.L.U32 R41, R30, 0x1, RZ ;  /* 0x000000011e297819 */ /* 0x008fe200000006ff */
[----:B0-----:R-:W0:Y:S01]  /*6e10*/  LDC R32, c[0x0][0x3c4] ;  /* 0x0000f100ff207b82 */ /* 0x001e220000000800 */
[----:B------:R-:W3:Y:S01]  /*6e20*/  FENCE.VIEW.ASYNC.T ;  /* 0x00000000000073c6 */ /* 0x000ee20000000200 */
[----:B-----5:R-:W-:-:S04]  /*6e30*/  LEA R30, R39, R224, 0x7 ;  /* 0x000000e0271e7211 */ /* 0x020fc800078e38ff */
[C---:B------:R-:W-:Y:S02]  /*6e40*/  LEA R200, P3, R30.reuse, UR8, 0x1 ;  /* 0x000000081ec87c11 */ /* 0x040fe4000f8608ff */
[----:B------:R-:W5:Y:S02]  /*6e50*/  LDC R34, c[0x0][0x3c4] ;  /* 0x0000f100ff227b82 */ /* 0x000f640000000800 */
[----:B------:R-:W-:Y:S01]  /*6e60*/  LEA.HI.X.SX32 R201, R30, UR12, 0x1, P3 ;  /* 0x0000000c1ec97c11 */ /* 0x000fe200098f0eff */
[----:B------:R-:W-:-:S04]  /*6e70*/  @!UP1 UIADD3 UR12, UPT, UPT, -UR14, 0x100000, URZ ;  /* 0x001000000e0c9890 */ /* 0x000fc8000fffe1ff */
[----:B------:R-:W-:Y:S02]  /*6e80*/  @!UP1 USHF.L.U32 UR13, UR12, 0xb, URZ ;  /* 0x0000000b0c0d9899 */ /* 0x000fe400080006ff */
[----:B------:R-:W-:Y:S01]  /*6e90*/  @!UP1 USHF.L.U32 UR12, UR12, 0x1, URZ ;  /* 0x000000010c0c9899 */ /* 0x000fe200080006ff */
[----:B---3--:R-:W-:Y:S01]  /*6ea0*/  BAR.SYNC.DEFER_BLOCKING 0x0 ;  /* 0x0000000000007b1d */ /* 0x008fe20000010000 */
[----:B----4-:R-:W-:Y:S01]  /*6eb0*/  LEA R53, R42, R42, 0x3 ;  /* 0x0000002a2a357211 */ /* 0x010fe200078e18ff */
[C---:B------:R-:W-:Y:S01]  /*6ec0*/  IMAD.WIDE R84, R51.reuse, 0x2, R202 ;  /* 0x0000000233547825 */ /* 0x040fe200078e02ca */
[----:B------:R-:W-:Y:S02]  /*6ed0*/  PRMT R37, RZ, 0x7610, R37 ;  /* 0x00007610ff257816 */ /* 0x000fe40000000025 */
[----:B------:R-:W-:Y:S01]  /*6ee0*/  PRMT R33, RZ, 0x7610, R33 ;  /* 0x00007610ff217816 */ /* 0x000fe20000000021 */
[----:B------:R-:W3:Y:S05]  /*6ef0*/  FENCE.VIEW.ASYNC.S ;  /* 0x00000000000073c6 */ /* 0x000eea0000000000 */
[----:B---3--:R3:W4:Y:S02]  /*6f00*/  @!UP2 SYNCS.EXCH.64 URZ, [UR6], UR12 ;  /* 0x0000000c06ffa5b2 */ /* 0x0087240008000100 */
[----:B----4-:R-:W-:Y:S01]  /*6f10*/  BAR.SYNC.DEFER_BLOCKING 0x0 ;  /* 0x0000000000007b1d */ /* 0x010fe20000010000 */
[----:B------:R-:W-:Y:S01]  /*6f20*/  PRMT R31, RZ, 0x7610, R31 ;  /* 0x00007610ff1f7816 */ /* 0x000fe2000000001f */
[----:B------:R-:W-:Y:S01]  /*6f30*/  IMAD.WIDE R74, R51, 0x2, R200 ;  /* 0x00000002334a7825 */ /* 0x000fe200078e02c8 */
[----:B------:R-:W-:-:S02]  /*6f40*/  PRMT R35, RZ, 0x7610, R35 ;  /* 0x00007610ff237816 */ /* 0x000fc40000000023 */
[----:B------:R-:W-:Y:S01]  /*6f50*/  PRMT R29, RZ, 0x7610, R29 ;  /* 0x00007610ff1d7816 */ /* 0x000fe2000000001d */
[----:B------:R-:W-:Y:S01]  /*6f60*/  IMAD.WIDE R76, R69, 0x2, R202 ;  /* 0x00000002454c7825 */ /* 0x000fe200078e02ca */
[----:B------:R-:W-:Y:S02]  /*6f70*/  PRMT R27, RZ, 0x7610, R27 ;  /* 0x00007610ff1b7816 */ /* 0x000fe4000000001b */
[----:B------:R-:W-:Y:S01]  /*6f80*/  PRMT R26, RZ, 0x7610, R26 ;  /* 0x00007610ff1a7816 */ /* 0x000fe2000000001a */
[----:B------:R-:W-:Y:S01]  /*6f90*/  IMAD.WIDE R78, R67, 0x2, R200 ;  /* 0x00000002434e7825 */ /* 0x000fe200078e02c8 */
[----:B------:R-:W-:Y:S02]  /*6fa0*/  PRMT R28, RZ, 0x7610, R28 ;  /* 0x00007610ff1c7816 */ /* 0x000fe4000000001c */
[----:B------:R-:W-:Y:S01]  /*6fb0*/  PRMT R24, RZ, 0x7610, R24 ;  /* 0x00007610ff187816 */ /* 0x000fe20000000018 */
[----:B------:R-:W-:Y:S01]  /*6fc0*/  IMAD R55, R43, 0xa, RZ ;  /* 0x0000000a2b377824 */ /* 0x000fe200078e02ff */
[----:B0-----:R-:W-:Y:S01]  /*6fd0*/  LEA R43, R32, R32, 0x1 ;  /* 0x00000020202b7211 */ /* 0x001fe200078e08ff */
[----:B------:R-:W-:Y:S01]  /*6fe0*/  IMAD.WIDE R118, R53, 0x2, R202 ;  /* 0x0000000235767825 */ /* 0x000fe200078e02ca */
[----:B-1----:R-:W-:-:S03]  /*6ff0*/  PRMT R22, RZ, 0x7610, R22 ;  /* 0x00007610ff167816 */ /* 0x002fc60000000016 */
[----:B------:R-:W-:Y:S01]  /*7000*/  IMAD.WIDE R80, R53, 0x2, R200 ;  /* 0x0000000235507825 */ /* 0x000fe200078e02c8 */
[----:B------:R-:W-:-:S03]  /*7010*/  PRMT R21, RZ, 0x7610, R21 ;  /* 0x00007610ff157816 */ /* 0x000fc60000000015 */
[C---:B------:R-:W-:Y:S01]  /*7020*/  IMAD.WIDE R82, R41.reuse, 0x2, R202 ;  /* 0x0000000229527825 */ /* 0x040fe200078e02ca */
[----:B------:R-:W4:Y:S01]  /*7030*/  @P2 LDG.E.U16 R37, desc[UR10][R202.64] ;  /* 0x0000000aca252981 */ /* 0x000f22000c1e1500 */
[----:B------:R-:W-:Y:S01]  /*7040*/  PRMT R23, RZ, 0x7610, R23 ;  /* 0x00007610ff177816 */ /* 0x000fe20000000017 */
[----:B---3--:R-:W0:Y:S01]  /*7050*/  LDCU UR12, c[0x0][0x3d0] ;  /* 0x00007a00ff0c77ac */ /* 0x008e220008000800 */
[----:B------:R-:W-:Y:S01]  /*7060*/  IMAD.WIDE R72, R41, 0x2, R200 ;  /* 0x0000000229487825 */ /* 0x000fe200078e02c8 */
[----:B------:R-:W3:Y:S01]  /*7070*/  @P2 LDG.E.U16 R33, desc[UR10][R200.64] ;  /* 0x0000000ac8212981 */ /* 0x000ee2000c1e1500 */
[----:B------:R-:W-:Y:S01]  /*7080*/  PRMT R25, RZ, 0x7610, R25 ;  /* 0x00007610ff197816 */ /* 0x000fe20000000019 */
[----:B------:R-:W1:Y:S02]  /*7090*/  LDC R51, c[0x0][0x3d8] ;  /* 0x0000f600ff337b82 */ /* 0x000e640000000800 */
[----:B------:R-:W3:Y:S01]  /*70a0*/  @P2 LDG.E.U16 R31, desc[UR10][R84.64] ;  /* 0x0000000a541f2981 */ /* 0x000ee2000c1e1500 */
[----:B------:R-:W-:-:S03]  /*70b0*/  IMAD R57, R44, 0xb, RZ ;  /* 0x0000000b2c397824 */ /* 0x000fc600078e02ff */
[----:B------:R0:W3:Y:S01]  /*70c0*/  @P2 LDG.E.U16 R35, desc[UR10][R74.64] ;  /* 0x0000000a4a232981 */ /* 0x0000e2000c1e1500 */
[C---:B------:R-:W-:Y:S01]  /*70d0*/  IMAD.WIDE R116, R55.reuse, 0x2, R202 ;  /* 0x0000000237747825 */ /* 0x040fe200078e02ca */
[----:B-----5:R-:W-:Y:S01]  /*70e0*/  SHF.L.U32 R45, R34, 0x2, RZ ;  /* 0x00000002222d7819 */ /* 0x020fe200000006ff */
[----:B------:R-:W5:Y:S01]  /*70f0*/  LDC R53, c[0x0][0x3d8] ;  /* 0x0000f600ff357b82 */ /* 0x000f620000000800 */
[----:B------:R-:W3:Y:S01]  /*7100*/  @P2 LDG.E.U16 R29, desc[UR10][R76.64] ;  /* 0x0000000a4c1d2981 */ /* 0x000ee2000c1e1500 */
[----:B------:R-:W-:Y:S01]  /*7110*/  IMAD.WIDE R114, R55, 0x2, R200 ;  /* 0x0000000237727825 */ /* 0x000fe200078e02c8 */
[----:B------:R-:W-:Y:S02]  /*7120*/  PRMT R18, RZ, 0x7610, R18 ;  /* 0x00007610ff127816 */ /* 0x000fe40000000012 */
[----:B------:R-:W3:Y:S01]  /*7130*/  @P2 LDG.E.U16 R27, desc[UR10][R78.64] ;  /* 0x0000000a4e1b2981 */ /* 0x000ee2000c1e1500 */
[C---:B------:R-:W-:Y:S01]  /*7140*/  IMAD.WIDE R112, R43.reuse, 0x2, R202 ;  /* 0x000000022b707825 */ /* 0x040fe200078e02ca */
[----:B------:R-:W-:Y:S01]  /*7150*/  PRMT R20, RZ, 0x7610, R20 ;  /* 0x00007610ff147816 */ /* 0x000fe20000000014 */
[----:B------:R-:W0:Y:S01]  /*7160*/  LDC R67, c[0x0][0x3d8] ;  /* 0x0000f600ff437b82 */ /* 0x000e220000000800 */
[----:B------:R-:W3:Y:S01]  /*7170*/  @P2 LDG.E.U16 R26, desc[UR10][R118.64] ;  /* 0x0000000a761a2981 */ /* 0x000ee2000c1e1500 */
[----:B------:R-:W-:Y:S01]  /*7180*/  IMAD.WIDE R110, R43, 0x2, R200 ;  /* 0x000000022b6e7825 */ /* 0x000fe200078e02c8 */
[----:B------:R-:W-:-:S02]  /*7190*/  PRMT R19, RZ, 0x7610, R19 ;  /* 0x00007610ff137816 */ /* 0x000fc40000000013 */
[----:B------:R-:W3:Y:S01]  /*71a0*/  @P2 LDG.E.U16 R28, desc[UR10][R80.64] ;  /* 0x0000000a501c2981 */ /* 0x000ee2000c1e1500 */
[----:B--2---:R-:W-:Y:S01]  /*71b0*/  IMAD R59, R46, 0xc, RZ ;  /* 0x0000000c2e3b7824 */ /* 0x004fe200078e02ff */
[----:B------:R-:W-:Y:S01]  /*71c0*/  PRMT R13, RZ, 0x7610, R13 ;  /* 0x00007610ff0d7816 */ /* 0x000fe2000000000d */
[C---:B------:R-:W-:Y:S01]  /*71d0*/  IMAD.WIDE R108, R57.reuse, 0x2, R202 ;  /* 0x00000002396c7825 */ /* 0x040fe200078e02ca */
[----:B------:R-:W2:Y:S01]  /*71e0*/  @P2 LDG.E.U16 R24, desc[UR10][R82.64] ;  /* 0x0000000a52182981 */ /* 0x000ea2000c1e1500 */
[----:B------:R-:W-:Y:S02]  /*71f0*/  LEA R47, R36, R36, 0x2 ;  /* 0x00000024242f7211 */ /* 0x000fe400078e10ff */
[----:B------:R-:W-:Y:S01]  /*7200*/  PRMT R16, RZ, 0x7610, R16 ;  /* 0x00007610ff107816 */ /* 0x000fe20000000010 */
[----:B------:R0:W2:Y:S01]  /*7210*/  @P2 LDG.E.U16 R22, desc[UR10][R72.64] ;  /* 0x0000000a48162981 */ /* 0x0000a2000c1e1500 */
[----:B------:R-:W-:Y:S01]  /*7220*/  IMAD.WIDE R106, R57, 0x2, R200 ;  /* 0x00000002396a7825 */ /* 0x000fe200078e02c8 */
[----:B------:R-:W-:-:S02]  /*7230*/  PRMT R14, RZ, 0x7610, R14 ;  /* 0x00007610ff0e7816 */ /* 0x000fc4000000000e */
[----:B------:R-:W-:Y:S01]  /*7240*/  PRMT R17, RZ, 0x7610, R17 ;  /* 0x00007610ff117816 */ /* 0x000fe20000000011 */
[----:B------:R-:W2:Y:S01]  /*7250*/  @P2 LDG.E.U16 R21, desc[UR10][R116.64] ;  /* 0x0000000a74152981 */ /* 0x000ea2000c1e1500 */
[C---:B------:R-:W-:Y:S01]  /*7260*/  IMAD.WIDE R104, R45.reuse, 0x2, R202 ;  /* 0x000000022d687825 */ /* 0x040fe200078e02ca */
[----:B------:R-:W-:Y:S02]  /*7270*/  PRMT R12, RZ, 0x7610, R12 ;  /* 0x00007610ff0c7816 */ /* 0x000fe4000000000c */
[----:B------:R-:W-:Y:S01]  /*7280*/  PRMT R10, RZ, 0x7610, R10 ;  /* 0x00007610ff0a7816 */ /* 0x000fe2000000000a */
[----:B------:R-:W2:Y:S01]  /*7290*/  @P2 LDG.E.U16 R23, desc[UR10][R114.64] ;  /* 0x0000000a72172981 */ /* 0x000ea2000c1e1500 */
[----:B------:R-:W-:Y:S01]  /*72a0*/  IMAD.WIDE R102, R45, 0x2, R200 ;  /* 0x000000022d667825 */ /* 0x000fe200078e02c8 */
[----:B------:R-:W-:-:S03]  /*72b0*/  PRMT R11, RZ, 0x7610, R11 ;  /* 0x00007610ff0b7816 */ /* 0x000fc6000000000b */
[----:B------:R-:W-:Y:S01]  /*72c0*/  IMAD R49, R38, 0x6, RZ ;  /* 0x0000000626317824 */ /* 0x000fe200078e02ff */
[----:B------:R-:W2:Y:S01]  /*72d0*/  @P2 LDG.E.U16 R25, desc[UR10][R112.64] ;  /* 0x0000000a70192981 */ /* 0x000ea2000c1e1500 */
[----:B------:R-:W-:Y:S01]  /*72e0*/  IMAD.WIDE R100, R59, 0x2, R202 ;  /* 0x000000023b647825 */ /* 0x000fe200078e02ca */
[----:B------:R-:W-:-:S03]  /*72f0*/  LEA R39, R40, -R40, 0x3 ;  /* 0x8000002828277211 */ /* 0x000fc600078e18ff */
[----:B------:R-:W-:Y:S01]  /*7300*/  IMAD R63, R50, 0xe, RZ ;  /* 0x0000000e323f7824 */ /* 0x000fe200078e02ff */
[----:B------:R-:W2:Y:S01]  /*7310*/  @P2 LDG.E.U16 R18, desc[UR10][R110.64] ;  /* 0x0000000a6e122981 */ /* 0x000ea2000c1e1500 */
[----:B------:R-:W-:Y:S01]  /*7320*/  IMAD.WIDE R98, R59, 0x2, R200 ;  /* 0x000000023b627825 */ /* 0x000fe200078e02c8 */
[----:B------:R-:W-:-:S03]  /*7330*/  PRMT R3, RZ, 0x7610, R3 ;  /* 0x00007610ff037816 */ /* 0x000fc60000000003 */
[C---:B------:R-:W-:Y:S01]  /*7340*/  IMAD.WIDE R244, R61.reuse, 0x2, R202 ;  /* 0x000000023df47825 */ /* 0x040fe200078e02ca */
[----:B------:R-:W2:Y:S01]  /*7350*/  @P2 LDG.E.U16 R20, desc[UR10][R108.64] ;  /* 0x0000000a6c142981 */ /* 0x000ea2000c1e1500 */
[----:B------:R-:W-:Y:S02]  /*7360*/  PRMT R4, RZ, 0x7610, R4 ;  /* 0x00007610ff047816 */ /* 0x000fe40000000004 */
[----:B------:R-:W-:Y:S01]  /*7370*/  IMAD.WIDE R246, R61, 0x2, R200 ;  /* 0x000000023df67825 */ /* 0x000fe200078e02c8 */
[----:B------:R-:W2:Y:S01]  /*7380*/  @P2 LDG.E.U16 R19, desc[UR10][R106.64] ;  /* 0x0000000a6a132981 */ /* 0x000ea2000c1e1500 */
[----:B------:R-:W-:Y:S02]  /*7390*/  LEA R65, R52, -R52, 0x4 ;  /* 0x8000003434417211 */ /* 0x000fe400078e20ff */
[----:B------:R-:W-:Y:S01]  /*73a0*/  PRMT R5, RZ, 0x7610, R5 ;  /* 0x00007610ff057816 */ /* 0x000fe20000000005 */
[----:B------:R-:W-:Y:S01]  /*73b0*/  IMAD.WIDE R96, R47, 0x2, R202 ;  /* 0x000000022f607825 */ /* 0x000fe200078e02ca */
[----:B------:R-:W2:Y:S01]  /*73c0*/  @P2 LDG.E.U16 R13, desc[UR10][R104.64] ;  /* 0x0000000a680d2981 */ /* 0x000ea2000c1e1500 */
[----:B------:R-:W-:-:S02]  /*73d0*/  PRMT R6, RZ, 0x7610, R6 ;  /* 0x00007610ff067816 */ /* 0x000fc40000000006 */
[----:B------:R-:W-:Y:S01]  /*73e0*/  PRMT R7, RZ, 0x7610, R7 ;  /* 0x00007610ff077816 */ /* 0x000fe20000000007 */
[----:B------:R-:W-:Y:S01]  /*73f0*/  IMAD.WIDE R122, R47, 0x2, R200 ;  /* 0x000000022f7a7825 */ /* 0x000fe200078e02c8 */
[----:B------:R-:W2:Y:S01]  /*7400*/  @P2 LDG.E.U16 R15, desc[UR10][R102.64] ;  /* 0x0000000a660f2981 */ /* 0x000ea2000c1e1500 */
[----:B------:R-:W-:Y:S02]  /*7410*/  PRMT R8, RZ, 0x7610, R8 ;  /* 0x00007610ff087816 */ /* 0x000fe40000000008 */
[----:B------:R-:W-:Y:S01]  /*7420*/  PRMT R9, RZ, 0x7610, R9 ;  /* 0x00007610ff097816 */ /* 0x000fe20000000009 */
[----:B------:R-:W2:Y:S01]  /*7430*/  @P2 LDG.E.U16 R16, desc[UR10][R100.64] ;  /* 0x0000000a64102981 */ /* 0x000ea2000c1e1500 */
[----:B------:R-:W-:-:S03]  /*7440*/  IMAD.WIDE R248, R49, 0x2, R202 ;  /* 0x0000000231f87825 */ /* 0x000fc600078e02ca */
[----:B------:R-:W-:Y:S01]  /*7450*/  STL.64 [R1+0x208], R84 ;  /* 0x0002085401007387 */ /* 0x000fe20000100a00 */
[----:B------:R-:W-:Y:S01]  /*7460*/  IMAD.WIDE R250, R49, 0x2, R200 ;  /* 0x0000000231fa7825 */ /* 0x000fe200078e02c8 */
[C---:B------:R-:W-:Y:S01]  /*7470*/  LOP3.LUT R30, R226.reuse, 0xf, RZ, 0xc0, !PT ;  /* 0x0000000fe21e7812 */ /* 0x040fe200078ec0ff */
[----:B0-----:R-:W-:Y:S01]  /*7480*/  UIMAD UR12, UR16, UR12, URZ ;  /* 0x0000000c100c72a4 */ /* 0x001fe2000f8e02ff */
[----:B------:R-:W2:Y:S01]  /*7490*/  @P2 LDG.E.U16 R14, desc[UR10][R98.64] ;  /* 0x0000000a620e2981 */ /* 0x000ea2000c1e1500 */
[C---:B------:R-:W-:Y:S01]  /*74a0*/  IMAD.WIDE R48, R63.reuse, 0x2, R202 ;  /* 0x000000023f307825 */ /* 0x040fe200078e02ca */
[----:B------:R-:W0:Y:S01]  /*74b0*/  LDCU UR16, c[0x0][0x3d8] ;  /* 0x00007b00ff1077ac */ /* 0x000e220008000800 */
[C---:B------:R-:W-:Y:S01]  /*74c0*/  LEA.HI R32, R226.reuse, 0x38, RZ, 0x1c ;  /* 0x00000038e2207811 */ /* 0x040fe200078fe0ff */
[----:B------:R-:W2:Y:S01]  /*74d0*/  @P2 LDG.E.U16 R17, desc[UR10][R96.64] ;  /* 0x0000000a60112981 */ /* 0x000ea2000c1e1500 */
[----:B------:R-:W-:Y:S01]  /*74e0*/  IMAD.WIDE R46, R63, 0x2, R200 ;  /* 0x000000023f2e7825 */ /* 0x000fe200078e02c8 */
[----:B------:R-:W-:Y:S01]  /*74f0*/  LEA.HI R34, R226, 0x78, RZ, 0x1c ;  /* 0x00000078e2227811 */ /* 0x000fe200078fe0ff */
[----:B------:R-:W0:Y:S01]  /*7500*/  LDC R55, c[0x0][0x3d8] ;  /* 0x0000f600ff377b82 */ /* 0x000e220000000800 */
[----:B------:R-:W2:Y:S01]  /*7510*/  @P2 LDG.E.U16 R12, desc[UR10][R122.64] ;  /* 0x0000000a7a0c2981 */ /* 0x000ea2000c1e1500 */
[----:B------:R-:W-:-:S03]  /*7520*/  IMAD.WIDE R44, R39, 0x2, R202 ;  /* 0x00000002272c7825 */ /* 0x000fc600078e02ca */
[----:B------:R-:W2:Y:S01]  /*7530*/  @P2 LDG.E.U16 R10, desc[UR10][R244.64] ;  /* 0x0000000af40a2981 */ /* 0x000ea2000c1e1500 */
[----:B------:R-:W-:Y:S01]  /*7540*/  IMAD.WIDE R42, R39, 0x2, R200 ;  /* 0x00000002272a7825 */ /* 0x000fe200078e02c8 */
[----:B------:R-:W-:Y:S01]  /*7550*/  LEA.HI R36, R226, 0xb8, RZ, 0x1c ;  /* 0x000000b8e2247811 */ /* 0x000fe200078fe0ff */
[----:B------:R-:W1:Y:S01]  /*7560*/  LDC R57, c[0x0][0x3d8] ;  /* 0x0000f600ff397b82 */ /* 0x000e620000000800 */
[----:B------:R-:W2:Y:S01]  /*7570*/  @P2 LDG.E.U16 R11, desc[UR10][R246.64] ;  /* 0x0000000af60b2981 */ /* 0x000ea2000c1e1500 */
[----:B------:R-:W-:-:S03]  /*7580*/  IMAD.WIDE R40, R65, 0x2, R202 ;  /* 0x0000000241287825 */ /* 0x000fc600078e02ca */
[----:B------:R-:W2:Y:S01]  /*7590*/  @P2 LDG.E.U16 R2, desc[UR10][R248.64] ;  /* 0x0000000af8022981 */ /* 0x000ea2000c1e1500 */
[----:B------:R-:W-:Y:S02]  /*75a0*/  IMAD.WIDE R38, R65, 0x2, R200 ;  /* 0x0000000241267825 */ /* 0x000fe400078e02c8 */
[----:B------:R-:W1:Y:S01]  /*75b0*/  LDC R59, c[0x0][0x3d8] ;  /* 0x0000f600ff3b7b82 */ /* 0x000e620000000800 */
[----:B------:R-:W2:Y:S04]  /*75c0*/  @P2 LDG.E.U16 R3, desc[UR10][R250.64] ;  /* 0x0000000afa032981 */ /* 0x000ea8000c1e1500 */
[----:B------:R0:W2:Y:S03]  /*75d0*/  @P2 LDG.E.U16 R4, desc[UR10][R48.64] ;  /* 0x0000000a30042981 */ /* 0x0000a6000c1e1500 */
[----:B------:R-:W1:Y:S01]  /*75e0*/  LDC R50, c[0x0][0x3d8] ;  /* 0x0000f600ff327b82 */ /* 0x000e620000000800 */
[----:B------:R0:W2:Y:S04]  /*75f0*/  @P2 LDG.E.U16 R5, desc[UR10][R46.64] ;  /* 0x0000000a2e052981 */ /* 0x0000a8000c1e1500 */
[----:B------:R0:W2:Y:S03]  /*7600*/  @P2 LDG.E.U16 R6, desc[UR10][R44.64] ;  /* 0x0000000a2c062981 */ /* 0x0000a6000c1e1500 */
[----:B------:R-:W1:Y:S01]  /*7610*/  LDC R61, c[0x0][0x3d8] ;  /* 0x0000f600ff3d7b82 */ /* 0x000e620000000800 */
[----:B------:R-:W2:Y:S04]  /*7620*/  @P2 LDG.E.U16 R7, desc[UR10][R42.64] ;  /* 0x0000000a2a072981 */ /* 0x000ea8000c1e1500 */
[----:B------:R0:W2:Y:S03]  /*7630*/  @P2 LDG.E.U16 R8, desc[UR10][R40.64] ;  /* 0x0000000a28082981 */ /* 0x0000a6000c1e1500 */
[----:B------:R-:W1:Y:S01]  /*7640*/  LDC R52, c[0x0][0x3d8] ;  /* 0x0000f600ff347b82 */ /* 0x000e620000000800 */
[----:B------:R1:W2:Y:S04]  /*7650*/  @P2 LDG.E.U16 R9, desc[UR10][R38.64] ;  /* 0x0000000a26092981 */ /* 0x0002a8000c1e1500 */
[----:B------:R5:W-:Y:S01]  /*7660*/  STL.64 [R1+0x200], R74 ;  /* 0x0002004a01007387 */ /* 0x000be20000100a00 */
[----:B------:R-:W-:Y:S01]  /*7670*/  IMAD R30, R30, UR37, RZ ;  /* 0x000000251e1e7c24 */ /* 0x000fe2000f8e02ff */
[----:B------:R-:W-:Y:S01]  /*7680*/  USHF.L.U32 UR8, UR12, 0x1, URZ ;  /* 0x000000010c087899 */ /* 0x000fe200080006ff */
[----:B0-----:R-:W-:Y:S01]  /*7690*/  IMAD R32, R32, UR16, RZ ;  /* 0x0000001020207c24 */ /* 0x001fe2000f8e02ff */
[----:B------:R-:W-:Y:S01]  /*76a0*/  STL.64 [R1+0x250], R76 ;  /* 0x0002504c01007387 */ /* 0x000fe20000100a00 */
[----:B------:R-:W0:Y:S03]  /*76b0*/  LDC R63, c[0x0][0x3d8] ;  /* 0x0000f600ff3f7b82 */ /* 0x000e260000000800 */
[----:B------:R-:W-:Y:S04]  /*76c0*/  STL.64 [R1+0x258], R78 ;  /* 0x0002584e01007387 */ /* 0x000fe80000100a00 */
[----:B------:R-:W-:Y:S01]  /*76d0*/  STL.64 [R1+0x1f8], R118 ;  /* 0x0001f87601007387 */ /* 0x000fe20000100a00 */
[----:B------:R-:W0:Y:S03]  /*76e0*/  LDC R65, c[0x0][0x3d8] ;  /* 0x0000f600ff417b82 */ /* 0x000e260000000800 */
[----:B------:R-:W-:Y:S04]  /*76f0*/  STL.64 [R1+0x1f0], R80 ;  /* 0x0001f05001007387 */ /* 0x000fe80000100a00 */
[----:B------:R-:W-:Y:S01]  /*7700*/  STL.64 [R1+0x248], R82 ;  /* 0x0002485201007387 */ /* 0x000fe20000100a00 */
[----:B------:R-:W-:Y:S01]  /*7710*/  UIMAD.WIDE UR12, UR12, 0x2, URZ ;  /* 0x000000020c0c78a5 */ /* 0x000fe2000f8e02ff */
[----:B------:R-:W0:Y:S02]  /*7720*/  LDC R69, c[0x0][0x3d8] ;  /* 0x0000f600ff457b82 */ /* 0x000e240000000800 */
[----:B------:R1:W-:Y:S04]  /*7730*/  STL.64 [R1+0x240], R72 ;  /* 0x0002404801007387 */ /* 0x0003e80000100a00 */
[----:B------:R-:W-:Y:S01]  /*7740*/  STL.64 [R1+0x1e8], R116 ;  /* 0x0001e87401007387 */ /* 0x000fe20000100a00 */
[----:B------:R-:W-:Y:S01]  /*7750*/  VOTEU.ALL UP2, P1 ;  /* 0x0000000000ff7886 */ /* 0x000fe20000840000 */
[----:B-----5:R-:W5:Y:S02]  /*7760*/  LDC R75, c[0x0][0x3d8] ;  /* 0x0000f600ff4b7b82 */ /* 0x020f640000000800 */
[----:B------:R-:W-:Y:S01]  /*7770*/  STL.64 [R1+0x1e0], R114 ;  /* 0x0001e07201007387 */ /* 0x000fe20000100a00 */
[----:B------:R-:W0:Y:S03]  /*7780*/  LDCU UR12, c[0x0][0x3d8] ;  /* 0x00007b00ff0c77ac */ /* 0x000e260008000800 */
[----:B------:R-:W-:Y:S02]  /*7790*/  STL.64 [R1+0x238], R112 ;  /* 0x0002387001007387 */ /* 0x000fe40000100a00 */
[----:B-1----:R-:W1:Y:S02]  /*77a0*/  LDC R73, c[0x0][0x3d8] ;  /* 0x0000f600ff497b82 */ /* 0x002e640000000800 */
[----:B------:R-:W-:Y:S04]  /*77b0*/  STL.64 [R1+0x230], R110 ;  /* 0x0002306e01007387 */ /* 0x000fe80000100a00 */
[----:B------:R-:W-:Y:S02]  /*77c0*/  STL.64 [R1+0x1d8], R108 ;  /* 0x0001d86c01007387 */ /* 0x000fe40000100a00 */
[----:B------:R-:W0:Y:S02]  /*77d0*/  LDC R77, c[0x0][0x3d8] ;  /* 0x0000f600ff4d7b82 */ /* 0x000e240000000800 */
[----:B------:R-:W-:Y:S04]  /*77e0*/  STL.64 [R1+0x1d0], R106 ;  /* 0x0001d06a01007387 */ /* 0x000fe80000100a00 */
[----:B------:R-:W-:Y:S02]  /*77f0*/  STL.64 [R1+0x228], R104 ;  /* 0x0002286801007387 */ /* 0x000fe40000100a00 */
[----:B------:R-:W0:Y:S02]  /*7800*/  LDC R79, c[0x0][0x3d8] ;  /* 0x0000f600ff4f7b82 */ /* 0x000e240000000800 */
[----:B------:R-:W-:Y:S04]  /*7810*/  STL.64 [R1+0x220], R102 ;  /* 0x0002206601007387 */ /* 0x000fe80000100a00 */
        /* <DEDUP_REMOVED lines=8> */
[----:B------:R0:W-:Y:S04]  /*78a0*/  STL.64 [R1+0x188], R48 ;  /* 0x0001883001007387 */ /* 0x0001e80000100a00 */
[----:B------:R1:W-:Y:S01]  /*78b0*/  STL.64 [R1+0x180], R46 ;  /* 0x0001802e01007387 */ /* 0x0003e20000100a00 */
[----:B0-----:R-:W0:Y:S08]  /*78c0*/  LDC R49, c[0x0][0x3d8] ;  /* 0x0000f600ff317b82 */ /* 0x001e300000000800 */
[----:B-1----:R-:W1:Y:S01]  /*78d0*/  LDC.64 R46, c[0x0][0x390] ;  /* 0x0000e400ff2e7b82 */ /* 0x002e620000000a00 */
[----:B------:R5:W-:Y:S04]  /*78e0*/  STL.64 [R1+0x1a0], R44 ;  /* 0x0001a02c01007387 */ /* 0x000be80000100a00 */
[----:B------:R-:W-:Y:S03]  /*78f0*/  STL.64 [R1+0x198], R42 ;  /* 0x0001982a01007387 */ /* 0x000fe60000100a00 */
[----:B------:R-:W0:Y:S01]  /*7900*/  LDC R48, c[0x0][0x3d8] ;  /* 0x0000f600ff307b82 */ /* 0x000e220000000800 */
[----:B------:R5:W-:Y:S04]  /*7910*/  STL.64 [R1+0x178], R40 ;  /* 0x0001782801007387 */ /* 0x000be80000100a00 */
[----:B------:R5:W-:Y:S03]  /*7920*/  STL.64 [R1+0x170], R38 ;  /* 0x0001702601007387 */ /* 0x000be60000100a00 */
[----:B-----5:R-:W5:Y:S08]  /*7930*/  LDC R45, c[0x0][0x3d8] ;  /* 0x0000f600ff2d7b82 */ /* 0x020f700000000800 */
[----:B------:R-:W0:Y:S01]  /*7940*/  LDC R41, c[0x0][0x3d8] ;  /* 0x0000f600ff297b82 */ /* 0x000e220000000800 */
[C---:B------:R-:W-:Y:S01]  /*7950*/  SHF.L.U32 R39, R30.reuse, 0x1, RZ ;  /* 0x000000011e277819 */ /* 0x040fe200000006ff */
[----:B------:R-:W-:-:S03]  /*7960*/  IMAD.HI R30, R30, 0x2, RZ ;  /* 0x000000021e1e7827 */ /* 0x000fc600078e02ff */
[----:B-1----:R-:W-:Y:S01]  /*7970*/  IADD3 R217, P3, P4, R39, UR8, R46 ;  /* 0x0000000827d97c10 */ /* 0x002fe2000fc7e02e */
[----:B------:R-:W1:Y:S02]  /*7980*/  LDCU UR8, c[0x0][0x3d8] ;  /* 0x00007b00ff0877ac */ /* 0x000e640008000800 */
[----:B------:R-:W1:Y:S01]  /*7990*/  LDC R39, c[0x0][0x3d8] ;  /* 0x0000f600ff277b82 */ /* 0x000e620000000800 */
[----:B------:R-:W-:Y:S02]  /*79a0*/  IADD3.X R47, PT, PT, R30, UR13, R47, P3, P4 ;  /* 0x0000000d1e2f7c10 */ /* 0x000fe40009fe842f */
[----:B------:R-:W-:-:S05]  /*79b0*/  SHF.R.U32.HI R30, RZ, 0x4, R226 ;  /* 0x00000004ff1e7819 */ /* 0x000fca00000116e2 */
[----:B------:R-:W3:Y:S01]  /*79c0*/  LDC R40, c[0x0][0x3d8] ;  /* 0x0000f600ff287b82 */ /* 0x000ee20000000800 */
[----:B------:R-:W-:-:S07]  /*79d0*/  SGXT.U32 R30, R30, 0x3 ;  /* 0x000000031e1e781a */ /* 0x000fce0000000000 */
[----:B------:R-:W4:Y:S01]  /*79e0*/  LDC R43, c[0x0][0x3d8] ;  /* 0x0000f600ff2b7b82 */ /* 0x000f220000000800 */
[----:B------:R-:W-:-:S07]  /*79f0*/  IMAD R30, R30, UR15, RZ ;  /* 0x0000000f1e1e7c24 */ /* 0x000fce000f8e02ff */
[----:B------:R-:W5:Y:S01]  /*7a00*/  LDC R42, c[0x0][0x3d8] ;  /* 0x0000f600ff2a7b82 */ /* 0x000f620000000800 */
[----:B0-----:R-:W-:-:S07]  /*7a10*/  LEA R38, R41, R30, 0x3 ;  /* 0x0000001e29267211 */ /* 0x001fce00078e18ff */
[----:B------:R-:W0:Y:S01]  /*7a20*/  LDC R44, c[0x0][0x3d8] ;  /* 0x0000f600ff2c7b82 */ /* 0x000e220000000800 */
[----:B-1----:R-:W-:-:S04]  /*7a30*/  LEA R39, R39, R38, 0x3 ;  /* 0x0000002627277211 */ /* 0x002fc800078e18ff */
[----:B---3--:R-:W-:-:S04]  /*7a40*/  LEA R40, R40, R39, 0x3 ;  /* 0x0000002728287211 */ /* 0x008fc800078e18ff */
[----:B----4-:R-:W-:Y:S02]  /*7a50*/  LEA R41, R43, R40, 0x3 ;  /* 0x000000282b297211 */ /* 0x010fe400078e18ff */
[----:B------:R-:W-:Y:S02]  /*7a60*/  LEA.HI R226, R226, 0xf8, RZ, 0x1c ;  /* 0x000000f8e2e27811 */ /* 0x000fe400078fe0ff */
[----:B-----5:R-:W-:-:S03]  /*7a70*/  LEA R42, R42, R41, 0x3 ;  /* 0x000000292a2a7211 */ /* 0x020fc600078e18ff */
[----:B------:R-:W-:Y:S01]  /*7a80*/  IMAD R226, R226, UR12, RZ ;  /* 0x0000000ce2e27c24 */ /* 0x000fe2000f8e02ff */
[-C--:B------:R-:W-:Y:S02]  /*7a90*/  LEA R82, P3, R30, R217.reuse, 0x1 ;  /* 0x000000d91e527211 */ /* 0x080fe400078608ff */
[----:B------:R-:W-:Y:S01]  /*7aa0*/  LEA R43, R45, R42, 0x3 ;  /* 0x0000002a2d2b7211 */ /* 0x000fe200078e18ff */
[----:B------:R-:W-:Y:S01]  /*7ab0*/  IMAD R45, R34, UR17, RZ ;  /* 0x00000011222d7c24 */ /* 0x000fe2000f8e02ff */
[----:B------:R-:W-:Y:S01]  /*7ac0*/  LEA R80, P6, R32, R217, 0x1 ;  /* 0x000000d920507211 */ /* 0x000fe200078c08ff */
[----:B------:R-:W-:Y:S01]  /*7ad0*/  IMAD R46, R36, UR8, RZ ;  /* 0x00000008242e7c24 */ /* 0x000fe2000f8e02ff */
[----:B0-----:R-:W-:Y:S02]  /*7ae0*/  LEA R34, R44, R43, 0x4 ;  /* 0x0000002b2c227211 */ /* 0x001fe400078e20ff */
[----:B------:R-:W-:Y:S02]  /*7af0*/  LEA.HI.X.SX32 R83, R30, R47, 0x1, P3 ;  /* 0x0000002f1e537211 */ /* 0x000fe400018f0eff */
[----:B------:R-:W-:-:S02]  /*7b00*/  LEA R214, P3, R226, R217, 0x1 ;  /* 0x000000d9e2d67211 */ /* 0x000fc400078608ff */
[----:B------:R-:W-:Y:S02]  /*7b10*/  LEA.HI.X.SX32 R81, R32, R47, 0x1, P6 ;  /* 0x0000002f20517211 */ /* 0x000fe400030f0eff */
[----:B------:R-:W-:Y:S02]  /*7b20*/  LEA R36, R49, R34, 0x3 ;  /* 0x0000002231247211 */ /* 0x000fe400078e18ff */
[-C--:B------:R-:W-:Y:S01]  /*7b30*/  LEA R230, P4, R46, R217.reuse, 0x1 ;  /* 0x000000d92ee67211 */ /* 0x080fe200078808ff */
[----:B------:R0:W-:Y:S01]  /*7b40*/  STL.64 [R1+0x160], R82 ;  /* 0x0001605201007387 */ /* 0x0001e20000100a00 */
[----:B------:R-:W-:Y:S02]  /*7b50*/  LEA R84, P6, R38, R217, 0x1 ;  /* 0x000000d926547211 */ /* 0x000fe400078c08ff */
[----:B------:R-:W-:Y:S01]  /*7b60*/  LEA.HI.X.SX32 R215, R226, R47, 0x1, P3 ;  /* 0x0000002fe2d77211 */ /* 0x000fe200018f0eff */
[----:B------:R1:W-:Y:S01]  /*7b70*/  STL.64 [R1+0x128], R80 ;  /* 0x0001285001007387 */ /* 0x0003e20000100a00 */
[----:B------:R-:W-:-:S02]  /*7b80*/  LEA R44, R51, R36, 0x3 ;  /* 0x00000024332c7211 */ /* 0x000fc400078e18ff */
[-C--:B------:R-:W-:Y:S02]  /*7b90*/  LEA.HI.X.SX32 R231, R46, R47.reuse, 0x1, P4 ;  /* 0x0000002f2ee77211 */ /* 0x080fe400020f0eff */
[----:B------:R-:W-:Y:S02]  /*7ba0*/  LEA.HI.X.SX32 R85, R38, R47, 0x1, P6 ;  /* 0x0000002f26557211 */ /* 0x000fe400030f0eff */
[-C--:B0-----:R-:W-:Y:S02]  /*7bb0*/  LEA R82, P3, R39, R217.reuse, 0x1 ;  /* 0x000000d927527211 */ /* 0x081fe400078608ff */
[----:B-1----:R-:W-:Y:S02]  /*7bc0*/  LEA R80, P4, R40, R217, 0x1 ;  /* 0x000000d928507211 */ /* 0x002fe400078808ff */
[----:B------:R-:W-:Y:S02]  /*7bd0*/  LEA R30, R53, R44, 0x3 ;  /* 0x0000002c351e7211 */ /* 0x000fe400078e18ff */
[----:B------:R-:W-:-:S02]  /*7be0*/  LEA.HI.X.SX32 R83, R39, R47, 0x1, P3 ;  /* 0x0000002f27537211 */ /* 0x000fc400018f0eff */
[----:B------:R-:W-:Y:S02]  /*7bf0*/  LEA.HI.X.SX32 R81, R40, R47, 0x1, P4 ;  /* 0x0000002f28517211 */ /* 0x000fe400020f0eff */
[----:B------:R-:W-:Y:S01]  /*7c00*/  LEA R246, P5, R45, R217, 0x1 ;  /* 0x000000d92df67211 */ /* 0x000fe200078a08ff */
[----:B------:R0:W-:Y:S01]  /*7c10*/  STL.64 [R1+0x158], R84 ;  /* 0x0001585401007387 */ /* 0x0001e20000100a00 */
[----:B------:R-:W-:Y:S02]  /*7c20*/  LEA R32, R55, R30, 0x3 ;  /* 0x0000001e37207211 */ /* 0x000fe400078e18ff */
[----:B------:R-:W-:Y:S01]  /*7c30*/  LEA.HI.X.SX32 R247, R45, R47, 0x1, P5 ;  /* 0x0000002f2df77211 */ /* 0x000fe200028f0eff */
[----:B------:R1:W-:Y:S01]  /*7c40*/  STL.64 [R1+0x150], R82 ;  /* 0x0001505201007387 */ /* 0x0003e20000100a00 */
[----:B------:R-:W-:-:S03]  /*7c50*/  LEA R45, R57, R32, 0x3 ;  /* 0x00000020392d7211 */ /* 0x000fc600078e18ff */
[----:B------:R3:W-:Y:S01]  /*7c60*/  STL.64 [R1+0x148], R80 ;  /* 0x0001485001007387 */ /* 0x0007e20000100a00 */
[CC--:B0-----:R-:W-:Y:S02]  /*7c70*/  LEA R84, P3, R41.reuse, R217.reuse, 0x1 ;  /* 0x000000d929547211 */ /* 0x0c1fe400078608ff */
[C---:B-1----:R-:W-:Y:S02]  /*7c80*/  LEA R82, P4, R42.reuse, R217, 0x1 ;  /* 0x000000d92a527211 */ /* 0x042fe400078808ff */
[----:B------:R-:W-:Y:S02]  /*7c90*/  LEA.HI.X.SX32 R85, R41, R47, 0x1, P3 ;  /* 0x0000002f29557211 */ /* 0x000fe400018f0eff */
[C---:B---3--:R-:W-:Y:S02]  /*7ca0*/  LEA R80, P5, R43.reuse, R217, 0x1 ;  /* 0x000000d92b507211 */ /* 0x048fe400078a08ff */
[-C--:B------:R-:W-:Y:S02]  /*7cb0*/  LEA.HI.X.SX32 R83, R42, R47.reuse, 0x1, P4 ;  /* 0x0000002f2a537211 */ /* 0x080fe400020f0eff */
[----:B------:R-:W-:-:S02]  /*7cc0*/  LEA.HI.X.SX32 R81, R43, R47, 0x1, P5 ;  /* 0x0000002f2b517211 */ /* 0x000fc400028f0eff */
[----:B------:R-:W-:Y:S01]  /*7cd0*/  LEA R38, R48, R45, 0x3 ;  /* 0x0000002d30267211 */ /* 0x000fe200078e18ff */
[----:B------:R0:W-:Y:S01]  /*7ce0*/  STL.64 [R1+0x140], R84 ;  /* 0x0001405401007387 */ /* 0x0001e20000100a00 */
[----:B------:R-:W-:-:S04]  /*7cf0*/  @!UP1 UIADD3 UR12, UPT, UPT, -UR14, 0x100000, URZ ;  /* 0x001000000e0c9890 */ /* 0x000fc8000fffe1ff */
[----:B------:R-:W-:Y:S02]  /*7d00*/  @!UP1 USHF.L.U32 UR13, UR12, 0xb, URZ ;  /* 0x0000000b0c0d9899 */ /* 0x000fe400080006ff */
[----:B------:R-:W-:Y:S01]  /*7d10*/  @!UP1 USHF.L.U32 UR12, UR12, 0x1, URZ ;  /* 0x000000010c0c9899 */ /* 0x000fe200080006ff */
[----:B------:R-:W-:Y:S01]  /*7d20*/  LEA R39, R59, R38, 0x4 ;  /* 0x000000263b277211 */ /* 0x000fe200078e20ff */
[----:B------:R1:W-:Y:S04]  /*7d30*/  STL.64 [R1+0x138], R82 ;  /* 0x0001385201007387 */ /* 0x0003e80000100a00 */
[----:B------:R3:W-:Y:S01]  /*7d40*/  STL.64 [R1+0x130], R80 ;  /* 0x0001305001007387 */ /* 0x0007e20000100a00 */
[----:B------:R-:W-:Y:S02]  /*7d50*/  LEA R40, R50, R39, 0x3 ;  /* 0x0000002732287211 */ /* 0x000fe400078e18ff */
[----:B0-----:R-:W-:-:S03]  /*7d60*/  LEA R84, P3, R34, R217, 0x1 ;  /* 0x000000d922547211 */ /* 0x001fc600078608ff */
[----:B------:R0:W4:Y:S01]  /*7d70*/  @!UP2 SYNCS.EXCH.64 URZ, [UR4+0x16008], UR12 ;  /* 0x0160080c04ffa5b2 */ /* 0x0001220008000100 */
[-C--:B-1----:R-:W-:Y:S02]  /*7d80*/  LEA R82, P4, R36, R217.reuse, 0x1 ;  /* 0x000000d924527211 */ /* 0x082fe400078808ff */
[----:B---3--:R-:W-:-:S04]  /*7d90*/  LEA R80, P5, R44, R217, 0x1 ;  /* 0x000000d92c507211 */ /* 0x008fc800078a08ff */
[-C--:B------:R-:W-:Y:S02]  /*7da0*/  LEA.HI.X.SX32 R81, R44, R47.reuse, 0x1, P5 ;  /* 0x0000002f2c517211 */ /* 0x080fe400028f0eff */
[----:B------:R-:W-:Y:S02]  /*7db0*/  LOP3.LUT R44, R198, 0x10, RZ, 0x3c, !PT ;  /* 0x00000010c62c7812 */ /* 0x000fe400078e3cff */
[----:B------:R-:W-:Y:S02]  /*7dc0*/  LEA R41, R61, R40, 0x3 ;  /* 0x000000283d297211 */ /* 0x000fe400078e18ff */
[-C--:B------:R-:W-:Y:S01]  /*7dd0*/  LEA.HI.X.SX32 R85, R34, R47.reuse, 0x1, P3 ;  /* 0x0000002f22557211 */ /* 0x080fe200018f0eff */
[----:B------:R-:W-:Y:S01]  /*7de0*/  STS.U16 [R198+UR4+0x10000], R37 ;  /* 0x01000025c6007988 */ /* 0x000fe20008000404 */
[----:B------:R-:W-:Y:S02]  /*7df0*/  LEA.HI.X.SX32 R83, R36, R47, 0x1, P4 ;  /* 0x0000002f24537211 */ /* 0x000fe400020f0eff */
[----:B------:R-:W-:Y:S01]  /*7e00*/  LOP3.LUT R42, R198, 0x20, RZ, 0x3c, !PT ;  /* 0x00000020c62a7812 */ /* 0x000fe200078e3cff */
[----:B------:R-:W-:Y:S01]  /*7e10*/  STS.U16 [R198+UR4+0x11000], R33 ;  /* 0x01100021c6007988 */ /* 0x000fe20008000404 */
[----:B------:R-:W-:-:S03]  /*7e20*/  LEA R34, R52, R41, 0x3 ;  /* 0x0000002934227211 */ /* 0x000fc600078e18ff */
[----:B------:R-:W-:Y:S04]  /*7e30*/  STS.U16 [R198+UR4+0x10400], R31 ;  /* 0x0104001fc6007988 */ /* 0x000fe80008000404 */
[----:B------:R-:W-:Y:S04]  /*7e40*/  STS.U16 [R198+UR4+0x11400], R35 ;  /* 0x01140023c6007988 */ /* 0x000fe80008000404 */
[----:B------:R-:W-:Y:S04]  /*7e50*/  STS.U16 [R44+UR4+0x10080], R29 ;  /* 0x0100801d2c007988 */ /* 0x000fe80008000404 */
[----:B------:R-:W-:Y:S01]  /*7e60*/  STS.U16 [R44+UR4+0x11080], R27 ;  /* 0x0110801b2c007988 */ /* 0x000fe20008000404 */
[----:B------:R-:W-:-:S03]  /*7e70*/  LEA R36, R63, R34, 0x3 ;  /* 0x000000223f247211 */ /* 0x000fc600078e18ff */
[----:B------:R-:W-:Y:S04]  /*7e80*/  STL.64 [R1+0x120], R84 ;  /* 0x0001205401007387 */ /* 0x000fe80000100a00 */
[----:B------:R1:W-:Y:S04]  /*7e90*/  STS.U16 [R44+UR4+0x10480], R26 ;  /* 0x0104801a2c007988 */ /* 0x0003e80008000404 */
[----:B------:R3:W-:Y:S04]  /*7ea0*/  STL.64 [R1+0x118], R82 ;  /* 0x0001185201007387 */ /* 0x0007e80000100a00 */
[----:B------:R-:W-:Y:S01]  /*7eb0*/  STS.U16 [R44+UR4+0x11480], R28 ;  /* 0x0114801c2c007988 */ /* 0x000fe20008000404 */
[----:B-1----:R-:W-:-:S03]  /*7ec0*/  LOP3.LUT R26, R198, 0x30, RZ, 0x3c, !PT ;  /* 0x00000030c61a7812 */ /* 0x002fc600078e3cff */
[----:B--2---:R-:W-:Y:S01]  /*7ed0*/  STS.U16 [R42+UR4+0x10100], R24 ;  /* 0x010100182a007988 */ /* 0x004fe20008000404 */
[----:B---3--:R-:W-:-:S03]  /*7ee0*/  LEA R82, P3, R30, R217, 0x1 ;  /* 0x000000d91e527211 */ /* 0x008fc600078608ff */
[----:B------:R1:W-:Y:S04]  /*7ef0*/  STS.U16 [R42+UR4+0x11100], R22 ;  /* 0x011100162a007988 */ /* 0x0003e80008000404 */
[----:B------:R-:W-:Y:S01]  /*7f00*/  STS.U16 [R42+UR4+0x10500], R21 ;  /* 0x010500152a007988 */ /* 0x000fe20008000404 */
[----:B------:R-:W-:-:S03]  /*7f10*/  LEA.HI.X.SX32 R83, R30, R47, 0x1, P3 ;  /* 0x0000002f1e537211 */ /* 0x000fc600018f0eff */
[----:B------:R2:W-:Y:S01]  /*7f20*/  STL.64 [R1+0x110], R80 ;  /* 0x0001105001007387 */ /* 0x0005e20000100a00 */
[----:B-1----:R-:W-:-:S03]  /*7f30*/  LOP3.LUT R22, R198, 0x40, RZ, 0x3c, !PT ;  /* 0x00000040c6167812 */ /* 0x002fc600078e3cff */
[----:B------:R-:W-:Y:S01]  /*7f40*/  STS.U16 [R42+UR4+0x11500], R23 ;  /* 0x011500172a007988 */ /* 0x000fe20008000404 */
[----:B------:R-:W-:-:S03]  /*7f50*/  LEA R30, R65, R36, 0x3 ;  /* 0x00000024411e7211 */ /* 0x000fc600078e18ff */
[----:B------:R-:W-:Y:S01]  /*7f60*/  STS.U16 [R26+UR4+0x10180], R25 ;  /* 0x010180191a007988 */ /* 0x000fe20008000404 */
[----:B--2---:R-:W-:-:S03]  /*7f70*/  LEA R80, P4, R32, R217, 0x1 ;  /* 0x000000d920507211 */ /* 0x004fc600078808ff */
[----:B------:R1:W-:Y:S01]  /*7f80*/  STS.U16 [R26+UR4+0x11180], R18 ;  /* 0x011180121a007988 */ /* 0x0003e20008000404 */
[----:B------:R-:W-:-:S03]  /*7f90*/  LEA R248, P3, R38, R217, 0x1 ;  /* 0x000000d926f87211 */ /* 0x000fc600078608ff */
[----:B------:R-:W-:Y:S01]  /*7fa0*/  STS.U16 [R26+UR4+0x10580], R20 ;  /* 0x010580141a007988 */ /* 0x000fe20008000404 */
[----:B------:R-:W-:-:S03]  /*7fb0*/  LEA.HI.X.SX32 R81, R32, R47, 0x1, P4 ;  /* 0x0000002f20517211 */ /* 0x000fc600020f0eff */
[----:B------:R-:W-:Y:S01]  /*7fc0*/  STS.U16 [R26+UR4+0x11580], R19 ;  /* 0x011580131a007988 */ /* 0x000fe20008000404 */
[----:B-1----:R-:W-:-:S03]  /*7fd0*/  LOP3.LUT R18, R198, 0x50, RZ, 0x3c, !PT ;  /* 0x00000050c6127812 */ /* 0x002fc600078e3cff */
[----:B------:R1:W-:Y:S01]  /*7fe0*/  STS.U16 [R22+UR4+0x10200], R13 ;  /* 0x0102000d16007988 */ /* 0x0003e20008000404 */
[----:B------:R-:W-:Y:S02]  /*7ff0*/  LEA R32, R67, R30, 0x3 ;  /* 0x0000001e43207211 */ /* 0x000fe400078e18ff */
[-C--:B------:R-:W-:Y:S01]  /*8000*/  LEA R250, P5, R45, R217.reuse, 0x1 ;  /* 0x000000d92dfa7211 */ /* 0x080fe200078a08ff */
[----:B------:R-:W-:Y:S01]  /*8010*/  STS.U16 [R22+UR4+0x11200], R15 ;  /* 0x0112000f16007988 */ /* 0x000fe20008000404 */
[----:B------:R-:W-:-:S03]  /*8020*/  LEA R244, P4, R39, R217, 0x1 ;  /* 0x000000d927f47211 */ /* 0x000fc600078808ff */
[----:B------:R-:W-:Y:S01]  /*8030*/  STS.U16 [R22+UR4+0x10600], R16 ;  /* 0x0106001016007988 */ /* 0x000fe20008000404 */
[----:B------:R-:W-:Y:S02]  /*8040*/  LEA.HI.X.SX32 R249, R38, R47, 0x1, P3 ;  /* 0x0000002f26f97211 */ /* 0x000fe400018f0eff */
[----:B-1----:R-:W-:Y:S01]  /*8050*/  LOP3.LUT R13, R198, 0x60, RZ, 0x3c, !PT ;  /* 0x00000060c60d7812 */ /* 0x002fe200078e3cff */
[----:B------:R-:W-:Y:S01]  /*8060*/  STS.U16 [R22+UR4+0x11600], R14 ;  /* 0x0116000e16007988 */ /* 0x000fe20008000404 */
[----:B------:R-:W-:Y:S01]  /*8070*/  LEA R38, R69, R32, 0x4 ;  /* 0x0000002045267211 */ /* 0x000fe200078e20ff */
[----:B------:R-:W-:-:S04]  /*8080*/  @!UP1 UIADD3 UR14, UPT, UPT, -UR14, 0x100000, URZ ;  /* 0x001000000e0e9890 */ /* 0x000fc8000fffe1ff */
[----:B------:R-:W-:Y:S02]  /*8090*/  @!UP1 USHF.L.U32 UR15, UR14, 0xb, URZ ;  /* 0x0000000b0e0f9899 */ /* 0x000fe400080006ff */
[----:B------:R-:W-:Y:S01]  /*80a0*/  @!UP1 USHF.L.U32 UR14, UR14, 0x1, URZ ;  /* 0x000000010e0e9899 */ /* 0x000fe200080006ff */
[----:B------:R-:W-:Y:S01]  /*80b0*/  STS.U16 [R18+UR4+0x10280], R17 ;  /* 0x0102801112007988 */ /* 0x000fe20008000404 */
[----:B------:R-:W-:-:S03]  /*80c0*/  LEA.HI.X.SX32 R251, R45, R47, 0x1, P5 ;  /* 0x0000002f2dfb7211 */ /* 0x000fc600028f0eff */
[----:B------:R-:W-:Y:S01]  /*80d0*/  STS.U16 [R18+UR4+0x11280], R12 ;  /* 0x0112800c12007988 */ /* 0x000fe20008000404 */
[----:B------:R-:W-:Y:S02]  /*80e0*/  LEA R242, P5, R40, R217, 0x1 ;  /* 0x000000d928f27211 */ /* 0x000fe400078a08ff */
[----:B------:R-:W-:Y:S01]  /*80f0*/  LEA.HI.X.SX32 R245, R39, R47, 0x1, P4 ;  /* 0x0000002f27f57211 */ /* 0x000fe200020f0eff */
[----:B------:R1:W-:Y:S01]  /*8100*/  STS.U16 [R18+UR4+0x10680], R10 ;  /* 0x0106800a12007988 */ /* 0x0003e20008000404 */
[----:B------:R-:W-:-:S03]  /*8110*/  LEA R238, P4, R34, R217, 0x1 ;  /* 0x000000d922ee7211 */ /* 0x000fc600078808ff */
[----:B------:R2:W-:Y:S01]  /*8120*/  STS.U16 [R18+UR4+0x11680], R11 ;  /* 0x0116800b12007988 */ /* 0x0005e20008000404 */
[----:B------:R-:W-:-:S03]  /*8130*/  LEA R39, R71, R38, 0x3 ;  /* 0x0000002647277211 */ /* 0x000fc600078e18ff */
[----:B------:R2:W-:Y:S01]  /*8140*/  STS.U16 [R13+UR4+0x10300], R2 ;  /* 0x010300020d007988 */ /* 0x0005e20008000404 */
[----:B-1----:R-:W-:-:S03]  /*8150*/  LOP3.LUT R10, R198, 0x70, RZ, 0x3c, !PT ;  /* 0x00000070c60a7812 */ /* 0x002fc600078e3cff */
[----:B------:R2:W-:Y:S01]  /*8160*/  STS.U16 [R13+UR4+0x11300], R3 ;  /* 0x011300030d007988 */ /* 0x0005e20008000404 */
[----:B------:R-:W-:Y:S01]  /*8170*/  LEA.HI.X.SX32 R243, R40, R47, 0x1, P5 ;  /* 0x0000002f28f37211 */ /* 0x000fe200028f0eff */
[----:B------:R-:W-:Y:S01]  /*8180*/  VOTEU.ALL UP3, P1 ;  /* 0x0000000000ff7886 */ /* 0x000fe20000860000 */
[-C--:B------:R-:W-:Y:S01]  /*8190*/  LEA R240, P3, R41, R217.reuse, 0x1 ;  /* 0x000000d929f07211 */ /* 0x080fe200078608ff */
[----:B------:R2:W-:Y:S01]  /*81a0*/  STS.U16 [R13+UR4+0x10700], R4 ;  /* 0x010700040d007988 */ /* 0x0005e20008000404 */
[----:B------:R-:W-:Y:S02]  /*81b0*/  LEA R236, P5, R36, R217, 0x1 ;  /* 0x000000d924ec7211 */ /* 0x000fe400078a08ff */
[----:B------:R-:W-:Y:S01]  /*81c0*/  LEA.HI.X.SX32 R239, R34, R47, 0x1, P4 ;  /* 0x0000002f22ef7211 */ /* 0x000fe200020f0eff */
[----:B------:R2:W-:Y:S01]  /*81d0*/  STS.U16 [R13+UR4+0x11700], R5 ;  /* 0x011700050d007988 */ /* 0x0005e20008000404 */
[----:B------:R-:W-:-:S03]  /*81e0*/  LEA R34, R54, R39, 0x3 ;  /* 0x0000002736227211 */ /* 0x000fc600078e18ff */
[----:B------:R2:W-:Y:S01]  /*81f0*/  STS.U16 [R10+UR4+0x10380], R6 ;  /* 0x010380060a007988 */ /* 0x0005e20008000404 */
[----:B------:R-:W-:-:S03]  /*8200*/  LEA.HI.X.SX32 R241, R41, R47, 0x1, P3 ;  /* 0x0000002f29f17211 */ /* 0x000fc600018f0eff */
[----:B------:R2:W-:Y:S01]  /*8210*/  STS.U16 [R10+UR4+0x11380], R7 ;  /* 0x011380070a007988 */ /* 0x0005e20008000404 */
[----:B------:R-:W-:-:S03]  /*8220*/  LEA.HI.X.SX32 R237, R36, R47, 0x1, P5 ;  /* 0x0000002f24ed7211 */ /* 0x000fc600028f0eff */
[----:B------:R2:W-:Y:S01]  /*8230*/  STS.U16 [R10+UR4+0x10780], R8 ;  /* 0x010780080a007988 */ /* 0x0005e20008000404 */
[----:B------:R-:W-:-:S03]  /*8240*/  LEA R234, P3, R30, R217, 0x1 ;  /* 0x000000d91eea7211 */ /* 0x000fc600078608ff */
[----:B------:R2:W-:Y:S01]  /*8250*/  STS.U16 [R10+UR4+0x11780], R9 ;  /* 0x011780090a007988 */ /* 0x0005e20008000404 */
[----:B------:R-:W-:Y:S01]  /*8260*/  LEA R36, R73, R34, 0x3 ;  /* 0x0000002249247211 */ /* 0x000fe200078e18ff */
[----:B----4-:R1:W-:Y:S06]  /*8270*/  MEMBAR.ALL.CTA ;  /* 0x0000000000007992 */ /* 0x0103ec0000008000 */
[----:B-1----:R-:W-:Y:S04]  /*8280*/  FENCE.VIEW.ASYNC.S ;  /* 0x00000000000073c6 */ /* 0x002fe80000000000 */
[----:B------:R-:W1:Y:S02]  /*8290*/  FENCE.VIEW.ASYNC.S ;  /* 0x00000000000073c6 */ /* 0x000e640000000000 */
[----:B-1----:R2:W1:Y:S01]  /*82a0*/  @!UP3 SYNCS.EXCH.64 URZ, [UR4+0x12000], UR14 ;  /* 0x0120000e04ffb5b2 */ /* 0x0024620008000100 */
[----:B------:R-:W-:Y:S01]  /*82b0*/  LEA R232, P4, R32, R217, 0x1 ;  /* 0x000000d920e87211 */ /* 0x000fe200078808ff */
[----:B------:R2:W-:Y:S01]  /*82c0*/  STL.64 [R1+0x108], R82 ;  /* 0x0001085201007387 */ /* 0x0005e20000100a00 */
[----:B------:R-:W-:-:S03]  /*82d0*/  LEA.HI.X.SX32 R235, R30, R47, 0x1, P3 ;  /* 0x0000002f1eeb7211 */ /* 0x000fc600018f0eff */
[----:B------:R2:W-:Y:S01]  /*82e0*/  STL.64 [R1+0x100], R80 ;  /* 0x0001005001007387 */ /* 0x0005e20000100a00 */
[----:B------:R-:W-:Y:S01]  /*82f0*/  LEA R30, R75, R36, 0x3 ;  /* 0x000000244b1e7211 */ /* 0x000fe200078e18ff */
[----:B------:R-:W-:Y:S01]  /*8300*/  UISETP.EQ.U32.AND UP2, UPT, UR33, URZ, UP0 ;  /* 0x000000ff2100728c */ /* 0x000fe20008742070 */
[----:B------:R-:W-:Y:S02]  /*8310*/  LEA R228, P5, R38, R217, 0x1 ;  /* 0x000000d926e47211 */ /* 0x000fe400078a08ff */
[----:B------:R-:W-:Y:S02]  /*8320*/  LEA.HI.X.SX32 R233, R32, R47, 0x1, P4 ;  /* 0x0000002f20e97211 */ /* 0x000fe400020f0eff */
[----:B------:R-:W-:Y:S02]  /*8330*/  LEA R224, P4, R34, R217, 0x1 ;  /* 0x000000d922e07211 */ /* 0x000fe400078808ff */
[----:B------:R-:W-:Y:S02]  /*8340*/  LEA R32, R77, R30, 0x3 ;  /* 0x0000001e4d207211 */ /* 0x000fe400078e18ff */
[----:B------:R-:W-:-:S02]  /*8350*/  LEA.HI.X.SX32 R229, R38, R47, 0x1, P5 ;  /* 0x0000002f26e57211 */ /* 0x000fc400028f0eff */
[-C--:B------:R-:W-:Y:S02]  /*8360*/  LEA R226, P3, R39, R217.reuse, 0x1 ;  /* 0x000000d927e27211 */ /* 0x080fe400078608ff */
[----:B------:R-:W-:Y:S02]  /*8370*/  LEA R222, P5, R36, R217, 0x1 ;  /* 0x000000d924de7211 */ /* 0x000fe400078a08ff */
[-C--:B------:R-:W-:Y:S02]  /*8380*/  LEA.HI.X.SX32 R225, R34, R47.reuse, 0x1, P4 ;  /* 0x0000002f22e17211 */ /* 0x080fe400020f0eff */
[----:B------:R-:W-:Y:S01]  /*8390*/  LEA R34, R79, R32, 0x3 ;  /* 0x000000204f227211 */ /* 0x000fe200078e18ff */
[----:B------:R-:W-:Y:S01]  /*83a0*/  @!UP2 UIADD3 UR8, UPT, UPT, UR4, 0x10000, URZ ;  /* 0x000100000408a890 */ /* 0x000fe2000fffe0ff */
[-C--:B------:R-:W-:Y:S02]  /*83b0*/  LEA.HI.X.SX32 R227, R39, R47.reuse, 0x1, P3 ;  /* 0x0000002f27e37211 */ /* 0x080fe400018f0eff */
[----:B------:R-:W-:-:S02]  /*83c0*/  LEA.HI.X.SX32 R223, R36, R47, 0x1, P5 ;  /* 0x0000002f24df7211 */ /* 0x000fc400028f0eff */
[-C--:B------:R-:W-:Y:S02]  /*83d0*/  LEA R220, P3, R30, R217.reuse, 0x1 ;  /* 0x000000d91edc7211 */ /* 0x080fe400078608ff */
[-C--:B------:R-:W-:Y:S02]  /*83e0*/  LEA R218, P4, R32, R217.reuse, 0x1 ;  /* 0x000000d920da7211 */ /* 0x080fe400078808ff */
[----:B------:R-:W-:Y:S01]  /*83f0*/  LEA R216, P5, R34, R217, 0x1 ;  /* 0x000000d922d87211 */ /* 0x000fe200078a08ff */
[----:B0-----:R-:W-:Y:S01]  /*8400*/  @!UP2 USHF.R.U32.HI UR13, URZ, 0x4, UR8 ;  /* 0x00000004ff0da899 */ /* 0x001fe20008011608 */
[-C--:B------:R-:W-:Y:S02]  /*8410*/  LEA.HI.X.SX32 R221, R30, R47.reuse, 0x1, P3 ;  /* 0x0000002f1edd7211 */ /* 0x080fe400018f0eff */
[-C--:B------:R-:W-:Y:S02]  /*8420*/  LEA.HI.X.SX32 R219, R32, R47.reuse, 0x1, P4 ;  /* 0x0000002f20db7211 */ /* 0x080fe400020f0eff */
[----:B------:R-:W-:-:S02]  /*8430*/  LEA.HI.X.SX32 R217, R34, R47, 0x1, P5 ;  /* 0x0000002f22d97211 */ /* 0x000fc400028f0eff */
[----:B------:R-:W-:Y:S02]  /*8440*/  PRMT R21, RZ, 0x7610, R21 ;  /* 0x00007610ff157816 */ /* 0x000fe40000000015 */
[----:B------:R-:W-:Y:S02]  /*8450*/  PRMT R23, RZ, 0x7610, R23 ;  /* 0x00007610ff177816 */ /* 0x000fe40000000017 */
[----:B------:R-:W-:Y:S02]  /*8460*/  PRMT R25, RZ, 0x7610, R25 ;  /* 0x00007610ff197816 */ /* 0x000fe40000000019 */
[----:B------:R-:W-:Y:S02]  /*8470*/  PRMT R27, RZ, 0x7610, R27 ;  /* 0x00007610ff1b7816 */ /* 0x000fe4000000001b */
[----:B------:R-:W-:Y:S02]  /*8480*/  PRMT R29, RZ, 0x7610, R29 ;  /* 0x00007610ff1d7816 */ /* 0x000fe4000000001d */
[----:B------:R-:W-:-:S02]  /*8490*/  PRMT R31, RZ, 0x7610, R31 ;  /* 0x00007610ff1f7816 */ /* 0x000fc4000000001f */
        /* <DEDUP_REMOVED lines=25> */
[----:B------:R-:W-:Y:S01]  /*8630*/  PRMT R143, RZ, 0x7610, R143 ;  /* 0x00007610ff8f7816 */ /* 0x000fe2000000008f */
[----:B------:R-:W-:Y:S01]  /*8640*/  UMOV UR12, URZ ;  /* 0x000000ff000c7c82 */ /* 0x000fe20008000000 */
[----:B------:R-:W-:Y:S02]  /*8650*/  UIADD3 UR31, UPT, UPT, UR4, 0x12000, URZ ;  /* 0x00012000041f7890 */ /* 0x000fe4000fffe0ff */
[----:B------:R-:W-:Y:S02]  /*8660*/  UIADD3 UR8, UPT, UPT, UR5, 0x100, URZ ;  /* 0x0000010005087890 */ /* 0x000fe4000fffe0ff */
[----:B------:R-:W-:Y:S01]  /*8670*/  @!UP2 USGXT.U32 UR13, UR13, 0xe ;  /* 0x0000000e0d0da89a */ /* 0x000fe20008000000 */
[----:B-1----:R-:W-:Y:S06]  /*8680*/  BAR.SYNC.DEFER_BLOCKING 0x0 ;  /* 0x0000000000007b1d */ /* 0x002fec0000010000 */
[----:B--2---:R-:W-:Y:S05]  /*8690*/  BRA.U !UP2, `(.L_x_6) ;  /* 0x000000050a947547 */ /* 0x004fea000b800000 */
[----:B------:R-:W-:Y:S02]  /*86a0*/  USHF.R.U32.HI UR64, URZ, 0x4, UR4 ;  /* 0x00000004ff407899 */ /* 0x000fe40008011604 */
[----:B------:R-:W-:Y:S02]  /*86b0*/  UIADD3 UR13, UPT, UPT, UR4, 0x10000, URZ ;  /* 0x00010000040d7890 */ /* 0x000fe4000fffe0ff */
[----:B------:R-:W-:Y:S02]  /*86c0*/  USGXT.U32 UR64, UR64, 0xe ;  /* 0x0000000e4040789a */ /* 0x000fe40008000000 */
[----:B------:R-:W-:Y:S01]  /*86d0*/  USHF.R.U32.HI UR13, URZ, 0x4, UR13 ;  /* 0x00000004ff0d7899 */ /* 0x000fe2000801160d */
[----:B------:R-:W-:Y:S01]  /*86e0*/  UMOV UR16, UR31 ;  /* 0x0000001f00107c82 */ /* 0x000fe20008000000 */
[----:B------:R-:W-:Y:S02]  /*86f0*/  UMOV UR17, URZ ;  /* 0x000000ff00117c82 */ /* 0x000fe40008000000 */
[----:B------:R-:W-:Y:S01]  /*8700*/  USGXT.U32 UR13, UR13, 0xe ;  /* 0x0000000e0d0d789a */ /* 0x000fe20008000000 */
[----:B------:R-:W-:Y:S01]  /*8710*/  UMOV UR30, UR16 ;  /* 0x00000010001e7c82 */ /* 0x000fe20008000000 */
[----:B------:R-:W-:Y:S01]  /*8720*/  UIADD3 UR16, UP3, UPT, UR64, 0x8000080, URZ ;  /* 0x0800008040107890 */ /* 0x000fe2000ff7e0ff */
[----:B------:R-:W-:Y:S01]  /*8730*/  UMOV UR22, URZ ;  /* 0x000000ff00167c82 */ /* 0x000fe20008000000 */
[----:B------:R-:W-:-:S02]  /*8740*/  ULOP3.LUT UR64, UR64, 0x8000000, URZ, 0xfc, !UPT ;  /* 0x0800000040407892 */ /* 0x000fc4000f8efcff */
[----:B------:R-:W-:Y:S02]  /*8750*/  UIADD3.X UR17, UPT, UPT, UR22, 0x40004040, URZ, UP3, !UPT ;  /* 0x4000404016117890 */ /* 0x000fe40009ffe4ff */
[----:B------:R-:W-:Y:S02]  /*8760*/  UIADD3 UR58, UP3, UPT, UR13, 0x2, URZ ;  /* 0x000000020d3a7890 */ /* 0x000fe4000ff7e0ff */
[----:B------:R-:W-:Y:S02]  /*8770*/  UIADD3 UR60, UP6, UPT, UR13, 0x4, URZ ;  /* 0x000000040d3c7890 */ /* 0x000fe4000ffde0ff */
[----:B------:R-:W-:Y:S02]  /*8780*/  UIADD3.X UR59, UPT, UPT, UR12, 0x40004040, URZ, UP3, !UPT ;  /* 0x400040400c3b7890 */ /* 0x000fe40009ffe4ff */
[----:B------:R-:W-:Y:S02]  /*8790*/  UIADD3 UR52, UP5, UPT, UR13, 0x6, URZ ;  /* 0x000000060d347890 */ /* 0x000fe4000ffbe0ff */
[----:B------:R-:W-:Y:S01]  /*87a0*/  UIADD3 UR26, UP4, UPT, UR13, 0x80, URZ ;  /* 0x000000800d1a7890 */ /* 0x000fe2000ff9e0ff */
[----:B------:R-:W-:Y:S01]  /*87b0*/  UMOV UR62, 0x0 ;  /* 0x00000000003e7882 */ /* 0x000fe20000000000 */
[----:B------:R-:W-:Y:S01]  /*87c0*/  UMOV UR63, 0x8048490 ;  /* 0x08048490003f7882 */ /* 0x000fe20000000000 */
[----:B------:R-:W-:-:S02]  /*87d0*/  UIADD3 UR40, UP3, UPT, UR13, 0x82, URZ ;  /* 0x000000820d287890 */ /* 0x000fc4000ff7e0ff */
[----:B------:R-:W-:Y:S01]  /*87e0*/  UIADD3.X UR61, UPT, UPT, UR12, 0x40004040, URZ, UP6, !UPT ;  /* 0x400040400c3d7890 */ /* 0x000fe2000b7fe4ff */
[----:B------:R-:W-:Y:S01]  /*87f0*/  UMOV UR66, UR13 ;  /* 0x0000000d00427c82 */ /* 0x000fe20008000000 */
[----:B------:R-:W-:Y:S01]  /*8800*/  UMOV UR67, 0x40004040 ;  /* 0x4000404000437882 */ /* 0x000fe20000000000 */
[----:B------:R-:W-:Y:S01]  /*8810*/  UMOV UR65, 0x40004040 ;  /* 0x4000404000417882 */ /* 0x000fe20000000000 */
[----:B------:R-:W-:Y:S01]  /*8820*/  UIADD3.64 UR70, UPT, UPT, UR16, 0x80, URZ ;  /* 0x0000008010467897 */ /* 0x000fe2000fffe0ff */
[----:B------:R0:W-:Y:S01]  /*8830*/  UTCHMMA gdesc[UR64], gdesc[UR66], tmem[UR8], tmem[UR62], idesc[UR63], !UPT ;  /* 0x00ff3e42400075ea */ /* 0x0001e2000f800008 */
[----:B------:R-:W-:Y:S02]  /*8840*/  UIADD3 UR22, UP6, UPT, UR13, 0x84, URZ ;  /* 0x000000840d167890 */ /* 0x000fe4000ffde0ff */
[----:B------:R-:W-:Y:S01]  /*8850*/  UIADD3.X UR53, UPT, UPT, UR12, 0x40004040, URZ, UP5, !UPT ;  /* 0x400040400c357890 */ /* 0x000fe2000affe4ff */
[----:B------:R-:W-:Y:S01]  /*8860*/  UMOV UR56, 0x0 ;  /* 0x0000000000387882 */ /* 0x000fe20000000000 */
[----:B------:R-:W-:Y:S01]  /*8870*/  UMOV UR57, 0x8048490 ;  /* 0x0804849000397882 */ /* 0x000fe20000000000 */
[----:B------:R-:W-:Y:S01]  /*8880*/  UIADD3 UR50, UP5, UPT, UR13, 0x86, URZ ;  /* 0x000000860d327890 */ /* 0x000fe2000ffbe0ff */
[----:B------:R1:W-:Y:S01]  /*8890*/  UTCHMMA gdesc[UR16], gdesc[UR58], tmem[UR8], tmem[UR56], idesc[UR57], UPT ;  /* 0x00ff383a100075ea */ /* 0x0003e2000b800008 */
[----:B------:R-:W-:-:S02]  /*88a0*/  UIADD3.64 UR76, UPT, UPT, UR16, 0x100, URZ ;  /* 0x00000100104c7897 */ /* 0x000fc4000fffe0ff */
[----:B------:R-:W-:Y:S02]  /*88b0*/  UIADD3.X UR27, UPT, UPT, UR12, 0x40004040, URZ, UP4, !UPT ;  /* 0x400040400c1b7890 */ /* 0x000fe4000a7fe4ff */
[----:B0-----:R-:W-:Y:S02]  /*88c0*/  UIADD3.64 UR62, UPT, UPT, UR16, 0x180, URZ ;  /* 0x00000180103e7897 */ /* 0x001fe4000fffe0ff */
[----:B------:R-:W-:Y:S02]  /*88d0*/  UIADD3 UR46, UP4, UPT, UR13, 0x100, URZ ;  /* 0x000001000d2e7890 */ /* 0x000fe4000ff9e0ff */
[----:B------:R-:W-:Y:S02]  /*88e0*/  UIADD3.X UR41, UPT, UPT, UR12, 0x40004040, URZ, UP3, !UPT ;  /* 0x400040400c297890 */ /* 0x000fe40009ffe4ff */
[----:B------:R-:W-:Y:S02]  /*88f0*/  UIADD3.64 UR64, UPT, UPT, UR16, 0x200, URZ ;  /* 0x0000020010407897 */ /* 0x000fe4000fffe0ff */
[----:B------:R-:W-:-:S02]  /*8900*/  UIADD3 UR42, UP3, UPT, UR13, 0x102, URZ ;  /* 0x000001020d2a7890 */ /* 0x000fc4000ff7e0ff */
[----:B------:R-:W-:Y:S02]  /*8910*/  UIADD3.X UR23, UPT, UPT, UR12, 0x40004040, URZ, UP6, !UPT ;  /* 0x400040400c177890 */ /* 0x000fe4000b7fe4ff */
[----:B-1----:R-:W-:Y:S02]  /*8920*/  UIADD3.64 UR56, UPT, UPT, UR16, 0x280, URZ ;  /* 0x0000028010387897 */ /* 0x002fe4000fffe0ff */
[----:B------:R-:W-:Y:S02]  /*8930*/  UIADD3 UR38, UP6, UPT, UR13, 0x104, URZ ;  /* 0x000001040d267890 */ /* 0x000fe4000ffde0ff */
[----:B------:R-:W-:Y:S01]  /*8940*/  UIADD3.X UR51, UPT, UPT, UR12, 0x40004040, URZ, UP5, !UPT ;  /* 0x400040400c337890 */ /* 0x000fe2000affe4ff */
[----:B------:R-:W-:Y:S01]  /*8950*/  UMOV UR54, 0x0 ;  /* 0x0000000000367882 */ /* 0x000fe20000000000 */
[----:B------:R-:W-:Y:S01]  /*8960*/  UMOV UR55, 0x8048490 ;  /* 0x0804849000377882 */ /* 0x000fe20000000000 */
[----:B------:R-:W-:Y:S01]  /*8970*/  UIADD3 UR28, UP5, UPT, UR13, 0x106, URZ ;  /* 0x000001060d1c7890 */ /* 0x000fe2000ffbe0ff */
[----:B------:R0:W-:Y:S01]  /*8980*/  UTCHMMA gdesc[UR70], gdesc[UR60], tmem[UR8], tmem[UR54], idesc[UR55], UPT ;  /* 0x00ff363c460075ea */ /* 0x0001e2000b800008 */
[----:B------:R-:W-:-:S02]  /*8990*/  UIADD3.X UR47, UPT, UPT, UR12, 0x40004040, URZ, UP4, !UPT ;  /* 0x400040400c2f7890 */ /* 0x000fc4000a7fe4ff */
[----:B------:R-:W-:Y:S01]  /*89a0*/  UIADD3.64 UR58, UPT, UPT, UR16, 0x300, URZ ;  /* 0x00000300103a7897 */ /* 0x000fe2000fffe0ff */
[----:B------:R-:W-:Y:S01]  /*89b0*/  UMOV UR44, 0x0 ;  /* 0x00000000002c7882 */ /* 0x000fe20000000000 */
[----:B------:R-:W-:Y:S01]  /*89c0*/  UMOV UR45, 0x8048490 ;  /* 0x08048490002d7882 */ /* 0x000fe20000000000 */
[----:B------:R-:W-:Y:S01]  /*89d0*/  UIADD3 UR24, UP4, UPT, UR13, 0x180, URZ ;  /* 0x000001800d187890 */ /* 0x000fe2000ff9e0ff */
[----:B------:R1:W-:Y:S01]  /*89e0*/  UTCHMMA gdesc[UR76], gdesc[UR52], tmem[UR8], tmem[UR44], idesc[UR45], UPT ;  /* 0x00ff2c344c0075ea */ /* 0x0003e2000b800008 */
[----:B------:R-:W-:Y:S02]  /*89f0*/  UIADD3.X UR43, UPT, UPT, UR12, 0x40004040, URZ, UP3, !UPT ;  /* 0x400040400c2b7890 */ /* 0x000fe40009ffe4ff */
[----:B------:R-:W-:Y:S01]  /*8a00*/  UIADD3.64 UR66, UPT, UPT, UR16, 0x380, URZ ;  /* 0x0000038010427897 */ /* 0x000fe2000fffe0ff */
[----:B------:R-:W-:Y:S01]  /*8a10*/  UMOV UR48, 0x0 ;  /* 0x0000000000307882 */ /* 0x000fe20000000000 */
[----:B------:R-:W-:Y:S01]  /*8a20*/  UMOV UR49, 0x8048490 ;  /* 0x0804849000317882 */ /* 0x000fe20000000000 */
[----:B------:R-:W-:Y:S01]  /*8a30*/  UIADD3 UR68, UP3, UPT, UR13, 0x182, URZ ;  /* 0x000001820d447890 */ /* 0x000fe2000ff7e0ff */
[----:B------:R2:W-:Y:S01]  /*8a40*/  UTCHMMA gdesc[UR62], gdesc[UR26], tmem[UR8], tmem[UR48], idesc[UR49], UPT ;  /* 0x00ff301a3e0075ea */ /* 0x0005e2000b800008 */
[----:B------:R-:W-:-:S02]  /*8a50*/  UIADD3.X UR39, UPT, UPT, UR12, 0x40004040, URZ, UP6, !UPT ;  /* 0x400040400c277890 */ /* 0x000fc4000b7fe4ff */
[----:B0-----:R-:W-:Y:S01]  /*8a60*/  UIADD3.64 UR60, UPT, UPT, UR16, 0x400, URZ ;  /* 0x00000400103c7897 */ /* 0x001fe2000fffe0ff */
[----:B------:R-:W-:Y:S01]  /*8a70*/  UMOV UR34, 0x0 ;  /* 0x0000000000227882 */ /* 0x000fe20000000000 */
[----:B------:R-:W-:Y:S01]  /*8a80*/  UMOV UR35, 0x8048490 ;  /* 0x0804849000237882 */ /* 0x000fe20000000000 */
[----:B------:R-:W-:Y:S01]  /*8a90*/  UIADD3 UR72, UP6, UPT, UR13, 0x184, URZ ;  /* 0x000001840d487890 */ /* 0x000fe2000ffde0ff */
[----:B------:R-:W-:Y:S01]  /*8aa0*/  UTCHMMA gdesc[UR64], gdesc[UR40], tmem[UR8], tmem[UR34], idesc[UR35], UPT ;  /* 0x00ff2228400075ea */ /* 0x000fe2000b800008 */
[----:B------:R-:W-:Y:S02]  /*8ab0*/  UIADD3.X UR29, UPT, UPT, UR12, 0x40004040, URZ, UP5, !UPT ;  /* 0x400040400c1d7890 */ /* 0x000fe4000affe4ff */
[----:B------:R-:W-:Y:S02]  /*8ac0*/  UIADD3.64 UR54, UPT, UPT, UR16, 0x480, URZ ;  /* 0x0000048010367897 */ /* 0x000fe4000fffe0ff */
[----:B------:R-:W-:Y:S01]  /*8ad0*/  UIADD3 UR74, UP5, UPT, UR13, 0x186, URZ ;  /* 0x000001860d4a7890 */ /* 0x000fe2000ffbe0ff */
[----:B-1----:R-:W-:Y:S01]  /*8ae0*/  UMOV UR52, 0x0 ;  /* 0x0000000000347882 */ /* 0x002fe20000000000 */
[----:B------:R-:W-:Y:S01]  /*8af0*/  UMOV UR53, 0x8048490 ;  /* 0x0804849000357882 */ /* 0x000fe20000000000 */
[----:B------:R-:W-:Y:S01]  /*8b00*/  UIADD3.64 UR70, UPT, UPT, UR16, 0x500, URZ ;  /* 0x0000050010467897 */ /* 0x000fe2000fffe0ff */
[----:B------:R0:W-:Y:S01]  /*8b10*/  UTCHMMA gdesc[UR56], gdesc[UR22], tmem[UR8], tmem[UR52], idesc[UR53], UPT ;  /* 0x00ff3416380075ea */ /* 0x0001e2000b800008 */
[----:B------:R-:W-:Y:S01]  /*8b20*/  UIADD3.X UR25, UPT, UPT, UR12, 0x40004040, URZ, UP4, !UPT ;  /* 0x400040400c197890 */ /* 0x000fe2000a7fe4ff */
[----:B------:R1:W-:Y:S01]  /*8b30*/  UTCHMMA gdesc[UR58], gdesc[UR50], tmem[UR8], tmem[UR48], idesc[UR49], UPT ;  /* 0x00ff30323a0075ea */ /* 0x0003e2000b800008 */
[----:B--2---:R-:W-:-:S02]  /*8b40*/  UIADD3.64 UR26, UPT, UPT, UR16, 0x580, URZ ;  /* 0x00000580101a7897 */ /* 0x004fc4000fffe0ff */
[----:B------:R-:W-:Y:S02]  /*8b50*/  UIADD3.X UR69, UPT, UPT, UR12, 0x40004040, URZ, UP3, !UPT ;  /* 0x400040400c457890 */ /* 0x000fe40009ffe4ff */
[----:B------:R-:W-:Y:S02]  /*8b60*/  UIADD3.64 UR44, UPT, UPT, UR16, 0x600, URZ ;  /* 0x00000600102c7897 */ /* 0x000fe4000fffe0ff */
[----:B------:R-:W-:Y:S02]  /*8b70*/  UIADD3.X UR73, UPT, UPT, UR12, 0x40004040, URZ, UP6, !UPT ;  /* 0x400040400c497890 */ /* 0x000fe4000b7fe4ff */
[----:B0-----:R-:W-:Y:S02]  /*8b80*/  UIADD3.64 UR52, UPT, UPT, UR16, 0x680, URZ ;  /* 0x0000068010347897 */ /* 0x001fe4000fffe0ff */
[----:B------:R-:W-:Y:S01]  /*8b90*/  UIADD3.X UR75, UPT, UPT, UR12, 0x40004040, URZ, UP5, !UPT ;  /* 0x400040400c4b7890 */ /* 0x000fe2000affe4ff */
[----:B------:R-:W-:Y:S01]  /*8ba0*/  UMOV UR76, 0x0 ;  /* 0x00000000004c7882 */ /* 0x000fe20000000000 */
[----:B------:R-:W-:Y:S01]  /*8bb0*/  UMOV UR77, 0x8048490 ;  /* 0x08048490004d7882 */ /* 0x000fe20000000000 */
[----:B------:R-:W-:Y:S01]  /*8bc0*/  UIADD3.64 UR16, UPT, UPT, UR16, 0x700, URZ ;  /* 0x0000070010107897 */ /* 0x000fe2000fffe0ff */
[----:B------:R1:W-:Y:S01]  /*8bd0*/  UTCHMMA gdesc[UR66], gdesc[UR46], tmem[UR8], tmem[UR76], idesc[UR77], UPT ;  /* 0x00ff4c2e420075ea */ /* 0x0003e2000b800008 */
[----:B------:R-:W-:Y:S01]  /*8be0*/  UMOV UR62, 0x0 ;  /* 0x00000000003e7882 */ /* 0x000fe20000000000 */
[----:B------:R-:W-:Y:S01]  /*8bf0*/  UMOV UR63, 0x8048490 ;  /* 0x08048490003f7882 */ /* 0x000fe20000000000 */
[----:B------:R1:W-:Y:S01]  /*8c00*/  UTCHMMA gdesc[UR60], gdesc[UR42], tmem[UR8], tmem[UR34], idesc[UR35], UPT ;  /* 0x00ff222a3c0075ea */ /* 0x0003e2000b800008 */
[----:B------:R1:W-:Y:S01]  /*8c10*/  UTCHMMA gdesc[UR54], gdesc[UR38], tmem[UR8], tmem[UR62], idesc[UR63], UPT ;  /* 0x00ff3e26360075ea */ /* 0x0003e2000b800008 */
[----:B------:R-:W-:Y:S01]  /*8c20*/  UMOV UR20, 0x0 ;  /* 0x0000000000147882 */ /* 0x000fe20000000000 */
[----:B------:R-:W-:Y:S01]  /*8c30*/  UMOV UR21, 0x8048490 ;  /* 0x0804849000157882 */ /* 0x000fe20000000000 */
[----:B------:R1:W-:Y:S01]  /*8c40*/  UTCHMMA gdesc[UR70], gdesc[UR28], tmem[UR8], tmem[UR48], idesc[UR49], UPT ;  /* 0x00ff301c460075ea */ /* 0x0003e2000b800008 */
[----:B------:R-:W-:Y:S01]  /*8c50*/  UMOV UR18, 0x0 ;  /* 0x0000000000127882 */ /* 0x000fe20000000000 */
[----:B------:R-:W-:Y:S01]  /*8c60*/  UMOV UR19, 0x8048490 ;  /* 0x0804849000137882 */ /* 0x000fe20000000000 */
[----:B------:R1:W-:Y:S01]  /*8c70*/  UTCHMMA gdesc[UR26], gdesc[UR24], tmem[UR8], tmem[UR76], idesc[UR77], UPT ;  /* 0x00ff4c181a0075ea */ /* 0x0003e2000b800008 */
[----:B------:R-:W-:Y:S01]  /*8c80*/  UMOV UR14, 0x0 ;  /* 0x00000000000e7882 */ /* 0x000fe20000000000 */
[----:B------:R-:W-:Y:S01]  /*8c90*/  UMOV UR15, 0x8048490 ;  /* 0x08048490000f7882 */ /* 0x000fe20000000000 */
[----:B------:R1:W-:Y:S01]  /*8ca0*/  UTCHMMA gdesc[UR44], gdesc[UR68], tmem[UR8], tmem[UR20], idesc[UR21], UPT ;  /* 0x00ff14442c0075ea */ /* 0x0003e2000b800008 */
[----:B------:R1:W-:Y:S01]  /*8cb0*/  UTCHMMA gdesc[UR52], gdesc[UR72], tmem[UR8], tmem[UR18], idesc[UR19], UPT ;  /* 0x00ff1248340075ea */ /* 0x0003e2000b800008 */
[----:B------:R1:W-:Y:S01]  /*8cc0*/  UTCHMMA gdesc[UR16], gdesc[UR74], tmem[UR8], tmem[UR14], idesc[UR15], UPT ;  /* 0x00ff0e4a100075ea */ /* 0x0003e2000b800008 */
[----:B------:R1:W-:Y:S01]  /*8cd0*/  UTCBAR [UR30], URZ ;  /* 0x000000ff1e0073e9 */ /* 0x0003e200080000ff */
[----:B------:R-:W-:Y:S01]  /*8ce0*/  NOP ;  /* 0x0000000000007918 */ /* 0x000fe20000000000 */
.L_x_6:
[----:B------:R-:W-:Y:S05]  /*8cf0*/  BRA.U !UP0, `(.L_x_7) ;  /* 0x0000000108087547 */ /* 0x000fea000b800000 */
[----:B------:R-:W0:Y:S02]  /*8d00*/  SYNCS.PHASECHK.TRANS64.TRYWAIT P3, [UR4+0x12000], RZ ;  /* 0x012000ffff0075a7 */ /* 0x000e240008061104 */
[----:B0-----:R-:W-:Y:S05]  /*8d10*/  @!P3 BRA `(.L_x_8) ;  /* 0x000000fc0090b947 */ /* 0x001fea0003800000 */
.L_x_7:
[----:B------:R-:W2:Y:S01]  /*8d20*/  LDL.64 R94, [R1+0x160] ;  /* 0x00016000015e7983 */ /* 0x000ea20000100a00 */
[----:B-1----:R-:W0:Y:S03]  /*8d30*/  LDCU UR14, c[0x0][0x3a8] ;  /* 0x00007500ff0e77ac */ /* 0x002e260008000800 */
[----:B------:R-:W3:Y:S04]  /*8d40*/  LDL.64 R92, [R1+0x158] ;  /* 0x00015800015c7983 */ /* 0x000ee80000100a00 */
[----:B------:R-:W4:Y:S04]  /*8d50*/  LDL.64 R90, [R1+0x150] ;  /* 0x00015000015a7983 */ /* 0x000f280000100a00 */
        /* <DEDUP_REMOVED lines=8> */
[----:B------:R-:W4:Y:S01]  /*8de0*/  LDL.64 R72, [R1+0x108] ;  /* 0x0001080001487983 */ /* 0x000f220000100a00 */
[----:B------:R-:W-:Y:S06]  /*8df0*/  BAR.SYNC.DEFER_BLOCKING 0x0 ;  /* 0x0000000000007b1d */ /* 0x000fec0000010000 */
[----:B------:R-:W4:Y:S01]  /*8e00*/  LDL.64 R74, [R1+0x110] ;  /* 0x00011000014a7983 */ /* 0x000f220000100a00 */
[----:B------:R-:W0:Y:S01]  /*8e10*/  LDTM.x16 R4, tmem[UR7+0x100] ;  /* 0x00010007000479ee */ /* 0x000e220008240000 */
[----:B------:R-:W1:Y:S01]  /*8e20*/  @!P1 SYNCS.CCTL.IV [UR4+0x12000] ;  /* 0x01200000ff0099b1 */ /* 0x000e620008000004 */
[----:B------:R-:W-:Y:S01]  /*8e30*/  NOP ;  /* 0x0000000000007918 */ /* 0x000fe20000000000 */
[----:B------:R-:W5:Y:S04]  /*8e40*/  @P2 LDG.E.U16 R47, desc[UR10][R250.64] ;  /* 0x0000000afa2f2981 */ /* 0x000f68000c1e1500 */
        /* <DEDUP_REMOVED lines=18> */
[----:B--2---:R-:W5:Y:S04]  /*8f70*/  @P2 LDG.E.U16 R21, desc[UR10][R94.64] ;  /* 0x0000000a5e152981 */ /* 0x004f68000c1e1500 */
[----:B---3--:R-:W5:Y:S04]  /*8f80*/  @P2 LDG.E.U16 R23, desc[UR10][R92.64] ;  /* 0x0000000a5c172981 */ /* 0x008f68000c1e1500 */
[----:B----4-:R-:W5:Y:S04]  /*8f90*/  @P2 LDG.E.U16 R25, desc[UR10][R90.64] ;  /* 0x0000000a5a192981 */ /* 0x010f68000c1e1500 */
[----:B------:R-:W5:Y:S04]  /*8fa0*/  @P2 LDG.E.U16 R27, desc[UR10][R88.64] ;  /* 0x0000000a581b2981 */ /* 0x000f68000c1e1500 */
[----:B------:R-:W5:Y:S04]  /*8fb0*/  @P2 LDG.E.U16 R29, desc[UR10][R86.64] ;  /* 0x0000000a561d2981 */ /* 0x000f68000c1e1500 */
[----:B------:R-:W5:Y:S04]  /*8fc0*/  @P2 LDG.E.U16 R31, desc[UR10][R84.64] ;  /* 0x0000000a541f2981 */ /* 0x000f68000c1e1500 */
[----:B------:R-:W5:Y:S04]  /*8fd0*/  @P2 LDG.E.U16 R33, desc[UR10][R82.64] ;  /* 0x0000000a52212981 */ /* 0x000f68000c1e1500 */
[----:B------:R-:W5:Y:S04]  /*8fe0*/  @P2 LDG.E.U16 R35, desc[UR10][R80.64] ;  /* 0x0000000a50232981 */ /* 0x000f68000c1e1500 */
[----:B------:R-:W5:Y:S04]  /*8ff0*/  @P2 LDG.E.U16 R37, desc[UR10][R78.64] ;  /* 0x0000000a4e252981 */ /* 0x000f68000c1e1500 */
[----:B------:R-:W5:Y:S01]  /*9000*/  @P2 LDG.E.U16 R39, desc[UR10][R76.64] ;  /* 0x0000000a4c272981 */ /* 0x000f62000c1e1500 */
[----:B0-----:R-:W-:-:S03]  /*9010*/  FMUL R20, R6, UR14 ;  /* 0x0000000e06147c20 */ /* 0x001fc60008400000 */
[----:B------:R0:W5:Y:S01]  /*9020*/  @P2 LDG.E.U16 R45, desc[UR10][R2.64] ;  /* 0x0000000a022d2981 */ /* 0x000162000c1e1500 */
[----:B------:R-:W-:-:S03]  /*9030*/  FMUL R22, R7, UR14 ;  /* 0x0000000e07167c20 */ /* 0x000fc60008400000 */
[----:B------:R2:W5:Y:S01]  /*9040*/  @P2 LDG.E.U16 R43, desc[UR10][R72.64] ;  /* 0x0000000a482b2981 */ /* 0x000562000c1e1500 */
[----:B0-----:R-:W-:Y:S01]  /*9050*/  FMUL R2, R4, UR14 ;  /* 0x0000000e04027c20 */ /* 0x001fe20008400000 */
[----:B------:R-:W-:Y:S01]  /*9060*/  FMUL R3, R5, UR14 ;  /* 0x0000000e05037c20 */ /* 0x000fe20008400000 */
[----:B--2---:R-:W-:-:S04]  /*9070*/  FMUL R73, R8, UR14 ;  /* 0x0000000e08497c20 */ /* 0x004fc80008400000 */
[----:B------:R-:W-:Y:S01]  /*9080*/  FMNMX3 R20, R2, R3, R20, !PT ;  /* 0x0000000302147276 */ /* 0x000fe20007800014 */
[----:B------:R-:W-:Y:S01]  /*9090*/  FMUL R2, R9, UR14 ;  /* 0x0000000e09027c20 */ /* 0x000fe20008400000 */
[----:B------:R-:W-:Y:S01]  /*90a0*/  FMUL R3, R10, UR14 ;  /* 0x0000000e0a037c20 */ /* 0x000fe20008400000 */
[----:B------:R-:W-:Y:S01]  /*90b0*/  FMUL R197, R19, UR14 ;  /* 0x0000000e13c57c20 */ /* 0x000fe20008400000 */
[----:B------:R-:W-:Y:S01]  /*90c0*/  FMNMX3 R22, R20, R22, R73, !PT ;  /* 0x0000001614167276 */ /* 0x000fe20007800049 */
[----:B------:R-:W-:Y:S01]  /*90d0*/  FMUL R20, R11, UR14 ;  /* 0x0000000e0b147c20 */ /* 0x000fe20008400000 */
[----:B------:R-:W-:Y:S01]  /*90e0*/  FMUL R73, R12, UR14 ;  /* 0x0000000e0c497c20 */ /* 0x000fe20008400000 */
[----:B------:R0:W5:Y:S01]  /*90f0*/  @P2 LDG.E.U16 R41, desc[UR10][R74.64] ;  /* 0x0000000a4a292981 */ /* 0x000162000c1e1500 */
[----:B------:R-:W-:Y:S01]  /*9100*/  FMNMX3 R22, R22, R2, R3, !PT ;  /* 0x0000000216167276 */ /* 0x000fe20007800003 */
[----:B------:R-:W-:Y:S01]  /*9110*/  FMUL R2, R13, UR14 ;  /* 0x0000000e0d027c20 */ /* 0x000fe20008400000 */
[----:B------:R-:W-:-:S02]  /*9120*/  FMUL R3, R14, UR14 ;  /* 0x0000000e0e037c20 */ /* 0x000fc40008400000 */
[----:B------:R-:W-:Y:S01]  /*9130*/  FMNMX3 R22, R22, R20, R73, !PT ;  /* 0x0000001416167276 */ /* 0x000fe20007800049 */
[----:B------:R-:W-:Y:S01]  /*9140*/  FMUL R20, R15, UR14 ;  /* 0x0000000e0f147c20 */ /* 0x000fe20008400000 */
[----:B------:R-:W-:Y:S02]  /*9150*/  FMUL R73, R16, UR14 ;  /* 0x0000000e10497c20 */ /* 0x000fe40008400000 */
[----:B------:R-:W-:Y:S01]  /*9160*/  FMNMX3 R22, R22, R2, R3, !PT ;  /* 0x0000000216167276 */ /* 0x000fe20007800003 */
[----:B------:R-:W-:Y:S01]  /*9170*/  FMUL R2, R17, UR14 ;  /* 0x0000000e11027c20 */ /* 0x000fe20008400000 */
[----:B------:R-:W-:Y:S02]  /*9180*/  FMUL R3, R18, UR14 ;  /* 0x0000000e12037c20 */ /* 0x000fe40008400000 */
[----:B------:R-:W-:-:S04]  /*9190*/  FMNMX3 R20, R22, R20, R73, !PT ;  /* 0x0000001416147276 */ /* 0x000fc80007800049 */
[----:B------:R-:W-:-:S04]  /*91a0*/  FMNMX3 R2, R20, R2, R3, !PT ;  /* 0x0000000214027276 */ /* 0x000fc80007800003 */
[----:B------:R-:W-:-:S05]  /*91b0*/  FMNMX3 R197, R2, -INF , R197, !PT ;  /* 0xff80000002c57876 */ /* 0x000fca00078000c5 */
[--C-:B------:R-:W-:Y:S01]  /*91c0*/  FFMA R5, R5, UR14, -R197.reuse ;  /* 0x0000000e05057c23 */ /* 0x100fe200080008c5 */
[--C-:B------:R-:W-:Y:S01]  /*91d0*/  FFMA R4, R4, UR14, -R197.reuse ;  /* 0x0000000e04047c23 */ /* 0x100fe200080008c5 */
[--C-:B------:R-:W-:Y:S02]  /*91e0*/  FFMA R6, R6, UR14, -R197.reuse ;  /* 0x0000000e06067c23 */ /* 0x100fe400080008c5 */
[----:B------:R-:W-:Y:S01]  /*91f0*/  FMUL R5, R5, 1.4426950216293334961 ;  /* 0x3fb8aa3b05057820 */ /* 0x000fe20000400000 */
[----:B------:R-:W-:Y:S01]  /*9200*/  FMUL R4, R4, 1.4426950216293334961 ;  /* 0x3fb8aa3b04047820 */ /* 0x000fe20000400000 */
[----:B------:R-:W-:Y:S01]  /*9210*/  FMUL R6, R6, 1.4426950216293334961 ;  /* 0x3fb8aa3b06067820 */ /* 0x000fe20000400000 */
[--C-:B------:R-:W-:Y:S02]  /*9220*/  FFMA R7, R7, UR14, -R197.reuse ;  /* 0x0000000e07077c23 */ /* 0x100fe400080008c5 */
[----:B------:R2:W-:Y:S01]  /*9230*/  MUFU.EX2 R20, R4 ;  /* 0x0000000400147308 */ /* 0x0005e20000000800 */
[----:B------:R-:W-:Y:S01]  /*9240*/  FFMA R8, R8, UR14, -R197 ;  /* 0x0000000e08087c23 */ /* 0x000fe200080008c5 */
[----:B------:R-:W-:-:S06]  /*9250*/  FMUL R7, R7, 1.4426950216293334961 ;  /* 0x3fb8aa3b07077820 */ /* 0x000fcc0000400000 */
[----:B------:R-:W3:Y:S01]  /*9260*/  MUFU.EX2 R5, R5 ;  /* 0x0000000500057308 */ /* 0x000ee20000000800 */
[----:B------:R-:W-:Y:S01]  /*9270*/  FMUL R8, R8, 1.4426950216293334961 ;  /* 0x3fb8aa3b08087820 */ /* 0x000fe20000400000 */
[--C-:B------:R-:W-:Y:S01]  /*9280*/  FFMA R9, R9, UR14, -R197.reuse ;  /* 0x0000000e09097c23 */ /* 0x100fe200080008c5 */
[----:B------:R-:W-:-:S05]  /*9290*/  FFMA R11, R11, UR14, -R197 ;  /* 0x0000000e0b0b7c23 */ /* 0x000fca00080008c5 */
[----:B------:R-:W4:Y:S01]  /*92a0*/  MUFU.EX2 R6, R6 ;  /* 0x0000000600067308 */ /* 0x000f220000000800 */
[--C-:B------:R-:W-:Y:S01]  /*92b0*/  FFMA R12, R12, UR14, -R197.reuse ;  /* 0x0000000e0c0c7c23 */ /* 0x100fe200080008c5 */
[--C-:B------:R-:W-:Y:S01]  /*92c0*/  FFMA R13, R13, UR14, -R197.reuse ;  /* 0x0000000e0d0d7c23 */ /* 0x100fe200080008c5 */
[----:B------:R-:W-:Y:S01]  /*92d0*/  FMUL R9, R9, 1.4426950216293334961 ;  /* 0x3fb8aa3b09097820 */ /* 0x000fe20000400000 */
[--C-:B------:R-:W-:Y:S01]  /*92e0*/  FFMA R10, R10, UR14, -R197.reuse ;  /* 0x0000000e0a0a7c23 */ /* 0x100fe200080008c5 */
[--C-:B------:R-:W-:Y:S01]  /*92f0*/  FFMA R14, R14, UR14, -R197.reuse ;  /* 0x0000000e0e0e7c23 */ /* 0x100fe200080008c5 */
[--C-:B------:R-:W-:Y:S02]  /*9300*/  FFMA R15, R15, UR14, -R197.reuse ;  /* 0x0000000e0f0f7c23 */ /* 0x100fe400080008c5 */
[----:B------:R-:W0:Y:S01]  /*9310*/  MUFU.EX2 R7, R7 ;  /* 0x0000000700077308 */ /* 0x000e220000000800 */
[--C-:B------:R-:W-:Y:S01]  /*9320*/  FFMA R16, R16, UR14, -R197.reuse ;  /* 0x0000000e10107c23 */ /* 0x100fe200080008c5 */
[--C-:B------:R-:W-:Y:S01]  /*9330*/  FFMA R17, R17, UR14, -R197.reuse ;  /* 0x0000000e11117c23 */ /* 0x100fe200080008c5 */
[--C-:B------:R-:W-:Y:S01]  /*9340*/  FFMA R18, R18, UR14, -R197.reuse ;  /* 0x0000000e12127c23 */ /* 0x100fe200080008c5 */
[----:B------:R-:W-:Y:S01]  /*9350*/  FFMA R19, R19, UR14, -R197 ;  /* 0x0000000e13137c23 */ /* 0x000fe200080008c5 */
[----:B------:R-:W-:Y:S01]  /*9360*/  FMUL R11, R11, 1.4426950216293334961 ;  /* 0x3fb8aa3b0b0b7820 */ /* 0x000fe20000400000 */
[----:B--2---:R-:W-:Y:S01]  /*9370*/  FMUL R4, R12, 1.4426950216293334961 ;  /* 0x3fb8aa3b0c047820 */ /* 0x004fe20000400000 */
[----:B------:R-:W-:Y:S01]  /*9380*/  FMUL R2, R13, 1.4426950216293334961 ;  /* 0x3fb8aa3b0d027820 */ /* 0x000fe20000400000 */
[----:B------:R-:W2:Y:S01]  /*9390*/  MUFU.EX2 R8, R8 ;  /* 0x0000000800087308 */ /* 0x000ea20000000800 */
[----:B------:R-:W-:Y:S01]  /*93a0*/  FMUL R10, R10, 1.4426950216293334961 ;  /* 0x3fb8aa3b0a0a7820 */ /* 0x000fe20000400000 */
[----:B------:R-:W-:Y:S01]  /*93b0*/  FMUL R3, R14, 1.4426950216293334961 ;  /* 0x3fb8aa3b0e037820 */ /* 0x000fe20000400000 */
[----:B------:R-:W-:Y:S01]  /*93c0*/  FMUL R12, R15, 1.4426950216293334961 ;  /* 0x3fb8aa3b0f0c7820 */ /* 0x000fe20000400000 */
[----:B------:R-:W-:Y:S01]  /*93d0*/  FMUL R13, R16, 1.4426950216293334961 ;  /* 0x3fb8aa3b100d7820 */ /* 0x000fe20000400000 */
[----:B------:R-:W-:Y:S01]  /*93e0*/  FMUL R14, R17, 1.4426950216293334961 ;  /* 0x3fb8aa3b110e7820 */ /* 0x000fe20000400000 */
[----:B------:R-:W-:Y:S01]  /*93f0*/  FMUL R16, R18, 1.4426950216293334961 ;  /* 0x3fb8aa3b12107820 */ /* 0x000fe20000400000 */
[----:B------:R-:W-:Y:S01]  /*9400*/  FMUL R15, R19, 1.4426950216293334961 ;  /* 0x3fb8aa3b130f7820 */ /* 0x000fe20000400000 */
[----:B------:R-:W0:Y:S08]  /*9410*/  MUFU.EX2 R9, R9 ;  /* 0x0000000900097308 */ /* 0x000e300000000800 */
[----:B------:R3:W-:Y:S02]  /*9420*/  MUFU.EX2 R73, R11 ;  /* 0x0000000b00497308 */ /* 0x0007e40000000800 */
[----:B---3--:R-:W-:-:S06]  /*9430*/  FADD R11, R20, R5 ;  /* 0x00000005140b7221 */ /* 0x008fcc0000000000 */
[----:B------:R-:W3:Y:S08]  /*9440*/  MUFU.EX2 R10, R10 ;  /* 0x0000000a000a7308 */ /* 0x000ef00000000800 */
[----:B0-----:R4:W-:Y:S01]  /*9450*/  MUFU.EX2 R75, R4 ;  /* 0x00000004004b7308 */ /* 0x0019e20000000800 */
[----:B------:R-:W-:-:S07]  /*9460*/  ISETP.NE.U32.AND P3, PT, R0, RZ, PT ;  /* 0x000000ff0000720c */ /* 0x000fce0003f65070 */
[----:B------:R-:W0:Y:S01]  /*9470*/  MUFU.EX2 R2, R2 ;  /* 0x0000000200027308 */ /* 0x000e220000000800 */
[----:B----4-:R-:W-:-:S07]  /*9480*/  FADD R4, R6, R11 ;  /* 0x0000000b06047221 */ /* 0x010fce0000000000 */
[----:B------:R-:W-:Y:S01]  /*9490*/  MUFU.EX2 R3, R3 ;  /* 0x0000000300037308 */ /* 0x000fe20000000800 */
[----:B------:R-:W-:-:S07]  /*94a0*/  FADD R11, R7, R4 ;  /* 0x00000004070b7221 */ /* 0x000fce0000000000 */
[----:B------:R-:W4:Y:S08]  /*94b0*/  MUFU.EX2 R12, R12 ;  /* 0x0000000c000c7308 */ /* 0x000f300000000800 */
[----:B------:R-:W-:Y:S08]  /*94c0*/  MUFU.EX2 R13, R13 ;  /* 0x0000000d000d7308 */ /* 0x000ff00000000800 */
[----:B------:R-:W0:Y:S08]  /*94d0*/  MUFU.EX2 R14, R14 ;  /* 0x0000000e000e7308 */ /* 0x000e300000000800 */
[----:B------:R-:W-:Y:S08]  /*94e0*/  MUFU.EX2 R16, R16 ;  /* 0x0000001000107308 */ /* 0x000ff00000000800 */
[----:B------:R-:W1:Y:S01]  /*94f0*/  MUFU.EX2 R15, R15 ;  /* 0x0000000f000f7308 */ /* 0x000e620000000800 */
[----:B--2---:R-:W-:Y:S01]  /*9500*/  FADD R0, R8, R11 ;  /* 0x0000000b08007221 */ /* 0x004fe20000000000 */
[----:B------:R-:W-:-:S03]  /*9510*/  SEL R17, RZ, 0x90, !P3 ;  /* 0x00000090ff117807 */ /* 0x000fc60005800000 */
[----:B------:R-:W-:Y:S01]  /*9520*/  FADD R11, R9, R0 ;  /* 0x00000000090b7221 */ /* 0x000fe20000000000 */
[----:B------:R-:W-:Y:S02]  /*9530*/  F2FP.BF16.F32.PACK_AB R4, R5, R20 ;  /* 0x000000140504723e */ /* 0x000fe400000010ff */
[----:B------:R-:W-:Y:S01]  /*9540*/  F2FP.BF16.F32.PACK_AB R5, R7, R6 ;  /* 0x000000060705723e */ /* 0x000fe200000010ff */
[----:B---3--:R-:W-:Y:S01]  /*9550*/  FADD R0, R10, R11 ;  /* 0x0000000b0a007221 */ /* 0x008fe20000000000 */
[----:B------:R-:W-:Y:S02]  /*9560*/  F2FP.BF16.F32.PACK_AB R6, R9, R8 ;  /* 0x000000080906723e */ /* 0x000fe400000010ff */
[----:B------:R-:W-:Y:S02]  /*9570*/  F2FP.BF16.F32.PACK_AB R7, R73, R10 ;  /* 0x0000000a4907723e */ /* 0x000fe400000010ff */
[----:B------:R-:W-:Y:S02]  /*9580*/  LOP3.LUT R196, R17, R196, RZ, 0x3c, !PT ;  /* 0x000000c411c47212 */ /* 0x000fe400078e3cff */
[----:B0-----:R-:W-:-:S02]  /*9590*/  F2FP.BF16.F32.PACK_AB R8, R2, R75 ;  /* 0x0000004b0208723e */ /* 0x001fc400000010ff */
[----:B----4-:R-:W-:Y:S02]  /*95a0*/  F2FP.BF16.F32.PACK_AB R9, R12, R3 ;  /* 0x000000030c09723e */ /* 0x010fe400000010ff */
[----:B------:R-:W-:Y:S02]  /*95b0*/  F2FP.BF16.F32.PACK_AB R10, R14, R13 ;  /* 0x0000000d0e0a723e */ /* 0x000fe400000010ff */
[----:B-1----:R-:W-:Y:S01]  /*95c0*/  F2FP.BF16.F32.PACK_AB R11, R15, R16 ;  /* 0x000000100f0b723e */ /* 0x002fe200000010ff */
[----:B------:R-:W-:Y:S06]  /*95d0*/  BRA.U !UP0, `(.L_x_9) ;  /* 0x0000000108047547 */ /* 0x000fec000b800000 */
[----:B------:R0:W-:Y:S02]  /*95e0*/  STTM.x8 tmem[UR7+0x110], R4 ;  /* 0x00011004000079ed */ /* 0x0001e400081c0007 */
.L_x_9:
[----:B0-----:R-:W-:Y:S01]  /*95f0*/  FADD R4, R73, R0 ;  /* 0x0000000049047221 */ /* 0x001fe20000000000 */
[----:B-----5:R-:W-:Y:S01]  /*9600*/  STS.U16 [R196+UR4+0x10000], R21 ;  /* 0x01000015c4007988 */ /* 0x020fe20008000404 */
[----:B------:R-:W-:Y:S02]  /*9610*/  FADD R0, -R197, -INF ;  /* 0xff800000c5007421 */ /* 0x000fe40000000100 */
[----:B------:R-:W-:Y:S01]  /*9620*/  FADD R5, R75, R4 ;  /* 0x000000044b057221 */ /* 0x000fe20000000000 */
[----:B------:R-:W-:Y:S01]  /*9630*/  STS.U16 [R196+UR4+0x10100], R23 ;  /* 0x01010017c4007988 */ /* 0x000fe20008000404 */
[----:B------:R-:W-:Y:S02]  /*9640*/  FMUL R0, R0, 1.4426950216293334961 ;  /* 0x3fb8aa3b00007820 */ /* 0x000fe40000400000 */
[----:B------:R-:W-:Y:S01]  /*9650*/  FADD R2, R2, R5 ;  /* 0x0000000502027221 */ /* 0x000fe20000000000 */
[----:B------:R-:W-:Y:S03]  /*9660*/  STS.U16 [R196+UR4+0x10200], R25 ;  /* 0x01020019c4007988 */ /* 0x000fe60008000404 */
[----:B------:R-:W-:Y:S01]  /*9670*/  FADD R3, R3, R2 ;  /* 0x0000000203037221 */ /* 0x000fe20000000000 */
[----:B------:R-:W-:Y:S01]  /*9680*/  STS.U16 [R196+UR4+0x10300], R27 ;  /* 0x0103001bc4007988 */ /* 0x000fe20008000404 */
[----:B------:R-:W0:Y:S02]  /*9690*/  MUFU.EX2 R0, R0 ;  /* 0x0000000000007308 */ /* 0x000e240000000800 */
[----:B------:R-:W-:Y:S01]  /*96a0*/  FADD R12, R12, R3 ;  /* 0x000000030c0c7221 */ /* 0x000fe20000000000 */
[----:B------:R-:W-:Y:S03]  /*96b0*/  STS.U16 [R196+UR4+0x10400], R29 ;  /* 0x0104001dc4007988 */ /* 0x000fe60008000404 */
[----:B------:R-:W-:Y:S01]  /*96c0*/  FADD R13, R13, R12 ;  /* 0x0000000c0d0d7221 */ /* 0x000fe20000000000 */
[----:B------:R-:W-:Y:S03]  /*96d0*/  STS.U16 [R196+UR4+0x10500], R31 ;  /* 0x0105001fc4007988 */ /* 0x000fe60008000404 */
[----:B------:R-:W-:Y:S01]  /*96e0*/  FADD R13, R14, R13 ;  /* 0x0000000d0e0d7221 */ /* 0x000fe20000000000 */
[----:B------:R-:W-:Y:S03]  /*96f0*/  STS.U16 [R196+UR4+0x10600], R33 ;  /* 0x01060021c4007988 */ /* 0x000fe60008000404 */
[----:B------:R-:W-:Y:S01]  /*9700*/  FADD R2, R16, R13 ;  /* 0x0000000d10027221 */ /* 0x000fe20000000000 */
[----:B------:R-:W-:Y:S03]  /*9710*/  STS.U16 [R196+UR4+0x10700], R35 ;  /* 0x01070023c4007988 */ /* 0x000fe60008000404 */
[----:B------:R-:W-:Y:S01]  /*9720*/  FADD R2, R15, R2 ;  /* 0x000000020f027221 */ /* 0x000fe20000000000 */
        /* <DEDUP_REMOVED lines=23> */
[----:B------:R2:W-:Y:S01]  /*98a0*/  STS.U16 [R196+UR4+0x11f00], R143 ;  /* 0x011f008fc4007988 */ /* 0x0005e20008000404 */
[----:B------:R-:W3:Y:S02]  /*98b0*/  FENCE.VIEW.ASYNC.T ;  /* 0x00000000000073c6 */ /* 0x000ee40000000200 */
[----:B---3--:R-:W-:Y:S06]  /*98c0*/  BAR.SYNC.DEFER_BLOCKING 0x0 ;  /* 0x0000000000007b1d */ /* 0x008fec0000010000 */
[----:B-1----:R-:W0:Y:S01]  /*98d0*/  LDTM.x64 R68, tmem[UR7] ;  /* 0x00000007004479ee */ /* 0x002e220008340000 */
[----:B------:R-:W-:Y:S01]  /*98e0*/  LDTM.x64 R4, tmem[UR7+0x40] ;  /* 0x00004007000479ee */ /* 0x000fe20008340000 */
[----:B--2---:R-:W1:Y:S01]  /*98f0*/  LDTM.x64 R132, tmem[UR7+0x80] ;  /* 0x00008007008479ee */ /* 0x004e620008340000 */
[C---:B0-----:R-:W-:Y:S01]  /*9900*/  FMUL R68, R0.reuse, R68 ;  /* 0x0000004400447220 */ /* 0x041fe20000400000 */
[C---:B------:R-:W-:Y:S01]  /*9910*/  FMUL R69, R0.reuse, R69 ;  /* 0x0000004500457220 */ /* 0x040fe20000400000 */
[----:B-1----:R-:W-:Y:S01]  /*9920*/  STL.64 [R1], R132 ;  /* 0x0000008401007387 */ /* 0x002fe20000100a00 */
[C---:B------:R-:W-:Y:S01]  /*9930*/  FMUL R70, R0.reuse, R70 ;  /* 0x0000004600467220 */ /* 0x040fe20000400000 */
[C---:B------:R-:W-:Y:S01]  /*9940*/  FMUL R71, R0.reuse, R71 ;  /* 0x0000004700477220 */ /* 0x040fe20000400000 */
[C---:B------:R-:W-:Y:S01]  /*9950*/  FMUL R72, R0.reuse, R72 ;  /* 0x0000004800487220 */ /* 0x040fe20000400000 */
[----:B------:R-:W-:Y:S01]  /*9960*/  STL.64 [R1+0x8], R134 ;  /* 0x0000088601007387 */ /* 0x000fe20000100a00 */
        /* <DEDUP_REMOVED lines=119> */
[----:B------:R0:W-:Y:S01]  /*a0e0*/  STL.64 [R1+0xf8], R194 ;  /* 0x0000f8c201007387 */ /* 0x0001e20000100a00 */
[C---:B------:R-:W-:Y:S01]  /*a0f0*/  FMUL R35, R0.reuse, R35 ;  /* 0x0000002300237220 */ /* 0x040fe20000400000 */
        /* <DEDUP_REMOVED lines=10> */
[----:B0-----:R-:W0:Y:S01]  /*a1a0*/  LDTM.x64 R132, tmem[UR7+0xc0] ;  /* 0x0000c007008479ee */ /* 0x001e220008340000 */
        /* <DEDUP_REMOVED lines=21> */
[----:B------:R-:W-:Y:S01]  /*a300*/  FMUL R67, R0, R67 ;  /* 0x0000004300437220 */ /* 0x000fe20000400000 */
[----:B------:R-:W-:Y:S01]  /*a310*/  NOP ;  /* 0x0000000000007918 */ /* 0x000fe20000000000 */
[----:B0-----:R-:W-:Y:S05]  /*a320*/  BRA.U !UP0, `(.L_x_10) ;  /* 0x0000000108087547 */ /* 0x001fea000b800000 */
[----:B------:R0:W-:Y:S01]  /*a330*/  STTM.x64 tmem[UR7], R68 ;  /* 0x00000044000079ed */ /* 0x0001e20008340007 */
[----:B------:R0:W-:Y:S02]  /*a340*/  STTM.x64 tmem[UR7+0x40], R4 ;  /* 0x00004004000079ed */ /* 0x0001e40008340007 */
.L_x_10:
[----:B0-----:R-:W2:Y:S01]  /*a350*/  LDL.LU R65, [R1+0x4] ;  /* 0x0000040001417983 */ /* 0x001ea20000300800 */
[----:B------:R-:W0:Y:S03]  /*a360*/  LDCU UR73, c[0x0][0x3c4] ;  /* 0x00007880ff4977ac */ /* 0x000e260008000800 */
[----:B------:R-:W3:Y:S04]  /*a370*/  LDL.LU R64, [R1+0x8] ;  /* 0x0000080001407983 */ /* 0x000ee80000300800 */
[----:B------:R-:W4:Y:S04]  /*a380*/  LDL.LU R63, [R1+0xc] ;  /* 0x00000c00013f7983 */ /* 0x000f280000300800 */
[----:B------:R-:W5:Y:S04]  /*a390*/  LDL.LU R62, [R1+0x10] ;  /* 0x00001000013e7983 */ /* 0x000f680000300800 */
        /* <DEDUP_REMOVED lines=8> */
[----:B------:R-:W5:Y:S04]  /*a420*/  LDL.LU R66, [R1] ;  /* 0x0000000001427983 */ /* 0x000f680000300800 */
        /* <DEDUP_REMOVED lines=50> */
[----:B------:R-:W5:Y:S01]  /*a750*/  LDL.LU R3, [R1+0xfc] ;  /* 0x0000fc0001037983 */ /* 0x000f620000300800 */
[C---:B------:R-:W-:Y:S01]  /*a760*/  FMUL R67, R0.reuse, R195 ;  /* 0x000000c300437220 */ /* 0x040fe20000400000 */
[C---:B--2---:R-:W-:Y:S01]  /*a770*/  FMUL R69, R0.reuse, R65 ;  /* 0x0000004100457220 */ /* 0x044fe20000400000 */
[C---:B------:R-:W-:Y:S01]  /*a780*/  FMUL R65, R0.reuse, R193 ;  /* 0x000000c100417220 */ /* 0x040fe20000400000 */
[C---:B---3--:R-:W-:Y:S01]  /*a790*/  FMUL R70, R0.reuse, R64 ;  /* 0x0000004000467220 */ /* 0x048fe20000400000 */
[C---:B------:R-:W-:Y:S01]  /*a7a0*/  FMUL R64, R0.reuse, R192 ;  /* 0x000000c000407220 */ /* 0x040fe20000400000 */
[C---:B----4-:R-:W-:Y:S01]  /*a7b0*/  FMUL R71, R0.reuse, R63 ;  /* 0x0000003f00477220 */ /* 0x050fe20000400000 */
[C---:B------:R-:W-:Y:S01]  /*a7c0*/  FMUL R63, R0.reuse, R191 ;  /* 0x000000bf003f7220 */ /* 0x040fe20000400000 */
[C---:B-----5:R-:W-:Y:S01]  /*a7d0*/  FMUL R72, R0.reuse, R62 ;  /* 0x0000003e00487220 */ /* 0x060fe20000400000 */
        /* <DEDUP_REMOVED lines=120> */
[----:B0-----:R-:W-:Y:S06]  /*af60*/  BRA.U !UP0, `(.L_x_11) ;  /* 0x00000001080c7547 */ /* 0x001fec000b800000 */
[----:B------:R0:W-:Y:S01]  /*af70*/  STTM.x64 tmem[UR7+0x80], R68 ;  /* 0x00008044000079ed */ /* 0x0001e20008340007 */
[----:B------:R-:W-:Y:S05]  /*af80*/  BRA.U !UP0, `(.L_x_11) ;  /* 0x0000000108047547 */ /* 0x000fea000b800000 */
[----:B------:R1:W-:Y:S02]  /*af90*/  STTM.x64 tmem[UR7+0xc0], R4 ;  /* 0x0000c004000079ed */ /* 0x0003e40008340007 */
.L_x_11:
[----:B------:R-:W2:Y:S02]  /*afa0*/  FENCE.VIEW.ASYNC.T ;  /* 0x00000000000073c6 */ /* 0x000ea40000000200 */
[----:B--2---:R-:W-:Y:S01]  /*afb0*/  BAR.SYNC.DEFER_BLOCKING 0x0 ;  /* 0x0000000000007b1d */ /* 0x004fe20000010000 */
[----:B------:R-:W-:Y:S01]  /*afc0*/  UIADD3 UR9, UPT, UPT, UR9, -0x10, URZ ;  /* 0xfffffff009097890 */ /* 0x000fe2000fffe0ff */
[----:B-1----:R-:W-:Y:S02]  /*afd0*/  HFMA2 R4, -RZ, RZ, 0, 0 ;  /* 0x00000000ff047431 */ /* 0x002fe400000001ff */
[----:B------:R-:W-:Y:S01]  /*afe0*/  FADD R2, R0, R2 ;  /* 0x0000000200027221 */ /* 0x000fe20000000000 */
[----:B------:R-:W-:Y:S02]  /*aff0*/  UISETP.GE.AND UP0, UPT, UR9, 0x1, UPT ;  /* 0x000000010900788c */ /* 0x000fe4000bf06270 */
[----:B------:R-:W-:Y:S01]  /*b000*/  MOV R3, UR9 ;  /* 0x0000000900037c02 */ /* 0x000fe20008000f00 */
[----:B------:R-:W-:-:S04]  /*b010*/  UIADD3 UR9, UPT, UPT, UR5, 0x110, URZ ;  /* 0x0000011005097890 */ /* 0x000fc8000fffe0ff */
[----:B------:R1:W-:Y:S01]  /*b020*/  STL [R1+0x168], R3 ;  /* 0x0001680301007387 */ /* 0x0003e20000100800 */
[----:B------:R2:W-:Y:S06]  /*b030*/  MEMBAR.ALL.CTA ;  /* 0x0000000000007992 */ /* 0x0005ec0000008000 */
[----:B--2---:R-:W2:Y:S02]  /*b040*/  FENCE.VIEW.ASYNC.S ;  /* 0x00000000000073c6 */ /* 0x004ea40000000000 */
[----:B--2---:R-:W-:Y:S06]  /*b050*/  BAR.SYNC.DEFER_BLOCKING 0x0 ;  /* 0x0000000000007b1d */ /* 0x004fec0000010000 */
[----:B-1----:R-:W-:Y:S05]  /*b060*/  BRA.U !UP2, `(.L_x_12) ;  /* 0x000000010a287547 */ /* 0x002fea000b800000 */
[----:B------:R-:W-:Y:S01]  /*b070*/  ULOP3.LUT UR17, UR12, 0xc0004010, URZ, 0xfc, !UPT ;  /* 0xc00040100c117892 */ /* 0x000fe2000f8efcff */
[----:B------:R-:W-:Y:S01]  /*b080*/  UMOV UR14, UR6 ;  /* 0x00000006000e7c82 */ /* 0x000fe20008000000 */
[----:B------:R-:W-:Y:S01]  /*b090*/  UMOV UR15, URZ ;  /* 0x000000ff000f7c82 */ /* 0x000fe20008000000 */
[----:B------:R-:W-:Y:S01]  /*b0a0*/  UMOV UR18, 0x0 ;  /* 0x0000000000127882 */ /* 0x000fe20000000000 */
[----:B------:R-:W-:Y:S01]  /*b0b0*/  UMOV UR19, 0x8400490 ;  /* 0x0840049000137882 */ /* 0x000fe20000000000 */
[----:B------:R-:W-:Y:S01]  /*b0c0*/  UMOV UR16, UR13 ;  /* 0x0000000d00107c82 */ /* 0x000fe20008000000 */
[----:B------:R-:W-:-:S03]  /*b0d0*/  UMOV UR12, UR14 ;  /* 0x0000000e000c7c82 */ /* 0x000fc60008000000 */
[----:B------:R1:W-:Y:S01]  /*b0e0*/  UTCHMMA tmem[UR9], gdesc[UR16], tmem[UR5], tmem[UR18], idesc[UR19], UPT ;  /* 0x00ff1210090079ea */ /* 0x0003e2000b800005 */
[----:B------:R1:W-:Y:S01]  /*b0f0*/  UTCBAR [UR12], URZ ;  /* 0x000000ff0c0073e9 */ /* 0x0003e200080000ff */
[----:B------:R-:W-:Y:S01]  /*b100*/  NOP ;  /* 0x0000000000007918 */ /* 0x000fe20000000000 */
.L_x_12:
[----:B------:R-:W-:Y:S02]  /*b110*/  FSEL R197, R197, -INF , P2 ;  /* 0xff800000c5c57808 */ /* 0x000fe40001000000 */
[----:B------:R-:W-:Y:S01]  /*b120*/  FSEL R205, R2, 1, P2 ;  /* 0x3f80000002cd7808 */ /* 0x000fe20001000000 */
[----:B------:R-:W-:Y:S06]  /*b130*/  BRA.U !UP0, `(.L_x_13) ;  /* 0x0000003d08ac7547 */ /* 0x000fec000b800000 */
[----:B------:R-:W-:Y:S01]  /*b140*/  MOV R0, UR4 ;  /* 0x0000000400007c02 */ /* 0x000fe20008000f00 */
[----:B------:R-:W-:Y:S01]  /*b150*/  USHF.R.U32.HI UR72, URZ, 0x4, UR31 ;  /* 0x00000004ff487899 */ /* 0x000fe2000801161f */
[----:B------:R-:W-:Y:S01]  /*b160*/  MOV R15, UR4 ;  /* 0x00000004000f7c02 */ /* 0x000fe20008000f00 */
[----:B------:R-:W-:Y:S01]  /*b170*/  UMOV UR39, URZ ;  /* 0x000000ff00277c82 */ /* 0x000fe20008000000 */
[----:B------:R-:W-:Y:S01]  /*b180*/  SHF.R.U32.HI R0, RZ, 0x4, R0 ;  /* 0x00000004ff007819 */ /* 0x000fe20000011600 */
[----:B------:R-:W-:Y:S01]  /*b190*/  USGXT.U32 UR72, UR72, 0xe ;  /* 0x0000000e4848789a */ /* 0x000fe20008000000 */
[----:B------:R-:W-:Y:S01]  /*b1a0*/  HFMA2 R199, -RZ, RZ, 0, 5.9604644775390625e-08 ;  /* 0x00000001ffc77431 */ /* 0x000fe200000001ff */
[----:B------:R-:W-:Y:S01]  /*b1b0*/  USHF.L.U32 UR73, UR73, 0x4, URZ ;  /* 0x0000000449497899 */ /* 0x000fe200080006ff */
[----:B------:R-:W-:Y:S01]  /*b1c0*/  SGXT.U32 R212, R0, 0xe ;  /* 0x0000000e00d4781a */ /* 0x000fe20000000000 */
[----:B------:R-:W-:Y:S01]  /*b1d0*/  UIADD3 UR42, UP0, UPT, UR72, 0x2, URZ ;  /* 0x00000002482a7890 */ /* 0x000fe2000ff1e0ff */
[----:B------:R-:W-:Y:S01]  /*b1e0*/  MOV R0, RZ ;  /* 0x000000ff00007202 */ /* 0x000fe20000000f00 */
[----:B------:R-:W-:Y:S01]  /*b1f0*/  USHF.L.U32 UR60, UR37, 0x4, URZ ;  /* 0x00000004253c7899 */ /* 0x000fe200080006ff */
[----:B------:R-:W-:Y:S01]  /*b200*/  IADD3 R2, P2, PT, R212, 0x8000080, RZ ;  /* 0x08000080d4027810 */ /* 0x000fe20007f5e0ff */
[----:B------:R-:W-:Y:S01]  /*b210*/  UIADD3.X UR43, UPT, UPT, UR39, 0x40004040, URZ, UP0, !UPT ;  /* 0x40004040272b7890 */ /* 0x000fe200087fe4ff */
[----:B------:R-:W-:Y:S01]  /*b220*/  HFMA2 R211, -RZ, RZ, 0, 0 ;  /* 0x00000000ffd37431 */ /* 0x000fe200000001ff */
[----:B------:R-:W-:Y:S01]  /*b230*/  UISETP.NE.U32.AND UP0, UPT, UR33, URZ, UPT ;  /* 0x000000ff2100728c */ /* 0x000fe2000bf05070 */
[C---:B------:R-:W-:Y:S01]  /*b240*/  IADD3 R3, P3, PT, R2.reuse, 0x80, RZ ;  /* 0x0000008002037810 */ /* 0x040fe20007f7e0ff */
[----:B------:R-:W-:Y:S01]  /*b250*/  UIADD3.64 UR44, UPT, UPT, UR42, 0x2, URZ ;  /* 0x000000022a2c7897 */ /* 0x000fe2000fffe0ff */
[----:B------:R-:W-:Y:S01]  /*b260*/  IADD3 R4, P4, PT, R2, 0x100, RZ ;  /* 0x0000010002047810 */ /* 0x000fe20007f9e0ff */
[----:B------:R-:W-:Y:S01]  /*b270*/  UIADD3.64 UR46, UPT, UPT, UR42, 0x4, URZ ;  /* 0x000000042a2e7897 */ /* 0x000fe2000fffe0ff */
[----:B------:R-:W-:Y:S01]  /*b280*/  IADD3.X R0, PT, PT, R0, 0x40004040, RZ, P2, !PT ;  /* 0x4000404000007810 */ /* 0x000fe200017fe4ff */
[----:B------:R-:W-:Y:S01]  /*b290*/  UIADD3.64 UR48, UPT, UPT, UR42, 0x82, URZ ;  /* 0x000000822a307897 */ /* 0x000fe2000fffe0ff */
[----:B-1----:R-:W-:Y:S01]  /*b2a0*/  R2UR UR12, R3 ;  /* 0x00000000030c72ca */ /* 0x002fe200000e0000 */
[----:B------:R-:W-:Y:S01]  /*b2b0*/  UIADD3.64 UR50, UPT, UPT, UR42, 0x84, URZ ;  /* 0x000000842a327897 */ /* 0x000fe2000fffe0ff */
[----:B------:R-:W-:Y:S01]  /*b2c0*/  R2UR UR14, R4 ;  /* 0x00000000040e72ca */ /* 0x000fe200000e0000 */
[----:B------:R-:W-:Y:S01]  /*b2d0*/  UIADD3.64 UR52, UPT, UPT, UR42, 0xfe, URZ ;  /* 0x000000fe2a347897 */ /* 0x000fe2000fffe0ff */
[C---:B------:R-:W-:Y:S01]  /*b2e0*/  IADD3 R4, P5, PT, R2.reuse, 0x180, RZ ;  /* 0x0000018002047810 */ /* 0x040fe20007fbe0ff */
[----:B------:R-:W-:Y:S01]  /*b2f0*/  UIADD3.64 UR54, UPT, UPT, UR42, 0x100, URZ ;  /* 0x000001002a367897 */ /* 0x000fe2000fffe0ff */
[C---:B------:R-:W-:Y:S01]  /*b300*/  IADD3 R5, P6, PT, R2.reuse, 0x200, RZ ;  /* 0x0000020002057810 */ /* 0x040fe20007fde0ff */
[----:B------:R-:W-:Y:S01]  /*b310*/  UIADD3.64 UR56, UPT, UPT, UR42, 0x102, URZ ;  /* 0x000001022a387897 */ /* 0x000fe2000fffe0ff */
[----:B------:R-:W-:Y:S01]  /*b320*/  IADD3 R6, P2, PT, R2, 0x280, RZ ;  /* 0x0000028002067810 */ /* 0x000fe20007f5e0ff */
[----:B------:R-:W-:Y:S01]  /*b330*/  UIADD3.64 UR58, UPT, UPT, UR42, 0x104, URZ ;  /* 0x000001042a3a7897 */ /* 0x000fe2000fffe0ff */
[----:B------:R-:W-:Y:S01]  /*b340*/  IADD3.X R3, PT, PT, R0, RZ, RZ, P3, !PT ;  /* 0x000000ff00037210 */ /* 0x000fe20001ffe4ff */
[----:B------:R-:W-:Y:S01]  /*b350*/  UIADD3.64 UR62, UPT, UPT, UR42, 0x180, URZ ;  /* 0x000001802a3e7897 */ /* 0x000fe2000fffe0ff */
[----:B------:R-:W-:Y:S01]  /*b360*/  IADD3 R7, P3, PT, R2, 0x300, RZ ;  /* 0x0000030002077810 */ /* 0x000fe20007f7e0ff */
[----:B------:R-:W-:Y:S01]  /*b370*/  UIADD3.64 UR64, UPT, UPT, UR42, 0x182, URZ ;  /* 0x000001822a407897 */ /* 0x000fe2000fffe0ff */
[----:B------:R-:W-:Y:S01]  /*b380*/  R2UR UR16, R4 ;  /* 0x00000000041072ca */ /* 0x000fe200000e0000 */
[----:B------:R-:W-:Y:S01]  /*b390*/  UIADD3.64 UR66, UPT, UPT, UR42, 0x184, URZ ;  /* 0x000001842a427897 */ /* 0x000fe2000fffe0ff */
[----:B------:R-:W-:-:S02]  /*b3a0*/  R2UR UR18, R5 ;  /* 0x00000000051272ca */ /* 0x000fc400000e0000 */
[----:B------:R-:W-:Y:S02]  /*b3b0*/  R2UR UR20, R6 ;  /* 0x00000000061472ca */ /* 0x000fe400000e0000 */
[----:B------:R-:W-:Y:S02]  /*b3c0*/  R2UR UR22, R7 ;  /* 0x00000000071672ca */ /* 0x000fe400000e0000 */
[C---:B------:R-:W-:Y:S02]  /*b3d0*/  IADD3.X R4, PT, PT, R0.reuse, RZ, RZ, P4, !PT ;  /* 0x000000ff00047210 */ /* 0x040fe400027fe4ff */
[C---:B------:R-:W-:Y:S02]  /*b3e0*/  IADD3.X R5, PT, PT, R0.reuse, RZ, RZ, P5, !PT ;  /* 0x000000ff00057210 */ /* 0x040fe40002ffe4ff */
[----:B------:R-:W-:Y:S02]  /*b3f0*/  IADD3.X R6, PT, PT, R0, RZ, RZ, P6, !PT ;  /* 0x000000ff00067210 */ /* 0x000fe400037fe4ff */
[----:B------:R-:W-:-:S02]  /*b400*/  IADD3 R8, P4, PT, R2, 0x380, RZ ;  /* 0x0000038002087810 */ /* 0x000fc40007f9e0ff */
[C---:B------:R-:W-:Y:S02]  /*b410*/  IADD3 R9, P5, PT, R2.reuse, 0x400, RZ ;  /* 0x0000040002097810 */ /* 0x040fe40007fbe0ff */
[----:B------:R-:W-:Y:S02]  /*b420*/  IADD3 R10, P6, PT, R2, 0x480, RZ ;  /* 0x00000480020a7810 */ /* 0x000fe40007fde0ff */
[----:B------:R-:W-:Y:S02]  /*b430*/  IADD3.X R7, PT, PT, R0, RZ, RZ, P2, !PT ;  /* 0x000000ff00077210 */ /* 0x000fe400017fe4ff */
[----:B------:R-:W-:Y:S02]  /*b440*/  IADD3 R11, P2, PT, R2, 0x500, RZ ;  /* 0x00000500020b7810 */ /* 0x000fe40007f5e0ff */
[----:B------:R-:W-:Y:S02]  /*b450*/  R2UR UR24, R8 ;  /* 0x00000000081872ca */ /* 0x000fe400000e0000 */
[----:B------:R-:W-:-:S02]  /*b460*/  R2UR UR26, R9 ;  /* 0x00000000091a72ca */ /* 0x000fc400000e0000 */
[----:B------:R-:W-:Y:S02]  /*b470*/  R2UR UR28, R10 ;  /* 0x000000000a1c72ca */ /* 0x000fe400000e0000 */
[----:B------:R-:W-:Y:S02]  /*b480*/  R2UR UR30, R11 ;  /* 0x000000000b1e72ca */ /* 0x000fe400000e0000 */
[C---:B------:R-:W-:Y:S02]  /*b490*/  IADD3.X R8, PT, PT, R0.reuse, RZ, RZ, P3, !PT ;  /* 0x000000ff00087210 */ /* 0x040fe40001ffe4ff */
[C---:B------:R-:W-:Y:S02]  /*b4a0*/  IADD3.X R9, PT, PT, R0.reuse, RZ, RZ, P4, !PT ;  /* 0x000000ff00097210 */ /* 0x040fe400027fe4ff */
[----:B------:R-:W-:Y:S02]  /*b4b0*/  IADD3.X R10, PT, PT, R0, RZ, RZ, P5, !PT ;  /* 0x000000ff000a7210 */ /* 0x000fe40002ffe4ff */
[----:B------:R-:W-:-:S02]  /*b4c0*/  R2UR UR32, R2 ;  /* 0x00000000022072ca */ /* 0x000fc400000e0000 */
[C---:B------:R-:W-:Y:S02]  /*b4d0*/  IADD3 R12, P3, PT, R2.reuse, 0x580, RZ ;  /* 0x00000580020c7810 */ /* 0x040fe40007f7e0ff */
[C---:B------:R-:W-:Y:S02]  /*b4e0*/  IADD3 R13, P4, PT, R2.reuse, 0x600, RZ ;  /* 0x00000600020d7810 */ /* 0x040fe40007f9e0ff */
[----:B------:R-:W-:Y:S02]  /*b4f0*/  IADD3 R14, P5, PT, R2, 0x680, RZ ;  /* 0x00000680020e7810 */ /* 0x000fe40007fbe0ff */
[----:B------:R-:W-:Y:S02]  /*b500*/  IADD3.X R11, PT, PT, R0, RZ, RZ, P6, !PT ;  /* 0x000000ff000b7210 */ /* 0x000fe400037fe4ff */
[----:B------:R-:W-:Y:S02]  /*b510*/  IADD3 R2, P6, PT, R2, 0x700, RZ ;  /* 0x0000070002027810 */ /* 0x000fe40007fde0ff */
[----:B------:R-:W-:-:S02]  /*b520*/  R2UR UR13, R3 ;  /* 0x00000000030d72ca */ /* 0x000fc400000e0000 */
[----:B------:R-:W-:Y:S02]  /*b530*/  R2UR UR40, R2 ;  /* 0x00000000022872ca */ /* 0x000fe400000e0000 */
[C---:B------:R-:W-:Y:S02]  /*b540*/  IADD3.X R2, PT, PT, R0.reuse, RZ, RZ, P2, !PT ;  /* 0x000000ff00027210 */ /* 0x040fe400017fe4ff */
[----:B------:R-:W-:Y:S02]  /*b550*/  IADD3.X R3, PT, PT, R0, RZ, RZ, P3, !PT ;  /* 0x000000ff00037210 */ /* 0x000fe40001ffe4ff */
[----:B------:R-:W-:Y:S02]  /*b560*/  R2UR UR34, R12 ;  /* 0x000000000c2272ca */ /* 0x000fe400000e0000 */
[----:B------:R-:W-:Y:S02]  /*b570*/  R2UR UR36, R13 ;  /* 0x000000000d2472ca */ /* 0x000fe400000e0000 */
[----:B------:R-:W-:-:S02]  /*b580*/  R2UR UR38, R14 ;  /* 0x000000000e2672ca */ /* 0x000fc400000e0000 */
[----:B------:R-:W-:Y:S02]  /*b590*/  R2UR UR15, R4 ;  /* 0x00000000040f72ca */ /* 0x000fe400000e0000 */
[----:B------:R-:W-:Y:S02]  /*b5a0*/  R2UR UR17, R5 ;  /* 0x00000000051172ca */ /* 0x000fe400000e0000 */
[----:B------:R-:W-:Y:S02]  /*b5b0*/  R2UR UR19, R6 ;  /* 0x00000000061372ca */ /* 0x000fe400000e0000 */
[----:B------:R-:W-:Y:S02]  /*b5c0*/  R2UR UR21, R7 ;  /* 0x00000000071572ca */ /* 0x000fe400000e0000 */
[----:B------:R-:W-:Y:S02]  /*b5d0*/  R2UR UR23, R8 ;  /* 0x00000000081772ca */ /* 0x000fe400000e0000 */
[----:B------:R-:W-:-:S02]  /*b5e0*/  R2UR UR25, R9 ;  /* 0x00000000091972ca */ /* 0x000fc400000e0000 */
[----:B------:R-:W-:Y:S02]  /*b5f0*/  R2UR UR27, R10 ;  /* 0x000000000a1b72ca */ /* 0x000fe400000e0000 */
[----:B------:R-:W-:Y:S02]  /*b600*/  R2UR UR29, R11 ;  /* 0x000000000b1d72ca */ /* 0x000fe400000e0000 */
[----:B------:R-:W-:Y:S02]  /*b610*/  IADD3 R4, PT, PT, R15, 0x14000, RZ ;  /* 0x000140000f047810 */ /* 0x000fe40007ffe0ff */
[----:B------:R-:W-:Y:S02]  /*b620*/  R2UR UR31, R2 ;  /* 0x00000000021f72ca */ /* 0x000fe400000e0000 */
[----:B------:R-:W-:Y:S02]  /*b630*/  R2UR UR35, R3 ;  /* 0x00000000032372ca */ /* 0x000fe400000e0000 */
[----:B------:R-:W-:-:S02]  /*b640*/  IADD3.X R2, PT, PT, R0, RZ, RZ, P4, !PT ;  /* 0x000000ff00027210 */ /* 0x000fc400027fe4ff */
[C---:B------:R-:W-:Y:S02]  /*b650*/  IADD3.X R3, PT, PT, R0.reuse, RZ, RZ, P5, !PT ;  /* 0x000000ff00037210 */ /* 0x040fe40002ffe4ff */
[C---:B------:R-:W-:Y:S02]  /*b660*/  R2UR UR33, R0.reuse ;  /* 0x00000000002172ca */ /* 0x040fe400000e0000 */
[----:B------:R-:W-:Y:S02]  /*b670*/  IADD3.X R0, PT, PT, R0, RZ, RZ, P6, !PT ;  /* 0x000000ff00007210 */ /* 0x000fe400037fe4ff */
[----:B------:R-:W-:Y:S02]  /*b680*/  SHF.R.U32.HI R4, RZ, 0x4, R4 ;  /* 0x00000004ff047819 */ /* 0x000fe40000011604 */
[----:B------:R-:W-:Y:S02]  /*b690*/  R2UR UR37, R2 ;  /* 0x00000000022572ca */ /* 0x000fe400000e0000 */
[----:B------:R-:W-:-:S02]  /*b6a0*/  R2UR UR41, R0 ;  /* 0x00000000002972ca */ /* 0x000fc400000e0000 */
[----:B------:R-:W-:Y:S02]  /*b6b0*/  MOV R30, R197 ;  /* 0x000000c5001e7202 */ /* 0x000fe40000000f00 */
[----:B------:R-:W-:Y:S02]  /*b6c0*/  MOV R0, RZ ;  /* 0x000000ff00007202 */ /* 0x000fe40000000f00 */
[----:B------:R-:W-:Y:S02]  /*b6d0*/  MOV R204, RZ ;  /* 0x000000ff00cc7202 */ /* 0x000fe40000000f00 */
[----:B------:R-:W-:Y:S02]  /*b6e0*/  MOV R2, UR73 ;  /* 0x0000004900027c02 */ /* 0x000fe40008000f00 */
[----:B------:R-:W-:Y:S02]  /*b6f0*/  LOP3.LUT R212, R212, 0x8000000, RZ, 0xfc, !PT ;  /* 0x08000000d4d47812 */ /* 0x000fe400078efcff */
[----:B------:R-:W-:-:S02]  /*b700*/  SGXT.U32 R213, R4, 0xe ;  /* 0x0000000e04d5781a */ /* 0x000fc40000000000 */
[----:B------:R-:W-:Y:S02]  /*b710*/  R2UR UR39, R3 ;  /* 0x00000000032772ca */ /* 0x000fe400000e0000 */
[----:B------:R-:W-:Y:S02]  /*b720*/  MOV R252, UR60 ;  /* 0x0000003c00fc7c02 */ /* 0x000fe40008000f00 */
[----:B------:R-:W-:Y:S02]  /*b730*/  MOV R208, UR44 ;  /* 0x0000002c00d07c02 */ /* 0x000fe40008000f00 */
[----:B------:R-:W-:Y:S01]  /*b740*/  MOV R209, UR45 ;  /* 0x0000002d00d17c02 */ /* 0x000fe20008000f00 */
[----:B------:R-:W-:Y:S01]  /*b750*/  UIADD3.64 UR44, UPT, UPT, UR42, 0x7e, URZ ;  /* 0x0000007e2a2c7897 */ /* 0x000fe2000fffe0ff */
[----:B------:R-:W-:Y:S02]  /*b760*/  MOV R206, UR46 ;  /* 0x0000002e00ce7c02 */ /* 0x000fe40008000f00 */
[----:B------:R-:W-:Y:S01]  /*b770*/  MOV R207, UR47 ;  /* 0x0000002f00cf7c02 */ /* 0x000fe20008000f00 */
[----:B------:R-:W-:Y:S01]  /*b780*/  UIADD3.64 UR46, UPT, UPT, UR42, 0x80, URZ ;  /* 0x000000802a2e7897 */ /* 0x000fe2000fffe0ff */
[----:B------:R-:W-:Y:S01]  /*b790*/  MOV R3, UR60 ;  /* 0x0000003c00037c02 */ /* 0x000fe20008000f00 */
[----:B------:R-:W-:-:S12]  /*b7a0*/  UIADD3.64 UR60, UPT, UPT, UR42, 0x17e, URZ ;  /* 0x0000017e2a3c7897 */ /* 0x000fd8000fffe0ff */
.L_x_18:
[----:B------:R-:W2:Y:S04]  /*b7b0*/  LDL.64 R14, [R1+0x200] ;  /* 0x00020000010e7983 */ /* 0x000ea80000100a00 */
[----:B------:R-:W3:Y:S04]  /*b7c0*/  LDL.64 R36, [R1+0x248] ;  /* 0x0002480001247983 */ /* 0x000ee80000100a00 */
[----:B------:R-:W4:Y:S04]  /*b7d0*/  LDL.64 R8, [R1+0x250] ;  /* 0x0002500001087983 */ /* 0x000f280000100a00 */
[----:B------:R-:W5:Y:S04]  /*b7e0*/  LDL.64 R10, [R1+0x258] ;  /* 0x00025800010a7983 */ /* 0x000f680000100a00 */
[----:B------:R-:W5:Y:S04]  /*b7f0*/  LDL.64 R50, [R1+0x238] ;  /* 0x0002380001327983 */ /* 0x000f680000100a00 */
[----:B------:R-:W5:Y:S04]  /*b800*/  LDL.64 R48, [R1+0x230] ;  /* 0x0002300001307983 */ /* 0x000f680000100a00 */
[----:B------:R-:W5:Y:S04]  /*b810*/  LDL.64 R12, [R1+0x208] ;  /* 0x00020800010c7983 */ /* 0x000f680000100a00 */
[----:B------:R-:W5:Y:S04]  /*b820*/  LDL.64 R16, [R1+0x1f8] ;  /* 0x0001f80001107983 */ /* 0x000f680000100a00 */
[----:B------:R-:W5:Y:S04]  /*b830*/  LDL.64 R18, [R1+0x1f0] ;  /* 0x0001f00001127983 */ /* 0x000f680000100a00 */
[----:B------:R-:W5:Y:S04]  /*b840*/  LDL.64 R32, [R1+0x240] ;  /* 0x0002400001207983 */ /* 0x000f680000100a00 */
[----:B------:R-:W5:Y:S01]  /*b850*/  LDL.64 R20, [R1+0x1e8] ;  /* 0x0001e80001147983 */ /* 0x000f620000100a00 */
[----:B------:R-:W-:-:S03]  /*b860*/  IMAD.WIDE R4, R2, 0x2, R202 ;  /* 0x0000000202047825 */ /* 0x000fc600078e02ca */
[----:B------:R-:W5:Y:S04]  /*b870*/  LDL.64 R22, [R1+0x1e0] ;  /* 0x0001e00001167983 */ /* 0x000f680000100a00 */
[----:B------:R-:W5:Y:S04]  /*b880*/  LDL.64 R44, [R1+0x1d8] ;  /* 0x0001d800012c7983 */ /* 0x000f680000100a00 */
[----:B------:R-:W5:Y:S04]  /*b890*/  LDL.64 R24, [R1+0x1d0] ;  /* 0x0001d00001187983 */ /* 0x000f680000100a00 */
[----:B------:R-:W5:Y:S04]  /*b8a0*/  LDL.64 R34, [R1+0x228] ;  /* 0x0002280001227983 */ /* 0x000f680000100a00 */
[----:B0-----:R-:W5:Y:S04]  /*b8b0*/  LDL.64 R70, [R1+0x220] ;  /* 0x0002200001467983 */ /* 0x001f680000100a00 */
[----:B------:R3:W5:Y:S04]  /*b8c0*/  LDG.E.U16 R27, desc[UR10][R4.64] ;  /* 0x0000000a041b7981 */ /* 0x000768000c1e1500 */
[----:B------:R-:W5:Y:S04]  /*b8d0*/  LDL.64 R68, [R1+0x1c8] ;  /* 0x0001c80001447983 */ /* 0x000f680000100a00 */
        /* <DEDUP_REMOVED lines=9> */
[----:B--2---:R-:W-:-:S04]  /*b970*/  IMAD.WIDE R14, R2, 0x2, R14 ;  /* 0x00000002020e7825 */ /* 0x004fc800078e020e */
[C---:B---3--:R-:W-:Y:S01]  /*b980*/  IMAD.WIDE R4, R2.reuse, 0x2, R36 ;  /* 0x0000000202047825 */ /* 0x048fe200078e0224 */
[----:B------:R-:W2:Y:S04]  /*b990*/  LDG.E.U16 R41, desc[UR10][R14.64] ;  /* 0x0000000a0e297981 */ /* 0x000ea8000c1e1500 */
[----:B------:R-:W3:Y:S01]  /*b9a0*/  LDL.64 R36, [R1+0x218] ;  /* 0x0002180001247983 */ /* 0x000ee20000100a00 */
[----:B----4-:R-:W-:-:S03]  /*b9b0*/  IMAD.WIDE R8, R2, 0x2, R8 ;  /* 0x0000000202087825 */ /* 0x010fc600078e0208 */
[----:B------:R-:W4:Y:S01]  /*b9c0*/  LDG.E.U16 R31, desc[UR10][R4.64] ;  /* 0x0000000a041f7981 */ /* 0x000f22000c1e1500 */
[----:B-----5:R-:W-:-:S03]  /*b9d0*/  IMAD.WIDE R10, R2, 0x2, R10 ;  /* 0x00000002020a7825 */ /* 0x020fc600078e020a */
[----:B------:R-:W5:Y:S04]  /*b9e0*/  LDL.64 R14, [R1+0x210] ;  /* 0x00021000010e7983 */ /* 0x000f680000100a00 */
[----:B------:R0:W2:Y:S04]  /*b9f0*/  LDG.E.U16 R26, desc[UR10][R8.64] ;  /* 0x0000000a081a7981 */ /* 0x0000a8000c1e1500 */
[----:B------:R1:W2:Y:S01]  /*ba00*/  LDG.E.U16 R28, desc[UR10][R10.64] ;  /* 0x0000000a0a1c7981 */ /* 0x0002a2000c1e1500 */
[----:B0-----:R-:W-:-:S03]  /*ba10*/  IMAD.WIDE R8, R2, 0x2, R50 ;  /* 0x0000000202087825 */ /* 0x001fc600078e0232 */
[----:B------:R-:W2:Y:S01]  /*ba20*/  LDL.64 R50, [R1+0x178] ;  /* 0x0001780001327983 */ /* 0x000ea20000100a00 */
[----:B-1----:R-:W-:-:S03]  /*ba30*/  IMAD.WIDE R10, R2, 0x2, R48 ;  /* 0x00000002020a7825 */ /* 0x002fc600078e0230 */
[----:B------:R-:W4:Y:S01]  /*ba40*/  LDL.64 R48, [R1+0x170] ;  /* 0x0001700001307983 */ /* 0x000f220000100a00 */
[----:B------:R-:W-:-:S04]  /*ba50*/  IMAD.WIDE R6, R2, 0x2, R200 ;  /* 0x0000000202067825 */ /* 0x000fc800078e02c8 */
[C---:B------:R-:W-:Y:S01]  /*ba60*/  IMAD.WIDE R12, R2.reuse, 0x2, R12 ;  /* 0x00000002020c7825 */ /* 0x040fe200078e020c */
[----:B------:R0:W4:Y:S03]  /*ba70*/  LDG.E.U16 R29, desc[UR10][R6.64] ;  /* 0x0000000a061d7981 */ /* 0x000126000c1e1500 */
[C---:B------:R-:W-:Y:S01]  /*ba80*/  IMAD.WIDE R16, R2.reuse, 0x2, R16 ;  /* 0x0000000202107825 */ /* 0x040fe200078e0210 */
[----:B------:R-:W4:Y:S03]  /*ba90*/  LDG.E.U16 R39, desc[UR10][R12.64] ;  /* 0x0000000a0c277981 */ /* 0x000f26000c1e1500 */
[C---:B------:R-:W-:Y:S01]  /*baa0*/  IMAD.WIDE R18, R2.reuse, 0x2, R18 ;  /* 0x0000000202127825 */ /* 0x040fe200078e0212 */
[----:B------:R1:W4:Y:S03]  /*bab0*/  LDG.E.U16 R38, desc[UR10][R16.64] ;  /* 0x0000000a10267981 */ /* 0x000326000c1e1500 */
[C---:B0-----:R-:W-:Y:S01]  /*bac0*/  IMAD.WIDE R6, R2.reuse, 0x2, R32 ;  /* 0x0000000202067825 */ /* 0x041fe200078e0220 */
[----:B------:R0:W4:Y:S03]  /*bad0*/  LDG.E.U16 R40, desc[UR10][R18.64] ;  /* 0x0000000a12287981 */ /* 0x000126000c1e1500 */
[C---:B------:R-:W-:Y:S01]  /*bae0*/  IMAD.WIDE R20, R2.reuse, 0x2, R20 ;  /* 0x0000000202147825 */ /* 0x040fe200078e0214 */
[----:B------:R-:W4:Y:S03]  /*baf0*/  LDG.E.U16 R32, desc[UR10][R6.64] ;  /* 0x0000000a06207981 */ /* 0x000f26000c1e1500 */
[C---:B------:R-:W-:Y:S01]  /*bb00*/  IMAD.WIDE R22, R2.reuse, 0x2, R22 ;  /* 0x0000000202167825 */ /* 0x040fe200078e0216 */
[----:B------:R0:W4:Y:S03]  /*bb10*/  LDG.E.U16 R42, desc[UR10][R20.64] ;  /* 0x0000000a142a7981 */ /* 0x000126000c1e1500 */
[C---:B-1----:R-:W-:Y:S01]  /*bb20*/  IMAD.WIDE R16, R2.reuse, 0x2, R44 ;  /* 0x0000000202107825 */ /* 0x042fe200078e022c */
[----:B------:R-:W4:Y:S03]  /*bb30*/  LDG.E.U16 R43, desc[UR10][R22.64] ;  /* 0x0000000a162b7981 */ /* 0x000f26000c1e1500 */
[C---:B------:R-:W-:Y:S01]  /*bb40*/  IMAD.WIDE R24, R2.reuse, 0x2, R24 ;  /* 0x0000000202187825 */ /* 0x040fe200078e0218 */
[----:B------:R-:W4:Y:S03]  /*bb50*/  LDG.E.U16 R33, desc[UR10][R8.64] ;  /* 0x0000000a08217981 */ /* 0x000f26000c1e1500 */
[C---:B------:R-:W-:Y:S01]  /*bb60*/  IMAD.WIDE R12, R2.reuse, 0x2, R34 ;  /* 0x00000002020c7825 */ /* 0x040fe200078e0222 */
[----:B------:R1:W4:Y:S03]  /*bb70*/  LDG.E.U16 R44, desc[UR10][R16.64] ;  /* 0x0000000a102c7981 */ /* 0x000326000c1e1500 */
[C---:B------:R-:W-:Y:S01]  /*bb80*/  IMAD.WIDE R4, R2.reuse, 0x2, R70 ;  /* 0x0000000202047825 */ /* 0x040fe200078e0246 */
[----:B------:R-:W4:Y:S03]  /*bb90*/  LDG.E.U16 R34, desc[UR10][R10.64] ;  /* 0x0000000a0a227981 */ /* 0x000f26000c1e1500 */
[C---:B0-----:R-:W-:Y:S01]  /*bba0*/  IMAD.WIDE R18, R2.reuse, 0x2, R68 ;  /* 0x0000000202127825 */ /* 0x041fe200078e0244 */
[----:B------:R-:W4:Y:S03]  /*bbb0*/  LDG.E.U16 R25, desc[UR10][R24.64] ;  /* 0x0000000a18197981 */ /* 0x000f26000c1e1500 */
[C---:B------:R-:W-:Y:S01]  /*bbc0*/  IMAD.WIDE R20, R2.reuse, 0x2, R46 ;  /* 0x0000000202147825 */ /* 0x040fe200078e022e */
[----:B------:R0:W4:Y:S03]  /*bbd0*/  LDG.E.U16 R35, desc[UR10][R12.64] ;  /* 0x0000000a0c237981 */ /* 0x000126000c1e1500 */
[C---:B-1----:R-:W-:Y:S01]  /*bbe0*/  IMAD.WIDE R16, R2.reuse, 0x2, R64 ;  /* 0x0000000202107825 */ /* 0x042fe200078e0240 */
[----:B------:R-:W4:Y:S03]  /*bbf0*/  LDG.E.U16 R45, desc[UR10][R18.64] ;  /* 0x0000000a122d7981 */ /* 0x000f26000c1e1500 */
[C---:B------:R-:W-:Y:S01]  /*bc00*/  IMAD.WIDE R8, R2.reuse, 0x2, R62 ;  /* 0x0000000202087825 */ /* 0x040fe200078e023e */
[----:B------:R-:W4:Y:S03]  /*bc10*/  LDG.E.U16 R46, desc[UR10][R20.64] ;  /* 0x0000000a142e7981 */ /* 0x000f26000c1e1500 */
[C---:B0-----:R-:W-:Y:S01]  /*bc20*/  IMAD.WIDE R12, R2.reuse, 0x2, R66 ;  /* 0x00000002020c7825 */ /* 0x041fe200078e0242 */
[----:B------:R-:W4:Y:S03]  /*bc30*/  LDG.E.U16 R16, desc[UR10][R16.64] ;  /* 0x0000000a10107981 */ /* 0x000f26000c1e1500 */
[C---:B------:R-:W-:Y:S01]  /*bc40*/  IMAD.WIDE R10, R2.reuse, 0x2, R60 ;  /* 0x00000002020a7825 */ /* 0x040fe200078e023c */
[----:B------:R-:W4:Y:S03]  /*bc50*/  LDG.E.U16 R8, desc[UR10][R8.64] ;  /* 0x0000000a08087981 */ /* 0x000f26000c1e1500 */
[C---:B------:R-:W-:Y:S01]  /*bc60*/  IMAD.WIDE R22, R2.reuse, 0x2, R58 ;  /* 0x0000000202167825 */ /* 0x040fe200078e023a */
[----:B------:R-:W4:Y:S04]  /*bc70*/  LDG.E.U16 R12, desc[UR10][R12.64] ;  /* 0x0000000a0c0c7981 */ /* 0x000f28000c1e1500 */
[----:B------:R-:W4:Y:S04]  /*bc80*/  LDG.E.U16 R10, desc[UR10][R10.64] ;  /* 0x0000000a0a0a7981 */ /* 0x000f28000c1e1500 */
[----:B------:R-:W4:Y:S01]  /*bc90*/  LDG.E.U16 R22, desc[UR10][R22.64] ;  /* 0x0000000a16167981 */ /* 0x000f22000c1e1500 */
[----:B---3--:R-:W-:-:S03]  /*bca0*/  IMAD.WIDE R6, R2, 0x2, R36 ;  /* 0x0000000202067825 */ /* 0x008fc600078e0224 */
[----:B------:R0:W3:Y:S04]  /*bcb0*/  LDG.E.U16 R36, desc[UR10][R4.64] ;  /* 0x0000000a04247981 */ /* 0x0000e8000c1e1500 */
[----:B------:R1:W3:Y:S01]  /*bcc0*/  LDG.E.U16 R37, desc[UR10][R6.64] ;  /* 0x0000000a06257981 */ /* 0x0002e2000c1e1500 */
[----:B-----5:R-:W-:-:S05]  /*bcd0*/  IMAD.WIDE R14, R2, 0x2, R14 ;  /* 0x00000002020e7825 */ /* 0x020fca00078e020e */
[----:B------:R5:W3:Y:S01]  /*bce0*/  LDG.E.U16 R24, desc[UR10][R14.64] ;  /* 0x0000000a0e187981 */ /* 0x000ae2000c1e1500 */
[----:B0-----:R-:W-:-:S04]  /*bcf0*/  IMAD.WIDE R4, R2, 0x2, R54 ;  /* 0x0000000202047825 */ /* 0x001fc800078e0236 */
[C---:B-1----:R-:W-:Y:S02]  /*bd00*/  IMAD.WIDE R6, R2.reuse, 0x2, R52 ;  /* 0x0000000202067825 */ /* 0x042fe400078e0234 */
[----:B------:R-:W3:Y:S02]  /*bd10*/  LDG.E.U16 R4, desc[UR10][R4.64] ;  /* 0x0000000a04047981 */ /* 0x000ee4000c1e1500 */
[C---:B-----5:R-:W-:Y:S02]  /*bd20*/  IMAD.WIDE R14, R2.reuse, 0x2, R56 ;  /* 0x00000002020e7825 */ /* 0x060fe400078e0238 */
[----:B------:R-:W5:Y:S02]  /*bd30*/  LDG.E.U16 R6, desc[UR10][R6.64] ;  /* 0x0000000a06067981 */ /* 0x000f64000c1e1500 */
[C---:B--2---:R-:W-:Y:S02]  /*bd40*/  IMAD.WIDE R18, R2.reuse, 0x2, R50 ;  /* 0x0000000202127825 */ /* 0x044fe400078e0232 */
[----:B------:R-:W2:Y:S02]  /*bd50*/  LDG.E.U16 R14, desc[UR10][R14.64] ;  /* 0x0000000a0e0e7981 */ /* 0x000ea4000c1e1500 */
[----:B----4-:R-:W-:-:S02]  /*bd60*/  IMAD.WIDE R20, R2, 0x2, R48 ;  /* 0x0000000202147825 */ /* 0x010fc400078e0230 */
[----:B------:R-:W4:Y:S04]  /*bd70*/  LDG.E.U16 R18, desc[UR10][R18.64] ;  /* 0x0000000a12127981 */ /* 0x000f28000c1e1500 */
[----:B------:R-:W2:Y:S01]  /*bd80*/  LDG.E.U16 R20, desc[UR10][R20.64] ;  /* 0x0000000a14147981 */ /* 0x000ea2000c1e1500 */
[C---:B------:R-:W-:Y:S02]  /*bd90*/  LOP3.LUT R48, R198.reuse, 0x10, RZ, 0x3c, !PT ;  /* 0x00000010c6307812 */ /* 0x040fe400078e3cff */
[C---:B------:R-:W-:Y:S01]  /*bda0*/  LOP3.LUT R47, R198.reuse, 0x20, RZ, 0x3c, !PT ;  /* 0x00000020c62f7812 */ /* 0x040fe200078e3cff */
        /* <DEDUP_REMOVED lines=9> */
[----:B------:R-:W-:Y:S01]  /*be40*/  STS.U16 [R47+UR4+0x13100], R32 ;  /* 0x013100202f007988 */ /* 0x000fe20008000404 */
[----:B0-----:R-:W-:-:S03]  /*be50*/  LOP3.LUT R48, R198, 0x30, RZ, 0x3c, !PT ;  /* 0x00000030c6307812 */ /* 0x001fc600078e3cff */
[----:B------:R-:W-:Y:S04]  /*be60*/  STS.U16 [R47+UR4+0x12500], R42 ;  /* 0x0125002a2f007988 */ /* 0x000fe80008000404 */
[----:B------:R0:W-:Y:S01]  /*be70*/  STS.U16 [R47+UR4+0x13500], R43 ;  /* 0x0135002b2f007988 */ /* 0x0001e20008000404 */
[----:B------:R-:W-:-:S03]  /*be80*/  LOP3.LUT R9, R198, 0x50, RZ, 0x3c, !PT ;  /* 0x00000050c6097812 */ /* 0x000fc600078e3cff */
[----:B------:R-:W-:Y:S04]  /*be90*/  STS.U16 [R48+UR4+0x12180], R33 ;  /* 0x0121802130007988 */ /* 0x000fe80008000404 */
[----:B------:R-:W-:Y:S01]  /*bea0*/  STS.U16 [R48+UR4+0x13180], R34 ;  /* 0x0131802230007988 */ /* 0x000fe20008000404 */
[----:B0-----:R-:W-:-:S03]  /*beb0*/  LOP3.LUT R47, R198, 0x40, RZ, 0x3c, !PT ;  /* 0x00000040c62f7812 */ /* 0x001fc600078e3cff */
[----:B------:R-:W-:Y:S04]  /*bec0*/  STS.U16 [R48+UR4+0x12580], R44 ;  /* 0x0125802c30007988 */ /* 0x000fe80008000404 */
[----:B------:R-:W-:Y:S04]  /*bed0*/  STS.U16 [R48+UR4+0x13580], R25 ;  /* 0x0135801930007988 */ /* 0x000fe80008000404 */
[----:B------:R-:W-:Y:S01]  /*bee0*/  STS.U16 [R47+UR4+0x12200], R35 ;  /* 0x012200232f007988 */ /* 0x000fe20008000404 */
[----:B------:R-:W-:Y:S01]  /*bef0*/  LOP3.LUT R11, R198, 0x60, RZ, 0x3c, !PT ;  /* 0x00000060c60b7812 */ /* 0x000fe200078e3cff */
[----:B------:R-:W-:-:S02]  /*bf00*/  UMOV UR68, 0x1 ;  /* 0x0000000100447882 */ /* 0x000fc40000000000 */
[----:B------:R-:W-:-:S04]  /*bf10*/  @!UP1 UIADD3 UR68, UPT, UPT, -UR68, 0x100000, URZ ;  /* 0x0010000044449890 */ /* 0x000fc8000fffe1ff */
[----:B------:R-:W-:Y:S02]  /*bf20*/  @!UP1 USHF.L.U32 UR69, UR68, 0xb, URZ ;  /* 0x0000000b44459899 */ /* 0x000fe400080006ff */
[----:B------:R-:W-:Y:S01]  /*bf30*/  @!UP1 USHF.L.U32 UR68, UR68, 0x1, URZ ;  /* 0x0000000144449899 */ /* 0x000fe200080006ff */
[----:B------:R-:W-:Y:S01]  /*bf40*/  VOTEU.ALL UP2, P1 ;  /* 0x0000000000ff7886 */ /* 0x000fe20000840000 */
[----:B---3--:R-:W-:Y:S04]  /*bf50*/  STS.U16 [R47+UR4+0x13200], R36 ;  /* 0x013200242f007988 */ /* 0x008fe80008000404 */
[----:B------:R-:W-:Y:S04]  /*bf60*/  STS.U16 [R47+UR4+0x12600], R45 ;  /* 0x0126002d2f007988 */ /* 0x000fe80008000404 */
[----:B------:R-:W-:Y:S04]  /*bf70*/  STS.U16 [R47+UR4+0x13600], R46 ;  /* 0x0136002e2f007988 */ /* 0x000fe80008000404 */
[----:B------:R-:W-:Y:S04]  /*bf80*/  STS.U16 [R9+UR4+0x12280], R37 ;  /* 0x0122802509007988 */ /* 0x000fe80008000404 */
[----:B------:R-:W-:Y:S04]  /*bf90*/  STS.U16 [R9+UR4+0x13280], R24 ;  /* 0x0132801809007988 */ /* 0x000fe80008000404 */
[----:B------:R-:W-:Y:S04]  /*bfa0*/  STS.U16 [R9+UR4+0x12680], R12 ;  /* 0x0126800c09007988 */ /* 0x000fe80008000404 */
[----:B------:R0:W-:Y:S04]  /*bfb0*/  STS.U16 [R9+UR4+0x13680], R16 ;  /* 0x0136801009007988 */ /* 0x0001e80008000404 */
[----:B------:R1:W-:Y:S04]  /*bfc0*/  STS.U16 [R11+UR4+0x12300], R8 ;  /* 0x012300080b007988 */ /* 0x0003e80008000404 */
[----:B------:R1:W-:Y:S01]  /*bfd0*/  STS.U16 [R11+UR4+0x13300], R10 ;  /* 0x0133000a0b007988 */ /* 0x0003e20008000404 */
[----:B0-----:R-:W-:-:S03]  /*bfe0*/  LOP3.LUT R9, R198, 0x70, RZ, 0x3c, !PT ;  /* 0x00000070c6097812 */ /* 0x001fc600078e3cff */
[----:B------:R1:W-:Y:S04]  /*bff0*/  STS.U16 [R11+UR4+0x12700], R22 ;  /* 0x012700160b007988 */ /* 0x0003e80008000404 */
[----:B--2---:R1:W-:Y:S04]  /*c000*/  STS.U16 [R11+UR4+0x13700], R14 ;  /* 0x0137000e0b007988 */ /* 0x0043e80008000404 */
[----:B------:R1:W-:Y:S04]  /*c010*/  STS.U16 [R9+UR4+0x12380], R4 ;  /* 0x0123800409007988 */ /* 0x0003e80008000404 */
[----:B-----5:R1:W-:Y:S04]  /*c020*/  STS.U16 [R9+UR4+0x13380], R6 ;  /* 0x0133800609007988 */ /* 0x0203e80008000404 */
[----:B----4-:R1:W-:Y:S04]  /*c030*/  STS.U16 [R9+UR4+0x12780], R18 ;  /* 0x0127801209007988 */ /* 0x0103e80008000404 */
[----:B------:R1:W-:Y:S01]  /*c040*/  STS.U16 [R9+UR4+0x13780], R20 ;  /* 0x0137801409007988 */ /* 0x0003e20008000404 */
[----:B------:R0:W-:Y:S06]  /*c050*/  MEMBAR.ALL.CTA ;  /* 0x0000000000007992 */ /* 0x0001ec0000008000 */
[----:B0-----:R-:W-:Y:S04]  /*c060*/  FENCE.VIEW.ASYNC.S ;  /* 0x00000000000073c6 */ /* 0x001fe80000000000 */
[----:B------:R-:W0:Y:S02]  /*c070*/  FENCE.VIEW.ASYNC.S ;  /* 0x00000000000073c6 */ /* 0x000e240000000000 */
[----:B0-----:R1:W0:Y:S02]  /*c080*/  @!UP2 SYNCS.EXCH.64 URZ, [UR4+0x16010], UR68 ;  /* 0x0160104404ffa5b2 */ /* 0x0012240008000100 */
[----:B0-----:R-:W-:Y:S06]  /*c090*/  BAR.SYNC.DEFER_BLOCKING 0x0 ;  /* 0x0000000000007b1d */ /* 0x001fec0000010000 */
[----:B-1----:R-:W-:Y:S05]  /*c0a0*/  BRA.U UP0, `(.L_x_14) ;  /* 0x0000000100b47547 */ /* 0x002fea000b800000 */
[----:B------:R-:W-:Y:S02]  /*c0b0*/  R2UR UR68, R212 ;  /* 0x00000000d44472ca */ /* 0x000fe400000e0000 */
[----:B------:R-:W-:Y:S02]  /*c0c0*/  ELECT P2, URZ, PT ;  /* 0x0000000000ff782f */ /* 0x000fe40003840000 */
[----:B------:R-:W-:Y:S01]  /*c0d0*/  MOV R6, UR4 ;  /* 0x0000000400067c02 */ /* 0x000fe20008000f00 */
[----:B------:R-:W-:Y:S01]  /*c0e0*/  UMOV UR74, 0x0 ;  /* 0x00000000004a7882 */ /* 0x000fe20000000000 */
[----:B------:R-:W-:Y:S01]  /*c0f0*/  UMOV UR75, 0x8048490 ;  /* 0x08048490004b7882 */ /* 0x000fe20000000000 */
[----:B------:R-:W-:Y:S01]  /*c100*/  UMOV UR70, UR72 ;  /* 0x0000004800467c82 */ /* 0x000fe20008000000 */
[----:B------:R-:W-:Y:S01]  /*c110*/  UMOV UR71, 0x40004040 ;  /* 0x4000404000477882 */ /* 0x000fe20000000000 */
[----:B------:R-:W-:Y:S01]  /*c120*/  UMOV UR76, 0x0 ;  /* 0x00000000004c7882 */ /* 0x000fe20000000000 */
[----:B------:R-:W-:-:S03]  /*c130*/  UMOV UR77, 0x8048490 ;  /* 0x08048490004d7882 */ /* 0x000fc60000000000 */
[----:B------:R-:W-:Y:S02]  /*c140*/  MOV R4, UR68 ;  /* 0x0000004400047c02 */ /* 0x000fe40008000f00 */
[----:B------:R-:W-:Y:S02]  /*c150*/  @P2 MOV R5, 0x40004040 ;  /* 0x4000404000052802 */ /* 0x000fe40000000f00 */
[----:B------:R-:W-:Y:S02]  /*c160*/  @P2 R2UR UR68, R4 ;  /* 0x00000000044422ca */ /* 0x000fe400000e0000 */
[----:B------:R-:W-:Y:S01]  /*c170*/  @P2 R2UR UR69, R5 ;  /* 0x00000000054522ca */ /* 0x000fe200000e0000 */
[----:B------:R-:W-:Y:S01]  /*c180*/  HFMA2 R5, -RZ, RZ, 0, 0 ;  /* 0x00000000ff057431 */ /* 0x000fe200000001ff */
[----:B------:R-:W-:-:S04]  /*c190*/  IADD3 R4, PT, PT, R6, 0x16010, RZ ;  /* 0x0001601006047810 */ /* 0x000fc80007ffe0ff */
[----:B------:R-:W-:-:S07]  /*c1a0*/  @P2 MOV R4, R4 ;  /* 0x0000000400042202 */ /* 0x000fce0000000f00 */
[----:B------:R0:W-:Y:S01]  /*c1b0*/  UTCHMMA gdesc[UR68], gdesc[UR70], tmem[UR8], tmem[UR74], idesc[UR75], !UPT ;  /* 0x00ff4a46440075ea */ /* 0x0001e2000f800008 */
[----:B------:R-:W-:Y:S01]  /*c1c0*/  UTCHMMA gdesc[UR32], gdesc[UR42], tmem[UR8], tmem[UR76], idesc[UR77], UPT ;  /* 0x00ff4c2a200075ea */ /* 0x000fe2000b800008 */
[----:B0-----:R-:W-:Y:S01]  /*c1d0*/  R2UR UR70, R208 ;  /* 0x00000000d04672ca */ /* 0x001fe200000e0000 */
[----:B------:R-:W-:Y:S01]  /*c1e0*/  UMOV UR68, 0x0 ;  /* 0x0000000000447882 */ /* 0x000fe20000000000 */
[----:B------:R-:W-:Y:S01]  /*c1f0*/  R2UR UR71, R209 ;  /* 0x00000000d14772ca */ /* 0x000fe200000e0000 */
[----:B------:R-:W-:Y:S01]  /*c200*/  UMOV UR69, 0x8048490 ;  /* 0x0804849000457882 */ /* 0x000fe20000000000 */
[----:B------:R-:W-:Y:S02]  /*c210*/  R2UR UR74, R206 ;  /* 0x00000000ce4a72ca */ /* 0x000fe400000e0000 */
[----:B------:R-:W-:-:S09]  /*c220*/  R2UR UR75, R207 ;  /* 0x00000000cf4b72ca */ /* 0x000fd200000e0000 */
[----:B------:R0:W-:Y:S02]  /*c230*/  UTCHMMA gdesc[UR12], gdesc[UR70], tmem[UR8], tmem[UR68], idesc[UR69], UPT ;  /* 0x00ff44460c0075ea */ /* 0x0001e4000b800008 */
[----:B0-----:R-:W-:Y:S01]  /*c240*/  UMOV UR70, 0x0 ;  /* 0x0000000000467882 */ /* 0x001fe20000000000 */
[----:B------:R-:W-:Y:S02]  /*c250*/  UMOV UR71, 0x8048490 ;  /* 0x0804849000477882 */ /* 0x000fe40000000000 */
[----:B------:R0:W-:Y:S02]  /*c260*/  UTCHMMA gdesc[UR14], gdesc[UR74], tmem[UR8], tmem[UR70], idesc[UR71], UPT ;  /* 0x00ff464a0e0075ea */ /* 0x0001e4000b800008 */
[----:B0-----:R-:W-:Y:S01]  /*c270*/  UMOV UR74, 0x0 ;  /* 0x00000000004a7882 */ /* 0x001fe20000000000 */
[----:B------:R-:W-:Y:S02]  /*c280*/  UMOV UR75, 0x8048490 ;  /* 0x08048490004b7882 */ /* 0x000fe40000000000 */
[----:B------:R-:W-:Y:S01]  /*c290*/  UTCHMMA gdesc[UR16], gdesc[UR44], tmem[UR8], tmem[UR74], idesc[UR75], UPT ;  /* 0x00ff4a2c100075ea */ /* 0x000fe2000b800008 */
[----:B------:R-:W-:Y:S01]  /*c2a0*/  UTCHMMA gdesc[UR18], gdesc[UR46], tmem[UR8], tmem[UR76], idesc[UR77], UPT ;  /* 0x00ff4c2e120075ea */ /* 0x000fe2000b800008 */
[----:B------:R-:W-:Y:S01]  /*c2b0*/  UTCHMMA gdesc[UR20], gdesc[UR48], tmem[UR8], tmem[UR68], idesc[UR69], UPT ;  /* 0x00ff4430140075ea */ /* 0x000fe2000b800008 */
[----:B------:R-:W-:Y:S01]  /*c2c0*/  UTCHMMA gdesc[UR22], gdesc[UR50], tmem[UR8], tmem[UR70], idesc[UR71], UPT ;  /* 0x00ff4632160075ea */ /* 0x000fe2000b800008 */
[----:B------:R-:W-:Y:S01]  /*c2d0*/  UTCHMMA gdesc[UR24], gdesc[UR52], tmem[UR8], tmem[UR68], idesc[UR69], UPT ;  /* 0x00ff4434180075ea */ /* 0x000fe2000b800008 */
[----:B------:R-:W-:Y:S01]  /*c2e0*/  UTCHMMA gdesc[UR26], gdesc[UR54], tmem[UR8], tmem[UR70], idesc[UR71], UPT ;  /* 0x00ff46361a0075ea */ /* 0x000fe2000b800008 */
[----:B------:R0:W-:Y:S01]  /*c2f0*/  UTCHMMA gdesc[UR28], gdesc[UR56], tmem[UR8], tmem[UR74], idesc[UR75], UPT ;  /* 0x00ff4a381c0075ea */ /* 0x0001e2000b800008 */
[----:B------:R1:W-:Y:S01]  /*c300*/  UTCHMMA gdesc[UR30], gdesc[UR58], tmem[UR8], tmem[UR76], idesc[UR77], UPT ;  /* 0x00ff4c3a1e0075ea */ /* 0x0003e2000b800008 */
[----:B------:R1:W-:Y:S01]  /*c310*/  UTCHMMA gdesc[UR34], gdesc[UR60], tmem[UR8], tmem[UR68], idesc[UR69], UPT ;  /* 0x00ff443c220075ea */ /* 0x0003e2000b800008 */
[----:B------:R1:W-:Y:S01]  /*c320*/  UTCHMMA gdesc[UR36], gdesc[UR62], tmem[UR8], tmem[UR70], idesc[UR71], UPT ;  /* 0x00ff463e240075ea */ /* 0x0003e2000b800008 */
[----:B------:R1:W-:Y:S01]  /*c330*/  UTCHMMA gdesc[UR38], gdesc[UR64], tmem[UR8], tmem[UR68], idesc[UR69], UPT ;  /* 0x00ff4440260075ea */ /* 0x0003e2000b800008 */
[----:B------:R1:W-:Y:S01]  /*c340*/  UTCHMMA gdesc[UR40], gdesc[UR66], tmem[UR8], tmem[UR70], idesc[UR71], UPT ;  /* 0x00ff4642280075ea */ /* 0x0003e2000b800008 */
[----:B0-----:R-:W-:-:S13]  /*c350*/  @P2 R2UR UR74, R4 ;  /* 0x00000000044a22ca */ /* 0x001fda00000e0000 */
[----:B------:R1:W-:Y:S01]  /*c360*/  UTCBAR [UR74], URZ ;  /* 0x000000ff4a0073e9 */ /* 0x0003e200080000ff */
[----:B------:R-:W-:Y:S01]  /*c370*/  NOP ;  /* 0x0000000000007918 */ /* 0x000fe20000000000 */
.L_x_14:
[----:B------:R-:W0:Y:S01]  /*c380*/  SYNCS.PHASECHK.TRANS64.TRYWAIT P2, [UR4+0x16010], RZ ;  /* 0x016010ffff0075a7 */ /* 0x000e220008041104 */
[----:B------:R-:W-:Y:S01]  /*c390*/  SHF.L.U32 R0, R0, 0x1f, RZ ;  /* 0x0000001f00007819 */ /* 0x000fe200000006ff */
[----:B0-----:R-:W-:Y:S06]  /*c3a0*/  @!P2 BRA `(.L_x_15) ;  /* 0x000000c400f8a947 */ /* 0x001fec0003800000 */
.L_x_24:
[----:B------:R-:W2:Y:S04]  /*c3b0*/  LDL.64 R20, [R1+0x160] ;  /* 0x0001600001147983 */ /* 0x000ea80000100a00 */
[----:B------:R-:W3:Y:S01]  /*c3c0*/  LDL.64 R22, [R1+0x158] ;  /* 0x0001580001167983 */ /* 0x000ee20000100a00 */
[----:B------:R-:W-:Y:S06]  /*c3d0*/  BAR.SYNC.DEFER_BLOCKING 0x0 ;  /* 0x0000000000007b1d */ /* 0x000fec0000010000 */
[----:B------:R-:W0:Y:S01]  /*c3e0*/  LDTM.x16 R4, tmem[UR7+0x100] ;  /* 0x00010007000479ee */ /* 0x000e220008240000 */
[----:B------:R-:W0:Y:S01]  /*c3f0*/  @!P1 SYNCS.CCTL.IV [UR4+0x16010] ;  /* 0x01601000ff0099b1 */ /* 0x000e220008000004 */
[----:B------:R-:W-:Y:S01]  /*c400*/  NOP ;  /* 0x0000000000007918 */ /* 0x000fe20000000000 */
[----:B0-----:R-:W0:Y:S01]  /*c410*/  SYNCS.PHASECHK.TRANS64.TRYWAIT P2, [UR6], R0 ;  /* 0x00000000ff0075a7 */ /* 0x001e220008041106 */
[----:B--2---:R-:W-:-:S04]  /*c420*/  IMAD.WIDE R20, R3, 0x2, R20 ;  /* 0x0000000203147825 */ /* 0x004fc800078e0214 */
[----:B---3--:R-:W-:Y:S01]  /*c430*/  IMAD.WIDE R22, R3, 0x2, R22 ;  /* 0x0000000203167825 */ /* 0x008fe200078e0216 */
[----:B0-----:R-:W-:Y:S06]  /*c440*/  @!P2 BRA `(.L_x_16) ;  /* 0x000000c400dca947 */ /* 0x001fec0003800000 */
.L_x_25:
[----:B------:R-:W2:Y:S04]  /*c450*/  LDL.64 R24, [R1+0x150] ;  /* 0x0001500001187983 */ /* 0x000ea80000100a00 */
        /* <DEDUP_REMOVED lines=10> */
[----:B------:R-:W4:Y:S04]  /*c500*/  LDG.E.U16 R31, desc[UR10][R20.64] ;  /* 0x0000000a141f7981 */ /* 0x000f28000c1e1500 */
[----:B------:R-:W4:Y:S01]  /*c510*/  LDG.E.U16 R33, desc[UR10][R22.64] ;  /* 0x0000000a16217981 */ /* 0x000f22000c1e1500 */
[C---:B------:R-:W-:Y:S01]  /*c520*/  IMAD.WIDE R60, R3.reuse, 0x2, R244 ;  /* 0x00000002033c7825 */ /* 0x040fe200078e02f4 */
[----:B------:R-:W0:Y:S03]  /*c530*/  LDCU UR6, c[0x0][0x3a8] ;  /* 0x00007500ff0677ac */ /* 0x000e260008000800 */
[C---:B------:R-:W-:Y:S01]  /*c540*/  IMAD.WIDE R56, R3.reuse, 0x2, R246 ;  /* 0x0000000203387825 */ /* 0x040fe200078e02f6 */
[----:B------:R1:W4:Y:S03]  /*c550*/  LDG.E.U16 R67, desc[UR10][R60.64] ;  /* 0x0000000a3c437981 */ /* 0x000326000c1e1500 */
[C---:B------:R-:W-:Y:S01]  /*c560*/  IMAD.WIDE R84, R3.reuse, 0x2, R232 ;  /* 0x0000000203547825 */ /* 0x040fe200078e02e8 */
[----:B------:R0:W4:Y:S03]  /*c570*/  LDG.E.U16 R65, desc[UR10][R56.64] ;  /* 0x0000000a38417981 */ /* 0x000126000c1e1500 */
[----:B------:R-:W-:-:S02]  /*c580*/  IMAD.WIDE R86, R3, 0x2, R230 ;  /* 0x0000000203567825 */ /* 0x000fc400078e02e6 */
[----:B------:R-:W4:Y:S02]  /*c590*/  LDG.E.U16 R85, desc[UR10][R84.64] ;  /* 0x0000000a54557981 */ /* 0x000f24000c1e1500 */
[C---:B------:R-:W-:Y:S02]  /*c5a0*/  IMAD.WIDE R88, R3.reuse, 0x2, R228 ;  /* 0x0000000203587825 */ /* 0x040fe400078e02e4 */
[----:B------:R-:W4:Y:S02]  /*c5b0*/  LDG.E.U16 R87, desc[UR10][R86.64] ;  /* 0x0000000a56577981 */ /* 0x000f24000c1e1500 */
[C---:B-1----:R-:W-:Y:S02]  /*c5c0*/  IMAD.WIDE R60, R3.reuse, 0x2, R226 ;  /* 0x00000002033c7825 */ /* 0x042fe400078e02e2 */
[----:B------:R-:W4:Y:S02]  /*c5d0*/  LDG.E.U16 R89, desc[UR10][R88.64] ;  /* 0x0000000a58597981 */ /* 0x000f24000c1e1500 */
[----:B------:R-:W-:-:S02]  /*c5e0*/  IMAD.WIDE R68, R3, 0x2, R238 ;  /* 0x0000000203447825 */ /* 0x000fc400078e02ee */
[----:B------:R-:W4:Y:S02]  /*c5f0*/  LDG.E.U16 R61, desc[UR10][R60.64] ;  /* 0x0000000a3c3d7981 */ /* 0x000f24000c1e1500 */
[C---:B------:R-:W-:Y:S02]  /*c600*/  IMAD.WIDE R70, R3.reuse, 0x2, R236 ;  /* 0x0000000203467825 */ /* 0x040fe400078e02ec */
[----:B------:R-:W4:Y:S02]  /*c610*/  LDG.E.U16 R79, desc[UR10][R68.64] ;  /* 0x0000000a444f7981 */ /* 0x000f24000c1e1500 */
[C---:B------:R-:W-:Y:S02]  /*c620*/  IMAD.WIDE R72, R3.reuse, 0x2, R234 ;  /* 0x0000000203487825 */ /* 0x040fe400078e02ea */
[----:B------:R-:W4:Y:S02]  /*c630*/  LDG.E.U16 R81, desc[UR10][R70.64] ;  /* 0x0000000a46517981 */ /* 0x000f24000c1e1500 */
[----:B0-----:R-:W-:-:S02]  /*c640*/  IMAD.WIDE R56, R3, 0x2, R224 ;  /* 0x0000000203387825 */ /* 0x001fc400078e02e0 */
[----:B------:R-:W4:Y:S04]  /*c650*/  LDG.E.U16 R83, desc[UR10][R72.64] ;  /* 0x0000000a48537981 */ /* 0x000f28000c1e1500 */
[----:B------:R-:W4:Y:S01]  /*c660*/  LDG.E.U16 R91, desc[UR10][R56.64] ;  /* 0x0000000a385b7981 */ /* 0x000f22000c1e1500 */
[----:B--2---:R-:W-:-:S04]  /*c670*/  IMAD.WIDE R24, R3, 0x2, R24 ;  /* 0x0000000203187825 */ /* 0x004fc800078e0218 */
[----:B---3--:R-:W-:-:S04]  /*c680*/  IMAD.WIDE R26, R3, 0x2, R26 ;  /* 0x00000002031a7825 */ /* 0x008fc800078e021a */
[----:B----4-:R-:W-:-:S04]  /*c690*/  IMAD.WIDE R28, R3, 0x2, R28 ;  /* 0x00000002031c7825 */ /* 0x010fc800078e021c */
[C---:B------:R-:W-:Y:S01]  /*c6a0*/  IMAD.WIDE R20, R3.reuse, 0x2, R52 ;  /* 0x0000000203147825 */ /* 0x040fe200078e0234 */
[----:B------:R-:W2:Y:S03]  /*c6b0*/  LDG.E.U16 R39, desc[UR10][R28.64] ;  /* 0x0000000a1c277981 */ /* 0x000ea6000c1e1500 */
[----:B------:R-:W-:-:S04]  /*c6c0*/  IMAD.WIDE R22, R3, 0x2, R50 ;  /* 0x0000000203167825 */ /* 0x000fc800078e0232 */
[C---:B------:R-:W-:Y:S02]  /*c6d0*/  IMAD.WIDE R40, R3.reuse, 0x2, R36 ;  /* 0x0000000203287825 */ /* 0x040fe400078e0224 */
[----:B------:R-:W3:Y:S02]  /*c6e0*/  LDG.E.U16 R37, desc[UR10][R26.64] ;  /* 0x0000000a1a257981 */ /* 0x000ee4000c1e1500 */
[C---:B------:R-:W-:Y:S02]  /*c6f0*/  IMAD.WIDE R42, R3.reuse, 0x2, R34 ;  /* 0x00000002032a7825 */ /* 0x040fe400078e0222 */
[----:B------:R0:W4:Y:S02]  /*c700*/  LDG.E.U16 R35, desc[UR10][R24.64] ;  /* 0x0000000a18237981 */ /* 0x000124000c1e1500 */
[C---:B------:R-:W-:Y:S02]  /*c710*/  IMAD.WIDE R50, R3.reuse, 0x2, R46 ;  /* 0x0000000203327825 */ /* 0x040fe400078e022e */
[----:B------:R-:W4:Y:S02]  /*c720*/  LDG.E.U16 R47, desc[UR10][R22.64] ;  /* 0x0000000a162f7981 */ /* 0x000f24000c1e1500 */
[----:B------:R-:W-:-:S02]  /*c730*/  IMAD.WIDE R52, R3, 0x2, R44 ;  /* 0x0000000203347825 */ /* 0x000fc400078e022c */
[----:B------:R1:W4:Y:S02]  /*c740*/  LDG.E.U16 R45, desc[UR10][R20.64] ;  /* 0x0000000a142d7981 */ /* 0x000324000c1e1500 */
[C---:B0-----:R-:W-:Y:S02]  /*c750*/  IMAD.WIDE R24, R3.reuse, 0x2, R54 ;  /* 0x0000000203187825 */ /* 0x041fe400078e0236 */
[----:B------:R-:W4:Y:S02]  /*c760*/  LDG.E.U16 R41, desc[UR10][R40.64] ;  /* 0x0000000a28297981 */ /* 0x000f24000c1e1500 */
[C---:B------:R-:W-:Y:S02]  /*c770*/  IMAD.WIDE R26, R3.reuse, 0x2, R250 ;  /* 0x00000002031a7825 */ /* 0x040fe400078e02fa */
[----:B------:R0:W4:Y:S02]  /*c780*/  LDG.E.U16 R55, desc[UR10][R24.64] ;  /* 0x0000000a18377981 */ /* 0x000124000c1e1500 */
[----:B------:R-:W-:-:S02]  /*c790*/  IMAD.WIDE R28, R3, 0x2, R248 ;  /* 0x00000002031c7825 */ /* 0x000fc400078e02f8 */
[----:B------:R-:W4:Y:S02]  /*c7a0*/  LDG.E.U16 R59, desc[UR10][R26.64] ;  /* 0x0000000a1a3b7981 */ /* 0x000f24000c1e1500 */
[C---:B-1----:R-:W-:Y:S02]  /*c7b0*/  IMAD.WIDE R20, R3.reuse, 0x2, R242 ;  /* 0x0000000203147825 */ /* 0x042fe400078e02f2 */
[----:B------:R-:W4:Y:S02]  /*c7c0*/  LDG.E.U16 R63, desc[UR10][R28.64] ;  /* 0x0000000a1c3f7981 */ /* 0x000f24000c1e1500 */
[C---:B------:R-:W-:Y:S02]  /*c7d0*/  IMAD.WIDE R22, R3.reuse, 0x2, R240 ;  /* 0x0000000203167825 */ /* 0x040fe400078e02f0 */
[----:B------:R1:W4:Y:S02]  /*c7e0*/  LDG.E.U16 R75, desc[UR10][R20.64] ;  /* 0x0000000a144b7981 */ /* 0x000324000c1e1500 */
[----:B------:R-:W-:-:S02]  /*c7f0*/  IMAD.WIDE R48, R3, 0x2, R48 ;  /* 0x0000000203307825 */ /* 0x000fc400078e0230 */
[----:B------:R1:W4:Y:S02]  /*c800*/  LDG.E.U16 R77, desc[UR10][R22.64] ;  /* 0x0000000a164d7981 */ /* 0x000324000c1e1500 */
[C---:B0-----:R-:W-:Y:S02]  /*c810*/  IMAD.WIDE R24, R3.reuse, 0x2, R218 ;  /* 0x0000000203187825 */ /* 0x041fe400078e02da */
[----:B------:R-:W4:Y:S02]  /*c820*/  LDG.E.U16 R43, desc[UR10][R42.64] ;  /* 0x0000000a2a2b7981 */ /* 0x000f24000c1e1500 */
[C---:B-1----:R-:W-:Y:S02]  /*c830*/  IMAD.WIDE R20, R3.reuse, 0x2, R222 ;  /* 0x0000000203147825 */ /* 0x042fe400078e02de */
[----:B------:R-:W4:Y:S02]  /*c840*/  LDG.E.U16 R49, desc[UR10][R48.64] ;  /* 0x0000000a30317981 */ /* 0x000f24000c1e1500 */
[----:B------:R-:W-:-:S02]  /*c850*/  IMAD.WIDE R22, R3, 0x2, R220 ;  /* 0x0000000203167825 */ /* 0x000fc400078e02dc */
[----:B------:R-:W4:Y:S02]  /*c860*/  LDG.E.U16 R51, desc[UR10][R50.64] ;  /* 0x0000000a32337981 */ /* 0x000f24000c1e1500 */
[C---:B------:R-:W-:Y:S02]  /*c870*/  IMAD.WIDE R26, R3.reuse, 0x2, R216 ;  /* 0x00000002031a7825 */ /* 0x040fe400078e02d8 */
[----:B------:R-:W4:Y:S02]  /*c880*/  LDG.E.U16 R53, desc[UR10][R52.64] ;  /* 0x0000000a34357981 */ /* 0x000f24000c1e1500 */
[----:B------:R-:W-:Y:S02]  /*c890*/  IMAD.WIDE R28, R3, 0x2, R214 ;  /* 0x00000002031c7825 */ /* 0x000fe400078e02d6 */
[----:B------:R0:W4:Y:S04]  /*c8a0*/  LDG.E.U16 R93, desc[UR10][R20.64] ;  /* 0x0000000a145d7981 */ /* 0x000128000c1e1500 */
[----:B------:R1:W4:Y:S04]  /*c8b0*/  LDG.E.U16 R95, desc[UR10][R22.64] ;  /* 0x0000000a165f7981 */ /* 0x000328000c1e1500 */
[----:B------:R0:W4:Y:S04]  /*c8c0*/  LDG.E.U16 R97, desc[UR10][R24.64] ;  /* 0x0000000a18617981 */ /* 0x000128000c1e1500 */
[----:B------:R0:W4:Y:S04]  /*c8d0*/  LDG.E.U16 R99, desc[UR10][R26.64] ;  /* 0x0000000a1a637981 */ /* 0x000128000c1e1500 */
[----:B------:R-:W4:Y:S01]  /*c8e0*/  LDG.E.U16 R101, desc[UR10][R28.64] ;  /* 0x0000000a1c657981 */ /* 0x000f22000c1e1500 */
[----:B------:R-:W-:Y:S01]  /*c8f0*/  FMUL R0, R4, UR6 ;  /* 0x0000000604007c20 */ /* 0x000fe20008400000 */
[----:B------:R-:W-:Y:S01]  /*c900*/  FMUL R57, R5, UR6 ;  /* 0x0000000605397c20 */ /* 0x000fe20008400000 */
[----:B------:R-:W-:Y:S01]  /*c910*/  FMUL R32, R6, UR6 ;  /* 0x0000000606207c20 */ /* 0x000fe20008400000 */
[----:B------:R-:W-:Y:S01]  /*c920*/  FMUL R34, R7, UR6 ;  /* 0x0000000607227c20 */ /* 0x000fe20008400000 */
[----:B------:R-:W-:-:S03]  /*c930*/  FMUL R69, R8, UR6 ;  /* 0x0000000608457c20 */ /* 0x000fc60008400000 */
[----:B------:R-:W-:Y:S01]  /*c940*/  FMNMX3 R32, R0, R57, R32, !PT ;  /* 0x0000003900207276 */ /* 0x000fe20007800020 */
[----:B------:R-:W-:Y:S01]  /*c950*/  FMUL R0, R9, UR6 ;  /* 0x0000000609007c20 */ /* 0x000fe20008400000 */
[----:B0-----:R-:W-:Y:S02]  /*c960*/  FMUL R21, R10, UR6 ;  /* 0x000000060a157c20 */ /* 0x001fe40008400000 */
[----:B------:R-:W-:Y:S01]  /*c970*/  FMNMX3 R32, R32, R34, R69, !PT ;  /* 0x0000002220207276 */ /* 0x000fe20007800045 */
[----:B------:R-:W-:Y:S01]  /*c980*/  FMUL R20, R11, UR6 ;  /* 0x000000060b147c20 */ /* 0x000fe20008400000 */
[----:B-1----:R-:W-:Y:S02]  /*c990*/  FMUL R23, R12, UR6 ;  /* 0x000000060c177c20 */ /* 0x002fe40008400000 */
        /* <DEDUP_REMOVED lines=9> */
[----:B------:R-:W-:Y:S01]  /*ca30*/  FMNMX3 R20, R32, R20, R23, !PT ;  /* 0x0000001420147276 */ /* 0x000fe20007800017 */
[----:B------:R-:W-:-:S03]  /*ca40*/  FMUL R197, R19, UR6 ;  /* 0x0000000613c57c20 */ /* 0x000fc60008400000 */
[----:B------:R-:W-:-:S04]  /*ca50*/  FMNMX3 R0, R20, R0, R21, !PT ;  /* 0x0000000014007276 */ /* 0x000fc80007800015 */
[----:B------:R-:W-:-:S05]  /*ca60*/  FMNMX3 R197, R0, R197, R30, !PT ;  /* 0x000000c500c57276 */ /* 0x000fca000780001e */
[--C-:B------:R-:W-:Y:S01]  /*ca70*/  FFMA R5, R5, UR6, -R197.reuse ;  /* 0x0000000605057c23 */ /* 0x100fe200080008c5 */
[--C-:B------:R-:W-:Y:S01]  /*ca80*/  FFMA R4, R4, UR6, -R197.reuse ;  /* 0x0000000604047c23 */ /* 0x100fe200080008c5 */
[--C-:B------:R-:W-:Y:S02]  /*ca90*/  FFMA R6, R6, UR6, -R197.reuse ;  /* 0x0000000606067c23 */ /* 0x100fe400080008c5 */
[----:B------:R-:W-:Y:S01]  /*caa0*/  FMUL R5, R5, 1.4426950216293334961 ;  /* 0x3fb8aa3b05057820 */ /* 0x000fe20000400000 */
[----:B------:R-:W-:Y:S01]  /*cab0*/  FMUL R4, R4, 1.4426950216293334961 ;  /* 0x3fb8aa3b04047820 */ /* 0x000fe20000400000 */
[--C-:B------:R-:W-:Y:S01]  /*cac0*/  FFMA R7, R7, UR6, -R197.reuse ;  /* 0x0000000607077c23 */ /* 0x100fe200080008c5 */
[----:B------:R-:W-:Y:S02]  /*cad0*/  FMUL R6, R6, 1.4426950216293334961 ;  /* 0x3fb8aa3b06067820 */ /* 0x000fe40000400000 */
[----:B------:R-:W-:Y:S01]  /*cae0*/  MUFU.EX2 R20, R4 ;  /* 0x0000000400147308 */ /* 0x000fe20000000800 */
[----:B------:R-:W-:Y:S01]  /*caf0*/  FMUL R7, R7, 1.4426950216293334961 ;  /* 0x3fb8aa3b07077820 */ /* 0x000fe20000400000 */
[----:B------:R-:W-:-:S06]  /*cb00*/  FFMA R8, R8, UR6, -R197 ;  /* 0x0000000608087c23 */ /* 0x000fcc00080008c5 */
[----:B------:R-:W0:Y:S01]  /*cb10*/  MUFU.EX2 R5, R5 ;  /* 0x0000000500057308 */ /* 0x000e220000000800 */
[----:B------:R-:W-:Y:S01]  /*cb20*/  FFMA R9, R9, UR6, -R197 ;  /* 0x0000000609097c23 */ /* 0x000fe200080008c5 */
[----:B------:R-:W-:-:S06]  /*cb30*/  FMUL R8, R8, 1.4426950216293334961 ;  /* 0x3fb8aa3b08087820 */ /* 0x000fcc0000400000 */
[----:B------:R-:W1:Y:S01]  /*cb40*/  MUFU.EX2 R21, R6 ;  /* 0x0000000600157308 */ /* 0x000e620000000800 */
[----:B------:R-:W-:Y:S01]  /*cb50*/  FMUL R9, R9, 1.4426950216293334961 ;  /* 0x3fb8aa3b09097820 */ /* 0x000fe20000400000 */
[--C-:B------:R-:W-:Y:S01]  /*cb60*/  FFMA R10, R10, UR6, -R197.reuse ;  /* 0x000000060a0a7c23 */ /* 0x100fe200080008c5 */
[----:B------:R-:W-:-:S05]  /*cb70*/  FFMA R13, R13, UR6, -R197 ;  /* 0x000000060d0d7c23 */ /* 0x000fca00080008c5 */
[----:B------:R-:W1:Y:S01]  /*cb80*/  MUFU.EX2 R7, R7 ;  /* 0x0000000700077308 */ /* 0x000e620000000800 */
[--C-:B------:R-:W-:Y:S01]  /*cb90*/  FFMA R11, R11, UR6, -R197.reuse ;  /* 0x000000060b0b7c23 */ /* 0x100fe200080008c5 */
[--C-:B------:R-:W-:Y:S01]  /*cba0*/  FFMA R12, R12, UR6, -R197.reuse ;  /* 0x000000060c0c7c23 */ /* 0x100fe200080008c5 */
[--C-:B------:R-:W-:Y:S01]  /*cbb0*/  FFMA R14, R14, UR6, -R197.reuse ;  /* 0x000000060e0e7c23 */ /* 0x100fe200080008c5 */
[--C-:B------:R-:W-:Y:S01]  /*cbc0*/  FFMA R15, R15, UR6, -R197.reuse ;  /* 0x000000060f0f7c23 */ /* 0x100fe200080008c5 */
[----:B------:R-:W-:-:S03]  /*cbd0*/  FFMA R16, R16, UR6, -R197 ;  /* 0x0000000610107c23 */ /* 0x000fc600080008c5 */
[----:B------:R-:W1:Y:S01]  /*cbe0*/  MUFU.EX2 R23, R8 ;  /* 0x0000000800177308 */ /* 0x000e620000000800 */
[--C-:B------:R-:W-:Y:S01]  /*cbf0*/  FFMA R17, R17, UR6, -R197.reuse ;  /* 0x0000000611117c23 */ /* 0x100fe200080008c5 */
[--C-:B------:R-:W-:Y:S01]  /*cc00*/  FFMA R18, R18, UR6, -R197.reuse ;  /* 0x0000000612127c23 */ /* 0x100fe200080008c5 */
[----:B------:R-:W-:Y:S01]  /*cc10*/  FFMA R19, R19, UR6, -R197 ;  /* 0x0000000613137c23 */ /* 0x000fe200080008c5 */
[----:B------:R-:W-:Y:S01]  /*cc20*/  FMUL R10, R10, 1.4426950216293334961 ;  /* 0x3fb8aa3b0a0a7820 */ /* 0x000fe20000400000 */
[----:B------:R-:W-:Y:S01]  /*cc30*/  FMUL R0, R13, 1.4426950216293334961 ;  /* 0x3fb8aa3b0d007820 */ /* 0x000fe20000400000 */
[----:B0-----:R-:W-:Y:S02]  /*cc40*/  FADD R4, R20, R5 ;  /* 0x0000000514047221 */ /* 0x001fe40000000000 */
[----:B------:R-:W0:Y:S01]  /*cc50*/  MUFU.EX2 R9, R9 ;  /* 0x0000000900097308 */ /* 0x000e220000000800 */
[----:B------:R-:W-:Y:S01]  /*cc60*/  FMUL R11, R11, 1.4426950216293334961 ;  /* 0x3fb8aa3b0b0b7820 */ /* 0x000fe20000400000 */
[----:B------:R-:W-:Y:S01]  /*cc70*/  FMUL R12, R12, 1.4426950216293334961 ;  /* 0x3fb8aa3b0c0c7820 */ /* 0x000fe20000400000 */
[----:B------:R-:W-:Y:S01]  /*cc80*/  FMUL R14, R14, 1.4426950216293334961 ;  /* 0x3fb8aa3b0e0e7820 */ /* 0x000fe20000400000 */
[----:B------:R-:W-:Y:S01]  /*cc90*/  FMUL R15, R15, 1.4426950216293334961 ;  /* 0x3fb8aa3b0f0f7820 */ /* 0x000fe20000400000 */
[----:B------:R-:W-:Y:S01]  /*cca0*/  FMUL R16, R16, 1.4426950216293334961 ;  /* 0x3fb8aa3b10107820 */ /* 0x000fe20000400000 */
[----:B------:R-:W-:Y:S01]  /*ccb0*/  FMUL R17, R17, 1.4426950216293334961 ;  /* 0x3fb8aa3b11117820 */ /* 0x000fe20000400000 */
[----:B------:R-:W-:Y:S01]  /*ccc0*/  FMUL R18, R18, 1.4426950216293334961 ;  /* 0x3fb8aa3b12127820 */ /* 0x000fe20000400000 */
[----:B------:R-:W-:Y:S01]  /*ccd0*/  FMUL R19, R19, 1.4426950216293334961 ;  /* 0x3fb8aa3b13137820 */ /* 0x000fe20000400000 */
[----:B------:R-:W0:Y:S01]  /*cce0*/  MUFU.EX2 R25, R10 ;  /* 0x0000000a00197308 */ /* 0x000e220000000800 */
[----:B-1----:R-:W-:-:S04]  /*ccf0*/  FADD R4, R21, R4 ;  /* 0x0000000415047221 */ /* 0x002fc80000000000 */
[----:B------:R-:W-:-:S03]  /*cd00*/  FADD R4, R7, R4 ;  /* 0x0000000407047221 */ /* 0x000fc60000000000 */
[----:B------:R-:W1:Y:S01]  /*cd10*/  MUFU.EX2 R22, R11 ;  /* 0x0000000b00167308 */ /* 0x000e620000000800 */
[----:B------:R-:W-:-:S07]  /*cd20*/  FADD R6, R23, R4 ;  /* 0x0000000417067221 */ /* 0x000fce0000000000 */
[----:B------:R0:W-:Y:S08]  /*cd30*/  MUFU.EX2 R27, R12 ;  /* 0x0000000c001b7308 */ /* 0x0001f00000000800 */
[----:B------:R-:W0:Y:S08]  /*cd40*/  MUFU.EX2 R0, R0 ;  /* 0x0000000000007308 */ /* 0x000e300000000800 */
[----:B------:R-:W-:Y:S08]  /*cd50*/  MUFU.EX2 R68, R14 ;  /* 0x0000000e00447308 */ /* 0x000ff00000000800 */
[----:B------:R-:W0:Y:S08]  /*cd60*/  MUFU.EX2 R69, R15 ;  /* 0x0000000f00457308 */ /* 0x000e300000000800 */
[----:B------:R-:W-:Y:S08]  /*cd70*/  MUFU.EX2 R70, R16 ;  /* 0x0000001000467308 */ /* 0x000ff00000000800 */
[----:B------:R-:W0:Y:S08]  /*cd80*/  MUFU.EX2 R71, R17 ;  /* 0x0000001100477308 */ /* 0x000e300000000800 */
[----:B------:R-:W-:Y:S08]  /*cd90*/  MUFU.EX2 R73, R18 ;  /* 0x0000001200497308 */ /* 0x000ff00000000800 */
[----:B------:R-:W1:Y:S01]  /*cda0*/  MUFU.EX2 R210, R19 ;  /* 0x0000001300d27308 */ /* 0x000e620000000800 */
[----:B0-----:R-:W-:Y:S01]  /*cdb0*/  FADD R12, R9, R6 ;  /* 0x00000006090c7221 */ /* 0x001fe20000000000 */
[----:B------:R-:W-:-:S03]  /*cdc0*/  F2FP.BF16.F32.PACK_AB R4, R5, R20 ;  /* 0x000000140504723e */ /* 0x000fc600000010ff */
[----:B------:R-:W-:Y:S01]  /*cdd0*/  FADD R12, R25, R12 ;  /* 0x0000000c190c7221 */ /* 0x000fe20000000000 */
[----:B------:R-:W-:Y:S02]  /*cde0*/  F2FP.BF16.F32.PACK_AB R5, R7, R21 ;  /* 0x000000150705723e */ /* 0x000fe400000010ff */
[----:B------:R-:W-:Y:S01]  /*cdf0*/  F2FP.BF16.F32.PACK_AB R6, R9, R23 ;  /* 0x000000170906723e */ /* 0x000fe200000010ff */
[C---:B-1----:R-:W-:Y:S01]  /*ce00*/  FADD R12, R22.reuse, R12 ;  /* 0x0000000c160c7221 */ /* 0x042fe20000000000 */
[----:B------:R-:W-:Y:S02]  /*ce10*/  F2FP.BF16.F32.PACK_AB R7, R22, R25 ;  /* 0x000000191607723e */ /* 0x000fe400000010ff */
[----:B------:R-:W-:Y:S02]  /*ce20*/  F2FP.BF16.F32.PACK_AB R8, R0, R27 ;  /* 0x0000001b0008723e */ /* 0x000fe400000010ff */
[----:B------:R-:W-:Y:S02]  /*ce30*/  F2FP.BF16.F32.PACK_AB R9, R69, R68 ;  /* 0x000000444509723e */ /* 0x000fe400000010ff */
[----:B------:R-:W-:-:S02]  /*ce40*/  F2FP.BF16.F32.PACK_AB R10, R71, R70 ;  /* 0x00000046470a723e */ /* 0x000fc400000010ff */
[----:B------:R-:W-:Y:S01]  /*ce50*/  F2FP.BF16.F32.PACK_AB R11, R210, R73 ;  /* 0x00000049d20b723e */ /* 0x000fe200000010ff */
[----:B------:R-:W-:Y:S01]  /*ce60*/  STS.U16 [R196+UR4+0x14000], R31 ;  /* 0x0140001fc4007988 */ /* 0x000fe20008000404 */
[----:B------:R-:W-:Y:S02]  /*ce70*/  FADD R72, -R197, R30 ;  /* 0x0000001ec5487221 */ /* 0x000fe40000000100 */
[----:B------:R-:W-:Y:S01]  /*ce80*/  STTM.x8 tmem[UR7+0x110], R4 ;  /* 0x00011004000079ed */ /* 0x000fe200081c0007 */
[----:B------:R-:W-:Y:S04]  /*ce90*/  STS.U16 [R196+UR4+0x14100], R33 ;  /* 0x01410021c4007988 */ /* 0x000fe80008000404 */
[----:B------:R-:W-:Y:S04]  /*cea0*/  STS.U16 [R196+UR4+0x14f00], R65 ;  /* 0x014f0041c4007988 */ /* 0x000fe80008000404 */
[----:B------:R-:W-:Y:S04]  /*ceb0*/  STS.U16 [R196+UR4+0x15000], R67 ;  /* 0x01500043c4007988 */ /* 0x000fe80008000404 */
[----:B------:R-:W-:Y:S04]  /*cec0*/  STS.U16 [R196+UR4+0x15300], R79 ;  /* 0x0153004fc4007988 */ /* 0x000fe80008000404 */
[----:B------:R-:W-:Y:S04]  /*ced0*/  STS.U16 [R196+UR4+0x15400], R81 ;  /* 0x01540051c4007988 */ /* 0x000fe80008000404 */
[----:B------:R-:W-:Y:S04]  /*cee0*/  STS.U16 [R196+UR4+0x15500], R83 ;  /* 0x01550053c4007988 */ /* 0x000fe80008000404 */
[----:B--2---:R-:W-:Y:S04]  /*cef0*/  STS.U16 [R196+UR4+0x14400], R39 ;  /* 0x01440027c4007988 */ /* 0x004fe80008000404 */
[----:B------:R-:W-:Y:S04]  /*cf00*/  STS.U16 [R196+UR4+0x15600], R85 ;  /* 0x01560055c4007988 */ /* 0x000fe80008000404 */
[----:B------:R-:W-:Y:S04]  /*cf10*/  STS.U16 [R196+UR4+0x15700], R87 ;  /* 0x01570057c4007988 */ /* 0x000fe80008000404 */
[----:B---3--:R-:W-:Y:S04]  /*cf20*/  STS.U16 [R196+UR4+0x14300], R37 ;  /* 0x01430025c4007988 */ /* 0x008fe80008000404 */
[----:B----4-:R-:W-:Y:S04]  /*cf30*/  STS.U16 [R196+UR4+0x14200], R35 ;  /* 0x01420023c4007988 */ /* 0x010fe80008000404 */
        /* <DEDUP_REMOVED lines=9> */
[----:B0-----:R-:W-:-:S03]  /*cfd0*/  FADD R75, R27, R12 ;  /* 0x0000000c1b4b7221 */ /* 0x001fc60000000000 */
        /* <DEDUP_REMOVED lines=11> */
[----:B------:R-:W2:Y:S02]  /*d090*/  FENCE.VIEW.ASYNC.T ;  /* 0x00000000000073c6 */ /* 0x000ea40000000200 */
[----:B--2---:R-:W-:Y:S06]  /*d0a0*/  BAR.SYNC.DEFER_BLOCKING 0x0 ;  /* 0x0000000000007b1d */ /* 0x004fec0000010000 */
[----:B0-----:R-:W-:Y:S01]  /*d0b0*/  LDTM.x64 R4, tmem[UR7] ;  /* 0x00000007000479ee */ /* 0x001fe20008340000 */
[----:B------:R-:W0:Y:S01]  /*d0c0*/  LDTM.x64 R132, tmem[UR7+0x40] ;  /* 0x00004007008479ee */ /* 0x000e220008340000 */
[----:B------:R-:W-:Y:S04]  /*d0d0*/  STL [R1+0x2a0], R199 ;  /* 0x0002a0c701007387 */ /* 0x000fe80000100800 */
        /* <DEDUP_REMOVED lines=16> */
[----:B0-----:R-:W-:Y:S04]  /*d1e0*/  STL.64 [R1+0x3a0], R194 ;  /* 0x0003a0c201007387 */ /* 0x001fe80000100a00 */
[----:B------:R-:W-:Y:S01]  /*d1f0*/  STL.64 [R1+0x398], R192 ;  /* 0x000398c001007387 */ /* 0x000fe20000100a00 */
[----:B------:R-:W-:-:S03]  /*d200*/  FADD R75, R0, R75 ;  /* 0x0000004b004b7221 */ /* 0x000fc60000000000 */
[----:B------:R-:W-:Y:S04]  /*d210*/  STL.64 [R1+0x390], R190 ;  /* 0x000390be01007387 */ /* 0x000fe80000100a00 */
[----:B------:R-:W-:Y:S04]  /*d220*/  STL.64 [R1+0x388], R188 ;  /* 0x000388bc01007387 */ /* 0x000fe80000100a00 */
[----:B------:R-:W-:Y:S04]  /*d230*/  STL.64 [R1+0x380], R186 ;  /* 0x000380ba01007387 */ /* 0x000fe80000100a00 */
        /* <DEDUP_REMOVED lines=25> */
[----:B------:R-:W-:Y:S04]  /*d3d0*/  STL.64 [R1+0x2d8], R144 ;  /* 0x0002d89001007387 */ /* 0x000fe80000100a00 */
[----:B------:R-:W-:Y:S01]  /*d3e0*/  STL.64 [R1+0x2d0], R142 ;  /* 0x0002d08e01007387 */ /* 0x000fe20000100a00 */
[----:B------:R-:W-:-:S03]  /*d3f0*/  FMUL R0, R72, 1.4426950216293334961 ;  /* 0x3fb8aa3b48007820 */ /* 0x000fc60000400000 */
[----:B------:R-:W-:Y:S01]  /*d400*/  STL.64 [R1+0x2c8], R140 ;  /* 0x0002c88c01007387 */ /* 0x000fe20000100a00 */
[----:B------:R-:W-:-:S03]  /*d410*/  FADD R210, R210, R73 ;  /* 0x00000049d2d27221 */ /* 0x000fc60000000000 */
[----:B------:R-:W-:Y:S04]  /*d420*/  STL.64 [R1+0x2c0], R138 ;  /* 0x0002c08a01007387 */ /* 0x000fe80000100a00 */
[----:B------:R-:W-:Y:S04]  /*d430*/  STL.64 [R1+0x2b8], R136 ;  /* 0x0002b88801007387 */ /* 0x000fe80000100a00 */
[----:B------:R-:W-:Y:S04]  /*d440*/  STL.64 [R1+0x2b0], R134 ;  /* 0x0002b08601007387 */ /* 0x000fe80000100a00 */
[----:B------:R0:W-:Y:S01]  /*d450*/  STL.64 [R1+0x2a8], R132 ;  /* 0x0002a88401007387 */ /* 0x0001e20000100a00 */
[----:B-1----:R-:W-:Y:S01]  /*d460*/  LDTM.x64 R68, tmem[UR7+0x80] ;  /* 0x00008007004479ee */ /* 0x002fe20008340000 */
[----:B0-----:R-:W0:Y:S01]  /*d470*/  LDTM.x64 R132, tmem[UR7+0xc0] ;  /* 0x0000c007008479ee */ /* 0x001e220008340000 */
[----:B------:R-:W1:Y:S01]  /*d480*/  MUFU.EX2 R0, R0 ;  /* 0x0000000000007308 */ /* 0x000e620000000800 */
[----:B------:R-:W-:Y:S01]  /*d490*/  NOP ;  /* 0x0000000000007918 */ /* 0x000fe20000000000 */
[----:B0-----:R-:W-:Y:S04]  /*d4a0*/  STL.64 [R1], R132 ;  /* 0x0000008401007387 */ /* 0x001fe80000100a00 */
        /* <DEDUP_REMOVED lines=18> */
[----:B------:R-:W-:Y:S01]  /*d5d0*/  STL.64 [R1+0x98], R170 ;  /* 0x000098aa01007387 */ /* 0x000fe20000100a00 */
[----:B------:R-:W-:-:S03]  /*d5e0*/  MOV R198, R194 ;  /* 0x000000c200c67202 */ /* 0x000fc60000000f00 */
[----:B------:R-:W-:Y:S01]  /*d5f0*/  STL.64 [R1+0xa0], R172 ;  /* 0x0000a0ac01007387 */ /* 0x000fe20000100a00 */
[----:B------:R-:W-:-:S03]  /*d600*/  MOV R2, R195 ;  /* 0x000000c300027202 */ /* 0x000fc60000000f00 */
[----:B------:R-:W-:Y:S01]  /*d610*/  STL.64 [R1+0xa8], R174 ;  /* 0x0000a8ae01007387 */ /* 0x000fe20000100a00 */
[----:B------:R-:W-:-:S03]  /*d620*/  MOV R201, R192 ;  /* 0x000000c000c97202 */ /* 0x000fc60000000f00 */
[----:B------:R-:W-:Y:S01]  /*d630*/  STL.64 [R1+0xb0], R176 ;  /* 0x0000b0b001007387 */ /* 0x000fe20000100a00 */
[----:B------:R-:W-:-:S03]  /*d640*/  MOV R200, R193 ;  /* 0x000000c100c87202 */ /* 0x000fc60000000f00 */
[----:B------:R0:W-:Y:S01]  /*d650*/  STL [R1+0xb8], R178 ;  /* 0x0000b8b201007387 */ /* 0x0001e20000100800 */
[----:B------:R-:W-:Y:S02]  /*d660*/  MOV R203, R190 ;  /* 0x000000be00cb7202 */ /* 0x000fe40000000f00 */
[----:B------:R-:W-:Y:S01]  /*d670*/  MOV R202, R191 ;  /* 0x000000bf00ca7202 */ /* 0x000fe20000000f00 */
[----:B------:R-:W2:Y:S01]  /*d680*/  LDL.LU.64 R194, [R1+0x3a0] ;  /* 0x0003a00001c27983 */ /* 0x000ea20000300a00 */
[----:B------:R-:W-:Y:S02]  /*d690*/  MOV R205, R188 ;  /* 0x000000bc00cd7202 */ /* 0x000fe40000000f00 */
[----:B------:R-:W-:Y:S01]  /*d6a0*/  MOV R204, R189 ;  /* 0x000000bd00cc7202 */ /* 0x000fe20000000f00 */
[----:B------:R-:W3:Y:S01]  /*d6b0*/  LDL.LU.64 R192, [R1+0x398] ;  /* 0x0003980001c07983 */ /* 0x000ee20000300a00 */
[----:B------:R-:W-:Y:S02]  /*d6c0*/  MOV R207, R186 ;  /* 0x000000ba00cf7202 */ /* 0x000fe40000000f00 */
[----:B------:R-:W-:Y:S01]  /*d6d0*/  MOV R206, R187 ;  /* 0x000000bb00ce7202 */ /* 0x000fe20000000f00 */
[----:B------:R-:W4:Y:S01]  /*d6e0*/  LDL.LU.64 R190, [R1+0x390] ;  /* 0x0003900001be7983 */ /* 0x000f220000300a00 */
[----:B------:R-:W-:-:S02]  /*d6f0*/  MOV R209, R184 ;  /* 0x000000b800d17202 */ /* 0x000fc40000000f00 */
[----:B------:R-:W-:Y:S01]  /*d700*/  MOV R208, R185 ;  /* 0x000000b900d07202 */ /* 0x000fe20000000f00 */
[----:B------:R-:W2:Y:S01]  /*d710*/  LDL.LU.64 R188, [R1+0x388] ;  /* 0x0003880001bc7983 */ /* 0x000ea20000300a00 */
[----:B------:R-:W-:Y:S02]  /*d720*/  MOV R213, R182 ;  /* 0x000000b600d57202 */ /* 0x000fe40000000f00 */
[----:B------:R-:W-:Y:S01]  /*d730*/  MOV R212, R183 ;  /* 0x000000b700d47202 */ /* 0x000fe20000000f00 */
[----:B------:R-:W2:Y:S01]  /*d740*/  LDL.LU.64 R186, [R1+0x380] ;  /* 0x0003800001ba7983 */ /* 0x000ea20000300a00 */
[----:B------:R-:W-:Y:S02]  /*d750*/  MOV R211, R180 ;  /* 0x000000b400d37202 */ /* 0x000fe40000000f00 */
[----:B------:R-:W-:Y:S01]  /*d760*/  MOV R252, R181 ;  /* 0x000000b500fc7202 */ /* 0x000fe20000000f00 */
[----:B------:R-:W2:Y:S01]  /*d770*/  LDL.LU.64 R184, [R1+0x378] ;  /* 0x0003780001b87983 */ /* 0x000ea20000300a00 */
[----:B------:R-:W-:-:S03]  /*d780*/  MOV R199, R179 ;  /* 0x000000b300c77202 */ /* 0x000fc60000000f00 */
[----:B------:R-:W2:Y:S04]  /*d790*/  LDL.LU.64 R182, [R1+0x370] ;  /* 0x0003700001b67983 */ /* 0x000ea80000300a00 */
[----:B------:R-:W2:Y:S04]  /*d7a0*/  LDL.LU.64 R180, [R1+0x368] ;  /* 0x0003680001b47983 */ /* 0x000ea80000300a00 */
[----:B0-----:R-:W2:Y:S04]  /*d7b0*/  LDL.LU.64 R178, [R1+0x360] ;  /* 0x0003600001b27983 */ /* 0x001ea80000300a00 */
[----:B------:R-:W2:Y:S04]  /*d7c0*/  LDL.LU.64 R176, [R1+0x358] ;  /* 0x0003580001b07983 */ /* 0x000ea80000300a00 */
        /* <DEDUP_REMOVED lines=12> */
[----:B------:R-:W2:Y:S01]  /*d890*/  LDL.LU.64 R150, [R1+0x2f0] ;  /* 0x0002f00001967983 */ /* 0x000ea20000300a00 */
[----:B-1----:R-:W-:-:S03]  /*d8a0*/  FMUL R21, R0, R21 ;  /* 0x0000001500157220 */ /* 0x002fc60000400000 */
[----:B------:R-:W2:Y:S01]  /*d8b0*/  LDL.LU.64 R148, [R1+0x2e8] ;  /* 0x0002e80001947983 */ /* 0x000ea20000300a00 */
[----:B------:R-:W-:-:S03]  /*d8c0*/  FMUL R4, R0, R4 ;  /* 0x0000000400047220 */ /* 0x000fc60000400000 */
[----:B------:R-:W2:Y:S01]  /*d8d0*/  LDL.LU.64 R146, [R1+0x2e0] ;  /* 0x0002e00001927983 */ /* 0x000ea20000300a00 */
[C---:B------:R-:W-:Y:S01]  /*d8e0*/  FMUL R5, R0.reuse, R5 ;  /* 0x0000000500057220 */ /* 0x040fe20000400000 */
[C---:B------:R-:W-:Y:S02]  /*d8f0*/  FMUL R6, R0.reuse, R6 ;  /* 0x0000000600067220 */ /* 0x040fe40000400000 */
[----:B------:R-:W2:Y:S01]  /*d900*/  LDL.LU.64 R144, [R1+0x2d8] ;  /* 0x0002d80001907983 */ /* 0x000ea20000300a00 */
[C---:B------:R-:W-:Y:S01]  /*d910*/  FMUL R7, R0.reuse, R7 ;  /* 0x0000000700077220 */ /* 0x040fe20000400000 */
[C---:B------:R-:W-:Y:S01]  /*d920*/  FMUL R8, R0.reuse, R8 ;  /* 0x0000000800087220 */ /* 0x040fe20000400000 */
[C---:B------:R-:W-:Y:S01]  /*d930*/  FMUL R9, R0.reuse, R9 ;  /* 0x0000000900097220 */ /* 0x040fe20000400000 */
[----:B------:R-:W2:Y:S01]  /*d940*/  LDL.LU.64 R142, [R1+0x2d0] ;  /* 0x0002d000018e7983 */ /* 0x000ea20000300a00 */
        /* <DEDUP_REMOVED lines=57> */
[----:B------:R-:W2:Y:S04]  /*dce0*/  LDL.LU.64 R140, [R1+0x2c8] ;  /* 0x0002c800018c7983 */ /* 0x000ea80000300a00 */
[----:B------:R-:W2:Y:S04]  /*dcf0*/  LDL.LU.64 R138, [R1+0x2c0] ;  /* 0x0002c000018a7983 */ /* 0x000ea80000300a00 */
[----:B------:R-:W2:Y:S04]  /*dd00*/  LDL.LU.64 R136, [R1+0x2b8] ;  /* 0x0002b80001887983 */ /* 0x000ea80000300a00 */
[----:B------:R-:W2:Y:S04]  /*dd10*/  LDL.LU.64 R134, [R1+0x2b0] ;  /* 0x0002b00001867983 */ /* 0x000ea80000300a00 */
[----:B------:R-:W2:Y:S01]  /*dd20*/  LDL.LU.64 R132, [R1+0x2a8] ;  /* 0x0002a80001847983 */ /* 0x000ea20000300a00 */
[----:B------:R0:W-:Y:S03]  /*dd30*/  STTM.x64 tmem[UR7], R4 ;  /* 0x00000004000079ed */ /* 0x0001e60008340007 */
[----:B0-----:R-:W2:Y:S04]  /*dd40*/  LDL.LU R21, [R1] ;  /* 0x0000000001157983 */ /* 0x001ea80000300800 */
[----:B------:R-:W3:Y:S04]  /*dd50*/  LDL.LU R22, [R1+0x4] ;  /* 0x0000040001167983 */ /* 0x000ee80000300800 */
[----:B------:R-:W4:Y:S04]  /*dd60*/  LDL.LU R23, [R1+0x8] ;  /* 0x0000080001177983 */ /* 0x000f280000300800 */
        /* <DEDUP_REMOVED lines=43> */
[----:B------:R-:W4:Y:S01]  /*e020*/  LDL.LU R67, [R1+0xb8] ;  /* 0x0000b80001437983 */ /* 0x000f220000300800 */
[C---:B--2---:R-:W-:Y:S01]  /*e030*/  FMUL R4, R0.reuse, R21 ;  /* 0x0000001500047220 */ /* 0x044fe20000400000 */
[C---:B---3--:R-:W-:Y:S01]  /*e040*/  FMUL R5, R0.reuse, R22 ;  /* 0x0000001600057220 */ /* 0x048fe20000400000 */
[C---:B----4-:R-:W-:Y:S01]  /*e050*/  FMUL R6, R0.reuse, R23 ;  /* 0x0000001700067220 */ /* 0x050fe20000400000 */
        /* <DEDUP_REMOVED lines=25> */
[----:B------:R-:W-:-:S02]  /*e1f0*/  FMUL R51, R0, R199 ;  /* 0x000000c700337220 */ /* 0x000fc40000400000 */
[----:B------:R-:W2:Y:S01]  /*e200*/  LDL.LU R199, [R1+0x2a0] ;  /* 0x0002a00001c77983 */ /* 0x000ea20000300800 */
[C---:B------:R-:W-:Y:S01]  /*e210*/  FMUL R35, R0.reuse, R52 ;  /* 0x0000003400237220 */ /* 0x040fe20000400000 */
[C---:B------:R-:W-:Y:S02]  /*e220*/  FMUL R52, R0.reuse, R211 ;  /* 0x000000d300347220 */ /* 0x040fe40000400000 */
[----:B------:R-:W3:Y:S01]  /*e230*/  LDL.LU R211, [R1+0x29c] ;  /* 0x00029c0001d37983 */ /* 0x000ee20000300800 */
[C---:B------:R-:W-:Y:S01]  /*e240*/  FMUL R36, R0.reuse, R53 ;  /* 0x0000003500247220 */ /* 0x040fe20000400000 */
[C---:B------:R-:W-:Y:S02]  /*e250*/  FMUL R53, R0.reuse, R252 ;  /* 0x000000fc00357220 */ /* 0x040fe40000400000 */
[----:B------:R0:W5:Y:S01]  /*e260*/  LDL.LU R252, [R1+0x298] ;  /* 0x0002980001fc7983 */ /* 0x0001620000300800 */
[C---:B------:R-:W-:Y:S01]  /*e270*/  FMUL R37, R0.reuse, R54 ;  /* 0x0000003600257220 */ /* 0x040fe20000400000 */
[----:B------:R-:W-:-:S02]  /*e280*/  FMUL R54, R0, R213 ;  /* 0x000000d500367220 */ /* 0x000fc40000400000 */
[----:B------:R0:W5:Y:S01]  /*e290*/  LDL.LU R213, [R1+0x294] ;  /* 0x0002940001d57983 */ /* 0x0001620000300800 */
[C---:B------:R-:W-:Y:S01]  /*e2a0*/  FMUL R38, R0.reuse, R55 ;  /* 0x0000003700267220 */ /* 0x040fe20000400000 */
[C---:B------:R-:W-:Y:S02]  /*e2b0*/  FMUL R55, R0.reuse, R212 ;  /* 0x000000d400377220 */ /* 0x040fe40000400000 */
[----:B------:R0:W5:Y:S01]  /*e2c0*/  LDL.LU R212, [R1+0x290] ;  /* 0x0002900001d47983 */ /* 0x0001620000300800 */
        /* <DEDUP_REMOVED lines=16> */
[C---:B------:R-:W-:Y:S01]  /*e3d0*/  FMUL R61, R0.reuse, R204 ;  /* 0x000000cc003d7220 */ /* 0x040fe20000400000 */
[C---:B------:R-:W-:Y:S01]  /*e3e0*/  FMUL R31, R0.reuse, R48 ;  /* 0x00000030001f7220 */ /* 0x040fe20000400000 */
        /* <DEDUP_REMOVED lines=149> */
[----:B------:R-:W-:Y:S03]  /*ed40*/  STTM.x64 tmem[UR7+0x40], R132 ;  /* 0x00004084000079ed */ /* 0x000fe60008340007 */
[----:B------:R-:W-:Y:S01]  /*ed50*/  STTM.x64 tmem[UR7+0x80], R68 ;  /* 0x00008044000079ed */ /* 0x000fe20008340007 */
[----:B------:R2:W-:Y:S01]  /*ed60*/  STTM.x64 tmem[UR7+0xc0], R4 ;  /* 0x0000c004000079ed */ /* 0x0005e20008340007 */
[----:B------:R-:W1:Y:S02]  /*ed70*/  FENCE.VIEW.ASYNC.T ;  /* 0x00000000000073c6 */ /* 0x000e640000000200 */
[----:B-1----:R-:W-:Y:S06]  /*ed80*/  BAR.SYNC.DEFER_BLOCKING 0x0 ;  /* 0x0000000000007b1d */ /* 0x002fec0000010000 */
[----:B------:R1:W-:Y:S06]  /*ed90*/  MEMBAR.ALL.CTA ;  /* 0x0000000000007992 */ /* 0x0003ec0000008000 */
[----:B-1----:R-:W1:Y:S01]  /*eda0*/  FENCE.VIEW.ASYNC.S ;  /* 0x00000000000073c6 */ /* 0x002e620000000000 */
[----:B--2---:R-:W-:-:S04]  /*edb0*/  LEA R4, R199, UR4, 0x3 ;  /* 0x00000004c7047c11 */ /* 0x004fc8000f8e18ff */
[----:B------:R-:W-:-:S04]  /*edc0*/  IADD3 R4, PT, PT, R4, 0x16000, RZ ;  /* 0x0001600004047810 */ /* 0x000fc80007ffe0ff */
[----:B------:R-:W-:Y:S02]  /*edd0*/  R2UR UR6, R4 ;  /* 0x00000000040672ca */ /* 0x000fe400000e0000 */
[----:B---3--:R-:W-:Y:S01]  /*ede0*/  MOV R4, R211 ;  /* 0x000000d300047202 */ /* 0x008fe20000000f00 */
[----:B-1----:R-:W-:Y:S06]  /*edf0*/  BAR.SYNC.DEFER_BLOCKING 0x0 ;  /* 0x0000000000007b1d */ /* 0x002fec0000010000 */
[----:B0-----:R-:W-:Y:S06]  /*ee00*/  BRA.U UP0, `(.L_x_17) ;  /* 0x0000000100387547 */ /* 0x001fec000b800000 */
[----:B-----5:R-:W-:Y:S02]  /*ee10*/  R2UR UR68, R213 ;  /* 0x00000000d54472ca */ /* 0x020fe400000e0000 */
[----:B------:R-:W-:Y:S01]  /*ee20*/  ELECT P2, URZ, PT ;  /* 0x0000000000ff782f */ /* 0x000fe20003840000 */
[----:B------:R-:W-:Y:S01]  /*ee30*/  UMOV UR70, 0x0 ;  /* 0x0000000000467882 */ /* 0x000fe20000000000 */
[----:B------:R-:W-:-:S09]  /*ee40*/  UMOV UR71, 0x8400490 ;  /* 0x0840049000477882 */ /* 0x000fd20000000000 */
[----:B------:R-:W-:Y:S02]  /*ee50*/  MOV R6, UR68 ;  /* 0x0000004400067c02 */ /* 0x000fe40008000f00 */
[----:B------:R-:W-:Y:S02]  /*ee60*/  @P2 MOV R7, 0xc0004010 ;  /* 0xc000401000072802 */ /* 0x000fe40000000f00 */
[----:B------:R-:W-:Y:S02]  /*ee70*/  @P2 R2UR UR68, R6 ;  /* 0x00000000064422ca */ /* 0x000fe400000e0000 */
[----:B------:R-:W-:-:S13]  /*ee80*/  @P2 R2UR UR69, R7 ;  /* 0x00000000074522ca */ /* 0x000fda00000e0000 */
[----:B------:R0:W-:Y:S02]  /*ee90*/  UTCHMMA tmem[UR9], gdesc[UR68], tmem[UR5], tmem[UR70], idesc[UR71], UPT ;  /* 0x00ff4644090079ea */ /* 0x0001e4000b800005 */
[----:B0-----:R-:W-:Y:S01]  /*eea0*/  UMOV UR68, UR6 ;  /* 0x0000000600447c82 */ /* 0x001fe20008000000 */
[----:B------:R-:W-:Y:S02]  /*eeb0*/  UMOV UR69, URZ ;  /* 0x000000ff00457c82 */ /* 0x000fe40008000000 */
[----:B------:R-:W-:Y:S02]  /*eec0*/  UMOV UR74, UR68 ;  /* 0x00000044004a7c82 */ /* 0x000fe40008000000 */
[----:B------:R0:W-:Y:S01]  /*eed0*/  UTCBAR [UR74], URZ ;  /* 0x000000ff4a0073e9 */ /* 0x0001e200080000ff */
[----:B------:R-:W-:Y:S02]  /*eee0*/  NOP ;  /* 0x0000000000007918 */ /* 0x000fe40000000000 */
.L_x_17:
[----:B------:R-:W2:Y:S01]  /*eef0*/  LDL R5, [R1+0x168] ;  /* 0x0001680001057983 */ /* 0x000ea20000100800 */
[----:B-----5:R-:W-:Y:S01]  /*ef00*/  IADD3 R204, PT, PT, R204, 0x10, RZ ;  /* 0x00000010cccc7810 */ /* 0x020fe20007ffe0ff */
[----:B------:R-:W-:Y:S01]  /*ef10*/  FFMA R205, R0, R205, R210 ;  /* 0x000000cd00cd7223 */ /* 0x000fe200000000d2 */
[----:B------:R-:W-:Y:S02]  /*ef20*/  R2UR UR69, R252 ;  /* 0x00000000fc4572ca */ /* 0x000fe400000e0000 */
[----:B------:R-:W-:Y:S02]  /*ef30*/  IADD3 R199, PT, PT, R199, 0x1, RZ ;  /* 0x00000001c7c77810 */ /* 0x000fe40007ffe0ff */
[----:B------:R-:W-:Y:S02]  /*ef40*/  IADD3 R2, PT, PT, R2, UR73, RZ ;  /* 0x0000004902027c10 */ /* 0x000fe4000fffe0ff */
[----:B------:R-:W-:Y:S02]  /*ef50*/  ISETP.GT.AND P2, PT, R199, 0x1, PT ;  /* 0x00000001c700780c */ /* 0x000fe40003f44270 */
[----:B------:R-:W-:-:S02]  /*ef60*/  MOV R0, R4 ;  /* 0x0000000400007202 */ /* 0x000fc40000000f00 */
[----:B------:R-:W-:Y:S02]  /*ef70*/  SEL R211, RZ, 0x1, !P2 ;  /* 0x00000001ffd37807 */ /* 0x000fe40005000000 */
[----:B------:R-:W-:Y:S02]  /*ef80*/  MOV R30, R197 ;  /* 0x000000c5001e7202 */ /* 0x000fe40000000f00 */
[----:B------:R-:W-:Y:S02]  /*ef90*/  IADD3 R3, PT, PT, R3, UR69, RZ ;  /* 0x0000004503037c10 */ /* 0x000fe4000fffe0ff */
[----:B------:R-:W-:Y:S02]  /*efa0*/  SEL R199, R199, RZ, !P2 ;  /* 0x000000ffc7c77207 */ /* 0x000fe40005000000 */
[----:B------:R-:W-:Y:S02]  /*efb0*/  LOP3.LUT R211, R4, R211, RZ, 0x3c, !PT ;  /* 0x000000d304d37212 */ /* 0x000fe400078e3cff */
[----:B--2---:R-:W-:-:S13]  /*efc0*/  R2UR UR68, R5 ;  /* 0x00000000054472ca */ /* 0x004fda00000e0000 */
[----:B------:R-:W-:-:S13]  /*efd0*/  ISETP.GE.AND P3, PT, R204, UR68, PT ;  /* 0x00000044cc007c0c */ /* 0x000fda000bf66270 */
[----:B------:R-:W-:Y:S05]  /*efe0*/  @!P3 BRA `(.L_x_18) ;  /* 0xffffffc400f0b947 */ /* 0x000fea000383ffff */
.L_x_13:
[----:B------:R-:W2:Y:S01]  /*eff0*/  LDCU UR8, c[0x0][0x3f0] ;  /* 0x00007e00ff0877ac */ /* 0x000ea20008000800 */
[C---:B------:R-:W-:Y:S01]  /*f000*/  FMUL R2, R205.reuse, 8388608 ;  /* 0x4b000000cd027820 */ /* 0x040fe20000400000 */
[----:B------:R-:W-:-:S04]  /*f010*/  FSETP.GEU.AND P3, PT, R205, 1.175494350822287508e-38, PT ;  /* 0x00800000cd00780b */ /* 0x000fc80003f6e000 */
[----:B------:R-:W-:-:S04]  /*f020*/  FSEL R2, R2, R205, !P3 ;  /* 0x000000cd02027208 */ /* 0x000fc80005800000 */
[----:B------:R-:W-:Y:S01]  /*f030*/  IADD3 R0, PT, PT, R2, -0x3f3504f3, RZ ;  /* 0xc0cafb0d02007810 */ /* 0x000fe20007ffe0ff */
[----:B--2---:R-:W-:-:S09]  /*f040*/  UISETP.GE.AND UP0, UPT, UR8, 0x1, UPT ;  /* 0x000000010800788c */ /* 0x004fd2000bf06270 */
[----:B------:R-:W-:Y:S05]  /*f050*/  BRA.U !UP0, `(.L_x_19) ;  /* 0x00000001080c7547 */ /* 0x000fea000b800000 */
[----:B------:R-:W-:-:S04]  /*f060*/  SHF.L.U32 R4, R4, 0x1f, RZ ;  /* 0x0000001f04047819 */ /* 0x000fc800000006ff */
[----:B------:R-:W2:Y:S02]  /*f070*/  SYNCS.PHASECHK.TRANS64.TRYWAIT P2, [UR6], R4 ;  /* 0x00000004ff0075a7 */ /* 0x000ea40008041106 */
[----:B--2---:R-:W-:Y:S05]  /*f080*/  @!P2 BRA `(.L_x_20) ;  /* 0x0000009800d8a947 */ /* 0x004fea0003800000 */
.L_x_19:
[----:B------:R-:W-:Y:S01]  /*f090*/  BAR.SYNC.DEFER_BLOCKING 0x0 ;  /* 0x0000000000007b1d */ /* 0x000fe20000010000 */
[C---:B------:R-:W-:Y:S01]  /*f0a0*/  FSETP.GT.AND P2, PT, |R205|.reuse, 8.50705917302346158658e+37, PT ;  /* 0x7e800000cd00780b */ /* 0x040fe20003f44200 */
[----:B------:R-:W-:Y:S01]  /*f0b0*/  HFMA2 R4, -RZ, RZ, 1.443359375, -0.2030029296875 ;  /* 0x3dc6b27fff047431 */ /* 0x000fe200000001ff */
[----:B------:R-:W-:Y:S02]  /*f0c0*/  FSETP.GEU.AND P5, PT, |R205|, 1.175494350822287508e-38, PT ;  /* 0x00800000cd00780b */ /* 0x000fe40003fae200 */
[----:B------:R-:W-:Y:S01]  /*f0d0*/  LOP3.LUT R3, R0, 0xff800000, RZ, 0xc0, !PT ;  /* 0xff80000000037812 */ /* 0x000fe200078ec0ff */
[----:B-1----:R-:W1:Y:S01]  /*f0e0*/  LDCU.64 UR8, c[0x0][0x3e0] ;  /* 0x00007c00ff0877ac */ /* 0x002e620008000a00 */
[----:B------:R-:W-:Y:S02]  /*f0f0*/  FSEL R173, RZ, -23, P3 ;  /* 0xc1b80000ffad7808 */ /* 0x000fe40001800000 */
[C---:B------:R-:W-:Y:S02]  /*f100*/  IADD3 R0, PT, PT, R2.reuse, -R3, RZ ;  /* 0x8000000302007210 */ /* 0x040fe40007ffe0ff */
[----:B------:R-:W-:-:S02]  /*f110*/  ISETP.GE.U32.AND P3, PT, R2, 0x7f800000, PT ;  /* 0x7f8000000200780c */ /* 0x000fc40003f66070 */
[----:B------:R-:W-:Y:S01]  /*f120*/  FSETP.NEU.AND P4, PT, R2, RZ, PT ;  /* 0x000000ff0200720b */ /* 0x000fe20003f8d000 */
[----:B------:R-:W-:Y:S01]  /*f130*/  @P2 FMUL R205, R205, 0.25 ;  /* 0x3e800000cdcd2820 */ /* 0x000fe20000400000 */
[----:B------:R-:W-:Y:S01]  /*f140*/  FADD R175, R0, -1 ;  /* 0xbf80000000af7421 */ /* 0x000fe20000000000 */
[----:B------:R-:W-:Y:S02]  /*f150*/  I2FP.F32.S32 R0, R3 ;  /* 0x0000000300007245 */ /* 0x000fe40000201400 */
[----:B------:R-:W-:Y:S01]  /*f160*/  @!P5 FMUL R205, R205, 16777216 ;  /* 0x4b800000cdcdd820 */ /* 0x000fe20000400000 */
[C---:B------:R-:W-:Y:S02]  /*f170*/  FFMA.FTZ R4, R175.reuse, R4, -0.16845393180847167969 ;  /* 0xbe2c7f30af047423 */ /* 0x040fe40000010004 */
[----:B------:R-:W-:Y:S02]  /*f180*/  FFMA.FTZ R173, R0, 1.1920928955078125e-07, R173 ;  /* 0x3400000000ad7823 */ /* 0x000fe400000100ad */
[----:B------:R-:W2:Y:S01]  /*f190*/  MUFU.RCP R0, R205 ;  /* 0x000000cd00007308 */ /* 0x000ea20000001000 */
[----:B------:R-:W3:Y:S02]  /*f1a0*/  @!P1 SYNCS.CCTL.IV [UR4+0x16000] ;  /* 0x01600000ff0099b1 */ /* 0x000ee40008000004 */
[----:B---3--:R-:W-:Y:S01]  /*f1b0*/  BAR.SYNC.DEFER_BLOCKING 0x0 ;  /* 0x0000000000007b1d */ /* 0x008fe20000010000 */
[----:B------:R-:W-:Y:S01]  /*f1c0*/  FFMA.FTZ R4, R175, R4, 0.1716887056827545166 ;  /* 0x3e2fcf2aaf047423 */ /* 0x000fe20000010004 */
[----:B------:R-:W-:-:S03]  /*f1d0*/  @P3 MOV R179, 0x7f800000 ;  /* 0x7f80000000b33802 */ /* 0x000fc60000000f00 */
[C---:B------:R-:W-:Y:S01]  /*f1e0*/  FFMA.FTZ R132, R175.reuse, R4, -0.17900948226451873779 ;  /* 0xbe374e43af847423 */ /* 0x040fe20000010004 */
[----:B0-----:R-:W0:Y:S01]  /*f1f0*/  LDTM.x64 R68, tmem[UR7] ;  /* 0x00000007004479ee */ /* 0x001e220008340000 */
[----:B------:R-:W3:Y:S02]  /*f200*/  LDTM.x64 R4, tmem[UR7+0x40] ;  /* 0x00004007000479ee */ /* 0x000ee40008340000 */
[----:B------:R-:W-:-:S04]  /*f210*/  FFMA.FTZ R132, R175, R132, 0.20512372255325317383 ;  /* 0x3e520bf4af847423 */ /* 0x000fc80000010084 */
[----:B------:R-:W-:-:S04]  /*f220*/  FFMA.FTZ R132, R175, R132, -0.24046532809734344482 ;  /* 0xbe763c8baf847423 */ /* 0x000fc80000010084 */
[----:B------:R-:W-:-:S04]  /*f230*/  FFMA.FTZ R132, R175, R132, 0.28857114911079406738 ;  /* 0x3e93bf99af847423 */ /* 0x000fc80000010084 */
[C---:B------:R-:W-:Y:S01]  /*f240*/  FFMA.FTZ R132, R175.reuse, R132, -0.36067417263984680176 ;  /* 0xbeb8aa49af847423 */ /* 0x040fe20000010084 */
[----:B------:R-:W1:Y:S03]  /*f250*/  S2UR UR14, SR_CTAID.Y ;  /* 0x00000000000e79c3 */ /* 0x000e660000002600 */
[----:B------:R-:W-:-:S04]  /*f260*/  FFMA.FTZ R132, R175, R132, 0.48089820146560668945 ;  /* 0x3ef6384aaf847423 */ /* 0x000fc80000010084 */
[----:B------:R-:W-:Y:S01]  /*f270*/  FFMA.FTZ R132, R175, R132, -0.72134751081466674805 ;  /* 0xbf38aa3baf847423 */ /* 0x000fe20000010084 */
[----:B------:R-:W4:Y:S01]  /*f280*/  @!P1 SYNCS.CCTL.IV [UR4+0x16008] ;  /* 0x01600800ff0099b1 */ /* 0x000f220008000004 */
[----:B0-----:R-:W-:Y:S01]  /*f290*/  @P2 FMUL R69, R69, 0.25 ;  /* 0x3e80000045452820 */ /* 0x001fe20000400000 */
[----:B------:R-:W-:Y:S01]  /*f2a0*/  @P2 FMUL R68, R68, 0.25 ;  /* 0x3e80000044442820 */ /* 0x000fe20000400000 */
[----:B------:R-:W-:Y:S01]  /*f2b0*/  @P2 FMUL R80, R80, 0.25 ;  /* 0x3e80000050502820 */ /* 0x000fe20000400000 */
[----:B------:R-:W-:Y:S01]  /*f2c0*/  @P2 FMUL R81, R81, 0.25 ;  /* 0x3e80000051512820 */ /* 0x000fe20000400000 */
[----:B------:R-:W-:Y:S01]  /*f2d0*/  @P2 FMUL R82, R82, 0.25 ;  /* 0x3e80000052522820 */ /* 0x000fe20000400000 */
[----:B------:R-:W-:Y:S01]  /*f2e0*/  @!P5 FMUL R69, R69, 16777216 ;  /* 0x4b8000004545d820 */ /* 0x000fe20000400000 */
[----:B------:R-:W-:Y:S01]  /*f2f0*/  @!P5 FMUL R68, R68, 16777216 ;  /* 0x4b8000004444d820 */ /* 0x000fe20000400000 */
[----:B------:R-:W-:Y:S01]  /*f300*/  @!P5 FMUL R80, R80, 16777216 ;  /* 0x4b8000005050d820 */ /* 0x000fe20000400000 */
[----:B------:R-:W-:Y:S01]  /*f310*/  @!P5 FMUL R81, R81, 16777216 ;  /* 0x4b8000005151d820 */ /* 0x000fe20000400000 */
[----:B------:R-:W-:Y:S01]  /*f320*/  @!P5 FMUL R82, R82, 16777216 ;  /* 0x4b8000005252d820 */ /* 0x000fe20000400000 */
[----:B------:R-:W-:Y:S01]  /*f330*/  @P2 FMUL R84, R84, 0.25 ;  /* 0x3e80000054542820 */ /* 0x000fe20000400000 */
[C---:B--2---:R-:W-:Y:S01]  /*f340*/  FMUL R217, R0.reuse, R69 ;  /* 0x0000004500d97220 */ /* 0x044fe20000400000 */
[----:B------:R-:W-:Y:S01]  /*f350*/  @P2 FMUL R85, R85, 0.25 ;  /* 0x3e80000055552820 */ /* 0x000fe20000400000 */
[C---:B------:R-:W-:Y:S01]  /*f360*/  FMUL R223, R0.reuse, R68 ;  /* 0x0000004400df7220 */ /* 0x040fe20000400000 */
[C---:B------:R-:W-:Y:S01]  /*f370*/  FMUL R69, R0.reuse, R80 ;  /* 0x0000005000457220 */ /* 0x040fe20000400000 */
[C---:B------:R-:W-:Y:S01]  /*f380*/  FMUL R68, R0.reuse, R81 ;  /* 0x0000005100447220 */ /* 0x040fe20000400000 */
[----:B------:R-:W-:Y:S01]  /*f390*/  FMUL R3, R0, R82 ;  /* 0x0000005200037220 */ /* 0x000fe20000400000 */
[----:B------:R-:W-:Y:S01]  /*f3a0*/  @!P5 FMUL R84, R84, 16777216 ;  /* 0x4b8000005454d820 */ /* 0x000fe20000400000 */
[----:B------:R-:W-:Y:S01]  /*f3b0*/  @P2 FMUL R86, R86, 0.25 ;  /* 0x3e80000056562820 */ /* 0x000fe20000400000 */
[----:B------:R-:W-:Y:S01]  /*f3c0*/  @!P5 FMUL R85, R85, 16777216 ;  /* 0x4b8000005555d820 */ /* 0x000fe20000400000 */
[----:B------:R-:W-:Y:S01]  /*f3d0*/  @P2 FMUL R87, R87, 0.25 ;  /* 0x3e80000057572820 */ /* 0x000fe20000400000 */
[----:B------:R0:W-:Y:S01]  /*f3e0*/  STL [R1+0x34], R69 ;  /* 0x0000344501007387 */ /* 0x0001e20000100800 */
[----:B------:R-:W-:Y:S01]  /*f3f0*/  @P2 FMUL R88, R88, 0.25 ;  /* 0x3e80000058582820 */ /* 0x000fe20000400000 */
[----:B------:R-:W-:Y:S01]  /*f400*/  @!P5 FMUL R86, R86, 16777216 ;  /* 0x4b8000005656d820 */ /* 0x000fe20000400000 */
[----:B------:R-:W-:Y:S01]  /*f410*/  @!P5 FMUL R87, R87, 16777216 ;  /* 0x4b8000005757d820 */ /* 0x000fe20000400000 */
[----:B------:R2:W-:Y:S01]  /*f420*/  STL [R1+0x20], R68 ;  /* 0x0000204401007387 */ /* 0x0005e20000100800 */
[----:B------:R-:W-:Y:S01]  /*f430*/  @P2 FMUL R89, R89, 0.25 ;  /* 0x3e80000059592820 */ /* 0x000fe20000400000 */
[----:B------:R-:W-:Y:S01]  /*f440*/  @!P5 FMUL R88, R88, 16777216 ;  /* 0x4b8000005858d820 */ /* 0x000fe20000400000 */
[----:B------:R-:W-:Y:S01]  /*f450*/  @P2 FMUL R90, R90, 0.25 ;  /* 0x3e8000005a5a2820 */ /* 0x000fe20000400000 */
[----:B------:R5:W-:Y:S01]  /*f460*/  STL [R1+0x8], R3 ;  /* 0x0000080301007387 */ /* 0x000be20000100800 */
[----:B------:R-:W-:Y:S01]  /*f470*/  @P2 FMUL R91, R91, 0.25 ;  /* 0x3e8000005b5b2820 */ /* 0x000fe20000400000 */
[----:B0-----:R-:W-:Y:S01]  /*f480*/  FMUL R69, R0, R86 ;  /* 0x0000005600457220 */ /* 0x001fe20000400000 */
[----:B------:R-:W-:Y:S01]  /*f490*/  @!P5 FMUL R89, R89, 16777216 ;  /* 0x4b8000005959d820 */ /* 0x000fe20000400000 */
[----:B------:R-:W-:Y:S01]  /*f4a0*/  @!P5 FMUL R90, R90, 16777216 ;  /* 0x4b8000005a5ad820 */ /* 0x000fe20000400000 */
[----:B------:R-:W-:Y:S01]  /*f4b0*/  @P2 FMUL R92, R92, 0.25 ;  /* 0x3e8000005c5c2820 */ /* 0x000fe20000400000 */
[----:B--2---:R-:W-:Y:S01]  /*f4c0*/  FMUL R68, R0, R84 ;  /* 0x0000005400447220 */ /* 0x004fe20000400000 */
[----:B------:R-:W-:Y:S01]  /*f4d0*/  @!P5 FMUL R91, R91, 16777216 ;  /* 0x4b8000005b5bd820 */ /* 0x000fe20000400000 */
[----:B------:R-:W-:Y:S01]  /*f4e0*/  @P2 FMUL R93, R93, 0.25 ;  /* 0x3e8000005d5d2820 */ /* 0x000fe20000400000 */
[----:B------:R-:W-:Y:S01]  /*f4f0*/  @P2 FMUL R94, R94, 0.25 ;  /* 0x3e8000005e5e2820 */ /* 0x000fe20000400000 */
[----:B-----5:R-:W-:Y:S01]  /*f500*/  FMUL R3, R0, R85 ;  /* 0x0000005500037220 */ /* 0x020fe20000400000 */
[----:B------:R0:W-:Y:S01]  /*f510*/  STL [R1+0x40], R68 ;  /* 0x0000404401007387 */ /* 0x0001e20000100800 */
[----:B------:R-:W-:Y:S01]  /*f520*/  @!P5 FMUL R92, R92, 16777216 ;  /* 0x4b8000005c5cd820 */ /* 0x000fe20000400000 */
[----:B------:R-:W-:Y:S01]  /*f530*/  @!P5 FMUL R93, R93, 16777216 ;  /* 0x4b8000005d5dd820 */ /* 0x000fe20000400000 */
[----:B------:R-:W-:Y:S01]  /*f540*/  @P2 FMUL R102, R102, 0.25 ;  /* 0x3e80000066662820 */ /* 0x000fe20000400000 */
[----:B------:R2:W-:Y:S01]  /*f550*/  STL [R1+0x30], R3 ;  /* 0x0000300301007387 */ /* 0x0005e20000100800 */
[----:B------:R-:W-:Y:S01]  /*f560*/  @!P5 FMUL R94, R94, 16777216 ;  /* 0x4b8000005e5ed820 */ /* 0x000fe20000400000 */
[----:B------:R-:W-:Y:S01]  /*f570*/  @P2 FMUL R103, R103, 0.25 ;  /* 0x3e80000067672820 */ /* 0x000fe20000400000 */
[----:B------:R-:W-:Y:S01]  /*f580*/  @P2 FMUL R104, R104, 0.25 ;  /* 0x3e80000068682820 */ /* 0x000fe20000400000 */
[----:B------:R5:W-:Y:S01]  /*f590*/  STL [R1+0x44], R69 ;  /* 0x0000444501007387 */ /* 0x000be20000100800 */
[----:B------:R-:W-:Y:S01]  /*f5a0*/  @!P5 FMUL R102, R102, 16777216 ;  /* 0x4b8000006666d820 */ /* 0x000fe20000400000 */
[----:B0-----:R-:W-:Y:S01]  /*f5b0*/  FMUL R68, R0, R87 ;  /* 0x0000005700447220 */ /* 0x001fe20000400000 */
[----:B------:R-:W-:Y:S01]  /*f5c0*/  @!P5 FMUL R103, R103, 16777216 ;  /* 0x4b8000006767d820 */ /* 0x000fe20000400000 */
[----:B------:R-:W-:Y:S01]  /*f5d0*/  @!P5 FMUL R104, R104, 16777216 ;  /* 0x4b8000006868d820 */ /* 0x000fe20000400000 */
[----:B------:R-:W-:Y:S01]  /*f5e0*/  @P2 FMUL R116, R116, 0.25 ;  /* 0x3e80000074742820 */ /* 0x000fe20000400000 */
[----:B--2---:R-:W-:Y:S01]  /*f5f0*/  FMUL R3, R0, R88 ;  /* 0x0000005800037220 */ /* 0x004fe20000400000 */
[----:B------:R0:W-:Y:S01]  /*f600*/  STL [R1+0x3c], R68 ;  /* 0x00003c4401007387 */ /* 0x0001e20000100800 */
[----:B------:R-:W-:Y:S01]  /*f610*/  @P2 FMUL R70, R70, 0.25 ;  /* 0x3e80000046462820 */ /* 0x000fe20000400000 */
[----:B------:R-:W-:Y:S01]  /*f620*/  @P2 FMUL R71, R71, 0.25 ;  /* 0x3e80000047472820 */ /* 0x000fe20000400000 */
[----:B-----5:R-:W-:Y:S01]  /*f630*/  FMUL R69, R0, R89 ;  /* 0x0000005900457220 */ /* 0x020fe20000400000 */
[----:B------:R2:W-:Y:S01]  /*f640*/  STL [R1+0x38], R3 ;  /* 0x0000380301007387 */ /* 0x0005e20000100800 */
[----:B------:R-:W-:Y:S01]  /*f650*/  @P2 FMUL R72, R72, 0.25 ;  /* 0x3e80000048482820 */ /* 0x000fe20000400000 */
[----:B------:R-:W-:Y:S01]  /*f660*/  @P2 FMUL R73, R73, 0.25 ;  /* 0x3e80000049492820 */ /* 0x000fe20000400000 */
[----:B------:R-:W-:Y:S01]  /*f670*/  @P2 FMUL R74, R74, 0.25 ;  /* 0x3e8000004a4a2820 */ /* 0x000fe20000400000 */
[----:B------:R5:W-:Y:S01]  /*f680*/  STL [R1+0x2c], R69 ;  /* 0x00002c4501007387 */ /* 0x000be20000100800 */
[----:B------:R-:W-:Y:S01]  /*f690*/  @P2 FMUL R75, R75, 0.25 ;  /* 0x3e8000004b4b2820 */ /* 0x000fe20000400000 */
[----:B0-----:R-:W-:Y:S01]  /*f6a0*/  FMUL R68, R0, R90 ;  /* 0x0000005a00447220 */ /* 0x001fe20000400000 */
[----:B------:R-:W-:Y:S01]  /*f6b0*/  @P2 FMUL R76, R76, 0.25 ;  /* 0x3e8000004c4c2820 */ /* 0x000fe20000400000 */
[----:B------:R-:W-:Y:S01]  /*f6c0*/  @P2 FMUL R77, R77, 0.25 ;  /* 0x3e8000004d4d2820 */ /* 0x000fe20000400000 */
[----:B------:R-:W-:Y:S01]  /*f6d0*/  @P2 FMUL R78, R78, 0.25 ;  /* 0x3e8000004e4e2820 */ /* 0x000fe20000400000 */
[C---:B--2---:R-:W-:Y:S01]  /*f6e0*/  FMUL R3, R0.reuse, R91 ;  /* 0x0000005b00037220 */ /* 0x044fe20000400000 */
        /* <DEDUP_REMOVED lines=14> */
[----:B--2---:R-:W-:Y:S01]  /*f7d0*/  FMUL R3, R0, R94 ;  /* 0x0000005e00037220 */ /* 0x004fe20000400000 */
[----:B------:R0:W-:Y:S01]  /*f7e0*/  STL [R1+0x4], R68 ;  /* 0x0000044401007387 */ /* 0x0001e20000100800 */
[----:B------:R-:W-:Y:S01]  /*f7f0*/  @P2 FMUL R105, R105, 0.25 ;  /* 0x3e80000069692820 */ /* 0x000fe20000400000 */
[----:B------:R-:W-:Y:S01]  /*f800*/  @P2 FMUL R106, R106, 0.25 ;  /* 0x3e8000006a6a2820 */ /* 0x000fe20000400000 */
[----:B-----5:R-:W-:Y:S01]  /*f810*/  FMUL R69, R0, R102 ;  /* 0x0000006600457220 */ /* 0x020fe20000400000 */
[----:B------:R2:W-:Y:S01]  /*f820*/  STL [R1], R3 ;  /* 0x0000000301007387 */ /* 0x0005e20000100800 */
[----:B------:R-:W-:Y:S01]  /*f830*/  @P2 FMUL R107, R107, 0.25 ;  /* 0x3e8000006b6b2820 */ /* 0x000fe20000400000 */
[----:B------:R-:W-:Y:S01]  /*f840*/  @P2 FMUL R108, R108, 0.25 ;  /* 0x3e8000006c6c2820 */ /* 0x000fe20000400000 */
[----:B------:R-:W-:Y:S01]  /*f850*/  @P2 FMUL R109, R109, 0.25 ;  /* 0x3e8000006d6d2820 */ /* 0x000fe20000400000 */
[----:B------:R-:W-:Y:S01]  /*f860*/  @P2 FMUL R110, R110, 0.25 ;  /* 0x3e8000006e6e2820 */ /* 0x000fe20000400000 */
[----:B------:R-:W-:Y:S01]  /*f870*/  @P2 FMUL R111, R111, 0.25 ;  /* 0x3e8000006f6f2820 */ /* 0x000fe20000400000 */
[----:B0-----:R-:W-:Y:S01]  /*f880*/  FMUL R68, R0, R103 ;  /* 0x0000006700447220 */ /* 0x001fe20000400000 */
[----:B------:R-:W-:Y:S01]  /*f890*/  @P2 FMUL R112, R112, 0.25 ;  /* 0x3e80000070702820 */ /* 0x000fe20000400000 */
[----:B------:R-:W-:Y:S01]  /*f8a0*/  @P2 FMUL R113, R113, 0.25 ;  /* 0x3e80000071712820 */ /* 0x000fe20000400000 */
[----:B------:R-:W-:Y:S01]  /*f8b0*/  @P2 FMUL R114, R114, 0.25 ;  /* 0x3e80000072722820 */ /* 0x000fe20000400000 */
[----:B--2---:R-:W-:Y:S01]  /*f8c0*/  FMUL R3, R0, R104 ;  /* 0x0000006800037220 */ /* 0x004fe20000400000 */
[----:B------:R-:W-:Y:S01]  /*f8d0*/  @P2 FMUL R115, R115, 0.25 ;  /* 0x3e80000073732820 */ /* 0x000fe20000400000 */
        /* <DEDUP_REMOVED lines=15> */
[----:B------:R-:W-:Y:S01]  /*f9d0*/  @!P5 FMUL R116, R116, 16777216 ;  /* 0x4b8000007474d820 */ /* 0x000fe20000400000 */
[----:B------:R-:W-:Y:S01]  /*f9e0*/  STL [R1+0x24], R69 ;  /* 0x0000244501007387 */ /* 0x000fe20000100800 */
[----:B------:R-:W-:Y:S01]  /*f9f0*/  FMUL R132, R175, R132 ;  /* 0x00000084af847220 */ /* 0x000fe20000400000 */
[----:B---3--:R-:W-:Y:S01]  /*fa00*/  @P2 FMUL R4, R4, 0.25 ;  /* 0x3e80000004042820 */ /* 0x008fe20000400000 */
        /* <DEDUP_REMOVED lines=63> */
[----:B------:R-:W-:Y:S01]  /*fe00*/  STL [R1+0x14], R68 ;  /* 0x0000144401007387 */ /* 0x000fe20000100800 */
[----:B------:R-:W-:Y:S01]  /*fe10*/  @!P5 FMUL R70, R70, 16777216 ;  /* 0x4b8000004646d820 */ /* 0x000fe20000400000 */
[----:B------:R-:W-:Y:S01]  /*fe20*/  @!P5 FMUL R71, R71, 16777216 ;  /* 0x4b8000004747d820 */ /* 0x000fe20000400000 */
[----:B------:R-:W-:Y:S01]  /*fe30*/  @!P5 FMUL R72, R72, 16777216 ;  /* 0x4b8000004848d820 */ /* 0x000fe20000400000 */
[----:B------:R0:W-:Y:S01]  /*fe40*/  STL [R1+0x10], R3 ;  /* 0x0000100301007387 */ /* 0x0001e20000100800 */
[----:B------:R-:W-:Y:S01]  /*fe50*/  @!P5 FMUL R73, R73, 16777216 ;  /* 0x4b8000004949d820 */ /* 0x000fe20000400000 */
        /* <DEDUP_REMOVED lines=40> */
[----:B0-----:R-:W-:Y:S01]  /*100e0*/  FMUL R3, R0, R116 ;  /* 0x0000007400037220 */ /* 0x001fe20000400000 */
[----:B------:R-:W-:Y:S01]  /*100f0*/  FMUL R132, R175, R132 ;  /* 0x00000084af847220 */ /* 0x000fe20000400000 */
        /* <DEDUP_REMOVED lines=94> */
[----:B------:R0:W-:Y:S01]  /*106e0*/  STL [R1+0xc], R3 ;  /* 0x00000c0301007387 */ /* 0x0001e20000100800 */
        /* <DEDUP_REMOVED lines=14> */
[----:B------:R-:W-:Y:S01]  /*107d0*/  FFMA.FTZ R175, R175, 1.4426950216293334961, R132 ;  /* 0x3fb8aa3bafaf7823 */ /* 0x000fe20000010084 */
[----:B------:R-:W2:Y:S01]  /*107e0*/  LDTM.x64 R68, tmem[UR7+0x80] ;  /* 0x00008007004479ee */ /* 0x000ea20008340000 */
        /* <DEDUP_REMOVED lines=21> */
[C---:B0-----:R-:W-:Y:S01]  /*10940*/  FMUL R3, R0.reuse, R25 ;  /* 0x0000001900037220 */ /* 0x041fe20000400000 */
        /* <DEDUP_REMOVED lines=42> */
[----:B------:R-:W-:Y:S01]  /*10bf0*/  FADD R173, R173, R175 ;  /* 0x000000afadad7221 */ /* 0x000fe20000000000 */
[----:B------:R-:W0:Y:S01]  /*10c00*/  LDTM.x64 R4, tmem[UR7+0xc0] ;  /* 0x0000c007000479ee */ /* 0x000e220008340000 */
[----:B------:R-:W-:Y:S01]  /*10c10*/  @P3 FFMA.FTZ R173, R2, R179, +INF ;  /* 0x7f80000002ad3423 */ /* 0x000fe200000100b3 */
[----:B--2---:R-:W-:Y:S01]  /*10c20*/  @P2 FMUL R114, R114, 0.25 ;  /* 0x3e80000072722820 */ /* 0x004fe20000400000 */
[----:B------:R-:W-:Y:S01]  /*10c30*/  @P2 FMUL R115, R115, 0.25 ;  /* 0x3e80000073732820 */ /* 0x000fe20000400000 */
[----:B------:R-:W-:Y:S01]  /*10c40*/  @P2 FMUL R116, R116, 0.25 ;  /* 0x3e80000074742820 */ /* 0x000fe20000400000 */
[----:B------:R-:W-:Y:S01]  /*10c50*/  @P2 FMUL R117, R117, 0.25 ;  /* 0x3e80000075752820 */ /* 0x000fe20000400000 */
[----:B------:R-:W-:Y:S01]  /*10c60*/  @!P5 FMUL R114, R114, 16777216 ;  /* 0x4b8000007272d820 */ /* 0x000fe20000400000 */
[----:B------:R-:W-:Y:S01]  /*10c70*/  @!P5 FMUL R115, R115, 16777216 ;  /* 0x4b8000007373d820 */ /* 0x000fe20000400000 */
[----:B------:R-:W2:Y:S01]  /*10c80*/  LDCU.64 UR6, c[0x0][0x3e0] ;  /* 0x00007c00ff0677ac */ /* 0x000ea20008000a00 */
[----:B------:R-:W-:Y:S01]  /*10c90*/  @!P5 FMUL R116, R116, 16777216 ;  /* 0x4b8000007474d820 */ /* 0x000fe20000400000 */
[----:B------:R-:W-:Y:S01]  /*10ca0*/  @!P5 FMUL R117, R117, 16777216 ;  /* 0x4b8000007575d820 */ /* 0x000fe20000400000 */
[C---:B------:R-:W-:Y:S01]  /*10cb0*/  FMUL R175, R0.reuse, R114 ;  /* 0x0000007200af7220 */ /* 0x040fe20000400000 */
[C---:B------:R-:W-:Y:S01]  /*10cc0*/  FMUL R176, R0.reuse, R115 ;  /* 0x0000007300b07220 */ /* 0x040fe20000400000 */
[C---:B------:R-:W-:Y:S01]  /*10cd0*/  FMUL R177, R0.reuse, R116 ;  /* 0x0000007400b17220 */ /* 0x040fe20000400000 */
[----:B------:R-:W3:Y:S01]  /*10ce0*/  LDC.64 R114, c[0x0][0x398] ;  /* 0x0000e600ff727b82 */ /* 0x000ee20000000a00 */
[----:B------:R-:W-:Y:S01]  /*10cf0*/  FMUL R178, R0, R117 ;  /* 0x0000007500b27220 */ /* 0x000fe20000400000 */
[----:B-1----:R-:W-:Y:S01]  /*10d00*/  UIMAD UR8, UR14, UR8, URZ ;  /* 0x000000080e0872a4 */ /* 0x002fe2000f8e02ff */
[----:B------:R-:W-:Y:S01]  /*10d10*/  @P2 FMUL R68, R68, 0.25 ;  /* 0x3e80000044442820 */ /* 0x000fe20000400000 */
[----:B------:R-:W-:Y:S01]  /*10d20*/  @P2 FMUL R69, R69, 0.25 ;  /* 0x3e80000045452820 */ /* 0x000fe20000400000 */
[----:B------:R-:W-:Y:S01]  /*10d30*/  @P2 FMUL R70, R70, 0.25 ;  /* 0x3e80000046462820 */ /* 0x000fe20000400000 */
[----:B------:R-:W-:Y:S01]  /*10d40*/  @P2 FMUL R71, R71, 0.25 ;  /* 0x3e80000047472820 */ /* 0x000fe20000400000 */
[----:B------:R-:W-:Y:S01]  /*10d50*/  @P2 FMUL R72, R72, 0.25 ;  /* 0x3e80000048482820 */ /* 0x000fe20000400000 */
[----:B------:R-:W1:Y:S01]  /*10d60*/  LDC R2, c[0x0][0x3e8] ;  /* 0x0000fa00ff027b82 */ /* 0x000e620000000800 */
[----:B------:R-:W-:Y:S01]  /*10d70*/  @P2 FMUL R73, R73, 0.25 ;  /* 0x3e80000049492820 */ /* 0x000fe20000400000 */
[----:B0-----:R-:W-:Y:S01]  /*10d80*/  @P2 FMUL R18, R18, 0.25 ;  /* 0x3e80000012122820 */ /* 0x001fe20000400000 */
[----:B------:R-:W-:Y:S01]  /*10d90*/  @P2 FMUL R19, R19, 0.25 ;  /* 0x3e80000013132820 */ /* 0x000fe20000400000 */
[----:B------:R-:W-:Y:S01]  /*10da0*/  @P2 FMUL R21, R21, 0.25 ;  /* 0x3e80000015152820 */ /* 0x000fe20000400000 */
[----:B------:R-:W-:Y:S01]  /*10db0*/  @P2 FMUL R20, R20, 0.25 ;  /* 0x3e80000014142820 */ /* 0x000fe20000400000 */
[----:B------:R-:W-:Y:S01]  /*10dc0*/  @!P5 FMUL R18, R18, 16777216 ;  /* 0x4b8000001212d820 */ /* 0x000fe20000400000 */
[----:B------:R-:W-:Y:S01]  /*10dd0*/  @!P5 FMUL R19, R19, 16777216 ;  /* 0x4b8000001313d820 */ /* 0x000fe20000400000 */
[----:B------:R-:W0:Y:S01]  /*10de0*/  LDC.64 R116, c[0x0][0x398] ;  /* 0x0000e600ff747b82 */ /* 0x000e220000000a00 */
[----:B--2---:R-:W-:Y:S01]  /*10df0*/  UIMAD UR6, UR14, UR6, URZ ;  /* 0x000000060e0672a4 */ /* 0x004fe2000f8e02ff */
[C---:B------:R-:W-:Y:S01]  /*10e00*/  FMUL R179, R0.reuse, R18 ;  /* 0x0000001200b37220 */ /* 0x040fe20000400000 */
[----:B------:R-:W-:Y:S01]  /*10e10*/  @!P5 FMUL R21, R21, 16777216 ;  /* 0x4b8000001515d820 */ /* 0x000fe20000400000 */
[----:B------:R-:W2:Y:S01]  /*10e20*/  LDL R18, [R1+0x16c] ;  /* 0x00016c0001127983 */ /* 0x000ea20000100800 */
[C---:B------:R-:W-:Y:S01]  /*10e30*/  FMUL R180, R0.reuse, R19 ;  /* 0x0000001300b47220 */ /* 0x040fe20000400000 */
[----:B------:R-:W-:Y:S01]  /*10e40*/  USHF.L.U32 UR12, UR6, 0x1, URZ ;  /* 0x00000001060c7899 */ /* 0x000fe200080006ff */
[----:B------:R-:W-:Y:S01]  /*10e50*/  FMUL R182, R0, R21 ;  /* 0x0000001500b67220 */ /* 0x000fe20000400000 */
[----:B------:R-:W-:Y:S01]  /*10e60*/  @!P5 FMUL R20, R20, 16777216 ;  /* 0x4b8000001414d820 */ /* 0x000fe20000400000 */
        /* <DEDUP_REMOVED lines=114> */
[----:B------:R-:W-:Y:S01]  /*11590*/  USHF.L.U32 UR13, UR8, 0x1, URZ ;  /* 0x00000001080d7899 */ /* 0x000fe200080006ff */
        /* <DEDUP_REMOVED lines=121> */
[----:B------:R-:W-:-:S02]  /*11d30*/  FSEL R173, R173, -INF , P4 ;  /* 0xff800000adad7808 */ /* 0x000fc40002000000 */
[----:B------:R-:W-:Y:S01]  /*11d40*/  F2FP.BF16.F32.PACK_AB R217, R217, R223 ;  /* 0x000000dfd9d9723e */ /* 0x000fe200000010ff */
[C---:B------:R-:W-:Y:S01]  /*11d50*/  FMUL R183, R0.reuse, R22 ;  /* 0x0000001600b77220 */ /* 0x040fe20000400000 */
[----:B------:R-:W-:Y:S01]  /*11d60*/  NOP ;  /* 0x0000000000007918 */ /* 0x000fe20000000000 */
[----:B------:R-:W-:Y:S01]  /*11d70*/  F2FP.BF16.F32.PACK_AB R227, R227, R229 ;  /* 0x000000e5e3e3723e */ /* 0x000fe200000010ff */
[C---:B------:R-:W-:Y:S01]  /*11d80*/  FMUL R68, R0.reuse, R68 ;  /* 0x0000004400447220 */ /* 0x040fe20000400000 */
[----:B------:R-:W-:Y:S01]  /*11d90*/  PRMT R22, R217, 0x7632, R22 ;  /* 0x00007632d9167816 */ /* 0x000fe20000000016 */
[----:B------:R-:W-:Y:S01]  /*11da0*/  FMUL R69, R0, R69 ;  /* 0x0000004500457220 */ /* 0x000fe20000400000 */
[----:B------:R-:W-:Y:S01]  /*11db0*/  F2FP.BF16.F32.PACK_AB R216, R216, R222 ;  /* 0x000000ded8d8723e */ /* 0x000fe200000010ff */
        /* <DEDUP_REMOVED lines=49> */
[----:B--2---:R-:W-:-:S02]  /*120d0*/  IMAD R19, R18, UR7, RZ ;  /* 0x0000000712137c24 */ /* 0x004fc4000f8e02ff */
[----:B------:R-:W-:Y:S01]  /*120e0*/  FMUL R123, R0, R123 ;  /* 0x0000007b007b7220 */ /* 0x000fe20000400000 */
[----:B------:R-:W-:Y:S01]  /*120f0*/  IMAD R18, R18, UR9, RZ ;  /* 0x0000000912127c24 */ /* 0x000fe2000f8e02ff */
[----:B------:R-:W-:Y:S01]  /*12100*/  UIMAD.WIDE UR6, UR6, 0x2, URZ ;  /* 0x00000002060678a5 */ /* 0x000fe2000f8e02ff */
[----:B------:R-:W-:Y:S01]  /*12110*/  FMUL R124, R0, R124 ;  /* 0x0000007c007c7220 */ /* 0x000fe20000400000 */
[C---:B------:R-:W-:Y:S01]  /*12120*/  SHF.L.U32 R21, R19.reuse, 0x1, RZ ;  /* 0x0000000113157819 */ /* 0x040fe200000006ff */
[----:B------:R-:W-:Y:S01]  /*12130*/  IMAD.HI R19, R19, 0x2, RZ ;  /* 0x0000000213137827 */ /* 0x000fe200078e02ff */
[----:B------:R-:W-:-:S03]  /*12140*/  SHF.L.U32 R20, R18, 0x1, RZ ;  /* 0x0000000112147819 */ /* 0x000fc600000006ff */
[----:B------:R-:W-:Y:S01]  /*12150*/  FMUL R125, R0, R125 ;  /* 0x0000007d007d7220 */ /* 0x000fe20000400000 */
[----:B---3--:R-:W-:Y:S01]  /*12160*/  IADD3 R114, P2, P3, R21, UR12, R114 ;  /* 0x0000000c15727c10 */ /* 0x008fe2000fb5e072 */
[----:B------:R-:W-:Y:S01]  /*12170*/  UIMAD.WIDE UR8, UR8, 0x2, URZ ;  /* 0x00000002080878a5 */ /* 0x000fe2000f8e02ff */
[----:B------:R-:W-:Y:S01]  /*12180*/  IMAD.HI R18, R18, 0x2, RZ ;  /* 0x0000000212127827 */ /* 0x000fe200078e02ff */
[----:B0-----:R-:W-:-:S03]  /*12190*/  IADD3 R116, P5, P4, R20, UR13, R116 ;  /* 0x0000000d14747c10 */ /* 0x001fc6000fcbe074 */
[C---:B------:R-:W-:Y:S01]  /*121a0*/  FMUL R126, R0.reuse, R126 ;  /* 0x0000007e007e7220 */ /* 0x040fe20000400000 */
[----:B------:R-:W-:Y:S01]  /*121b0*/  IADD3.X R115, PT, PT, R19, UR7, R115, P2, P3 ;  /* 0x0000000713737c10 */ /* 0x000fe200097e6473 */
[----:B------:R-:W-:Y:S01]  /*121c0*/  FMUL R127, R0, R127 ;  /* 0x0000007f007f7220 */ /* 0x000fe20000400000 */
[----:B-1----:R-:W-:Y:S01]  /*121d0*/  SHF.L.U32 R19, R2, 0x1, RZ ;  /* 0x0000000102137819 */ /* 0x002fe200000006ff */
[----:B------:R-:W-:Y:S01]  /*121e0*/  FMUL R128, R0, R128 ;  /* 0x0000008000807220 */ /* 0x000fe20000400000 */
[----:B------:R-:W-:Y:S01]  /*121f0*/  IADD3.X R117, PT, PT, R18, UR9, R117, P5, P4 ;  /* 0x0000000912757c10 */ /* 0x000fe2000afe8475 */
[C---:B------:R-:W-:Y:S01]  /*12200*/  FMUL R129, R0.reuse, R129 ;  /* 0x0000008100817220 */ /* 0x040fe20000400000 */
[C---:B------:R-:W-:Y:S01]  /*12210*/  IADD3 R20, P2, PT, R19.reuse, R114, RZ ;  /* 0x0000007213147210 */ /* 0x040fe20007f5e0ff */
[----:B------:R-:W-:Y:S01]  /*12220*/  FMUL R130, R0, R130 ;  /* 0x0000008200827220 */ /* 0x000fe20000400000 */
[C---:B------:R-:W-:Y:S01]  /*12230*/  LEA R18, P3, R2.reuse, R114, 0x2 ;  /* 0x0000007202127211 */ /* 0x040fe200078610ff */
[----:B------:R0:W-:Y:S01]  /*12240*/  STG.E.U16 desc[UR10][R116.64], R217 ;  /* 0x000000d974007986 */ /* 0x0001e2000c10150a */
[----:B------:R-:W-:Y:S01]  /*12250*/  LEA.HI.X.SX32 R21, R2, R115, 0x1, P2 ;  /* 0x0000007302157211 */ /* 0x000fe200010f0eff */
[C---:B------:R-:W-:Y:S01]  /*12260*/  FMUL R131, R0.reuse, R131 ;  /* 0x0000008300837220 */ /* 0x040fe20000400000 */
[----:B------:R-:W-:Y:S01]  /*12270*/  LEA.HI.X.SX32 R19, R19, R115, 0x1, P3 ;  /* 0x0000007313137211 */ /* 0x000fe200018f0eff */
[C---:B------:R-:W-:Y:S01]  /*12280*/  FMUL R4, R0.reuse, R4 ;  /* 0x0000000400047220 */ /* 0x040fe20000400000 */
[C---:B------:R-:W-:Y:S01]  /*12290*/  FMUL R5, R0.reuse, R5 ;  /* 0x0000000500057220 */ /* 0x040fe20000400000 */
[----:B------:R1:W-:Y:S01]  /*122a0*/  STG.E.U16 desc[UR10][R20.64], R22 ;  /* 0x0000001614007986 */ /* 0x0003e2000c10150a */
[C---:B------:R-:W-:Y:S01]  /*122b0*/  FMUL R6, R0.reuse, R6 ;  /* 0x0000000600067220 */ /* 0x040fe20000400000 */
[C---:B------:R-:W-:Y:S01]  /*122c0*/  FMUL R7, R0.reuse, R7 ;  /* 0x0000000700077220 */ /* 0x040fe20000400000 */
[C---:B------:R-:W-:Y:S01]  /*122d0*/  FMUL R8, R0.reuse, R8 ;  /* 0x0000000800087220 */ /* 0x040fe20000400000 */
[C---:B------:R-:W-:Y:S01]  /*122e0*/  FMUL R9, R0.reuse, R9 ;  /* 0x0000000900097220 */ /* 0x040fe20000400000 */
[----:B------:R-:W-:Y:S01]  /*122f0*/  FMUL R10, R0, R10 ;  /* 0x0000000a000a7220 */ /* 0x000fe20000400000 */
[----:B0-----:R-:W-:Y:S01]  /*12300*/  IMAD R117, R2, 0x6, RZ ;  /* 0x0000000602757824 */ /* 0x001fe200078e02ff */
[----:B------:R0:W-:Y:S01]  /*12310*/  STG.E.U16 desc[UR10][R18.64], R227 ;  /* 0x000000e312007986 */ /* 0x0001e2000c10150a */
[----:B------:R-:W-:Y:S01]  /*12320*/  PRMT R116, R227, 0x7632, R116 ;  /* 0x00007632e3747816 */ /* 0x000fe20000000074 */
[C---:B------:R-:W-:Y:S01]  /*12330*/  FMUL R11, R0.reuse, R11 ;  /* 0x0000000b000b7220 */ /* 0x040fe20000400000 */
[C---:B------:R-:W-:Y:S01]  /*12340*/  FMUL R12, R0.reuse, R12 ;  /* 0x0000000c000c7220 */ /* 0x040fe20000400000 */
[----:B------:R-:W-:Y:S01]  /*12350*/  FMUL R13, R0, R13 ;  /* 0x0000000d000d7220 */ /* 0x000fe20000400000 */
[----:B-1----:R-:W-:Y:S01]  /*12360*/  SHF.L.U32 R21, R2, 0x2, RZ ;  /* 0x0000000202157819 */ /* 0x002fe200000006ff */
[----:B------:R-:W-:Y:S01]  /*12370*/  FMUL R14, R0, R14 ;  /* 0x0000000e000e7220 */ /* 0x000fe20000400000 */
[----:B------:R-:W-:Y:S01]  /*12380*/  LEA R20, P2, R2, R114, 0x3 ;  /* 0x0000007202147211 */ /* 0x000fe200078418ff */
[C---:B------:R-:W-:Y:S01]  /*12390*/  FMUL R15, R0.reuse, R15 ;  /* 0x0000000f000f7220 */ /* 0x040fe20000400000 */
[C---:B------:R-:W-:Y:S01]  /*123a0*/  FMUL R16, R0.reuse, R16 ;  /* 0x0000001000107220 */ /* 0x040fe20000400000 */
[C---:B------:R-:W-:Y:S01]  /*123b0*/  FMUL R17, R0.reuse, R17 ;  /* 0x0000001100117220 */ /* 0x040fe20000400000 */
[----:B------:R-:W-:Y:S01]  /*123c0*/  FMUL R184, R0, R23 ;  /* 0x0000001700b87220 */ /* 0x000fe20000400000 */
[----:B0-----:R-:W-:Y:S01]  /*123d0*/  LEA R19, R2, R2, 0x1 ;  /* 0x0000000202137211 */ /* 0x001fe200078e08ff */
[C---:B------:R-:W-:Y:S01]  /*123e0*/  FMUL R24, R0.reuse, R24 ;  /* 0x0000001800187220 */ /* 0x040fe20000400000 */
[----:B------:R-:W-:Y:S01]  /*123f0*/  IADD3 R18, P1, PT, R117, R114, RZ ;  /* 0x0000007275127210 */ /* 0x000fe20007f3e0ff */
[C---:B------:R-:W-:Y:S01]  /*12400*/  FMUL R25, R0.reuse, R25 ;  /* 0x0000001900197220 */ /* 0x040fe20000400000 */
[-C--:B------:R-:W-:Y:S01]  /*12410*/  LEA.HI.X.SX32 R21, R21, R115.reuse, 0x1, P2 ;  /* 0x0000007315157211 */ /* 0x080fe200010f0eff */
[C---:B------:R-:W-:Y:S01]  /*12420*/  FMUL R26, R0.reuse, R26 ;  /* 0x0000001a001a7220 */ /* 0x040fe20000400000 */
[----:B------:R-:W-:Y:S01]  /*12430*/  LEA.HI.X.SX32 R19, R19, R115, 0x1, P1 ;  /* 0x0000007313137211 */ /* 0x000fe200008f0eff */
        /* <DEDUP_REMOVED lines=41> */
[----:B------:R-:W-:Y:S01]  /*126d0*/  FFMA R197, R173, 0.69314718246459960938, R197 ;  /* 0x3f317218adc57823 */ /* 0x000fe200000000c5 */
[----:B------:R-:W-:Y:S01]  /*126e0*/  STG.E.U16 desc[UR10][R18.64], R116 ;  /* 0x0000007412007986 */ /* 0x000fe2000c10150a */
[----:B------:R-:W-:Y:S01]  /*126f0*/  IMAD R173, R2, 0xa, RZ ;  /* 0x0000000a02ad7824 */ /* 0x000fe200078e02ff */
[----:B------:R-:W-:Y:S01]  /*12700*/  PRMT R67, R216, 0x7632, R67 ;  /* 0x00007632d8437816 */ /* 0x000fe20000000043 */
[----:B------:R-:W0:Y:S01]  /*12710*/  LDCU UR6, c[0x0][0x3ec] ;  /* 0x00007d80ff0677ac */ /* 0x000e220008000800 */
[----:B------:R1:W-:Y:S01]  /*12720*/  STG.E.U16 desc[UR10][R20.64], R216 ;  /* 0x000000d814007986 */ /* 0x0003e2000c10150a */
[----:B------:R-:W-:-:S02]  /*12730*/  LEA R23, R2, R2, 0x2 ;  /* 0x0000000202177211 */ /* 0x000fc400078e10ff */
[----:B------:R-:W-:Y:S01]  /*12740*/  IADD3 R22, P3, PT, R173, R114, RZ ;  /* 0x00000072ad167210 */ /* 0x000fe20007f7e0ff */
[C---:B------:R-:W-:Y:S02]  /*12750*/  IMAD R217, R2.reuse, 0xe, RZ ;  /* 0x0000000e02d97824 */ /* 0x040fe400078e02ff */
[----:B-1----:R-:W-:Y:S01]  /*12760*/  IMAD R216, R2, 0xc, RZ ;  /* 0x0000000c02d87824 */ /* 0x002fe200078e02ff */
[----:B------:R-:W-:-:S04]  /*12770*/  LEA.HI.X.SX32 R23, R23, R115, 0x1, P3 ;  /* 0x0000007317177211 */ /* 0x000fc800018f0eff */
[----:B------:R-:W-:Y:S02]  /*12780*/  IADD3 R18, P1, PT, R216, R114, RZ ;  /* 0x00000072d8127210 */ /* 0x000fe40007f3e0ff */
[----:B------:R-:W-:Y:S01]  /*12790*/  F2FP.BF16.F32.PACK_AB R235, R235, R244 ;  /* 0x000000f4ebeb723e */ /* 0x000fe200000010ff */
[C---:B------:R-:W-:Y:S01]  /*127a0*/  IMAD R244, R2.reuse, 0x12, RZ ;  /* 0x0000001202f47824 */ /* 0x040fe200078e02ff */
[----:B------:R-:W-:Y:S01]  /*127b0*/  LEA.HI.X.SX32 R19, R117, R115, 0x1, P1 ;  /* 0x0000007375137211 */ /* 0x000fe200008f0eff */
[----:B------:R1:W-:Y:S01]  /*127c0*/  STG.E.U16 desc[UR10][R22.64], R67 ;  /* 0x0000004316007986 */ /* 0x0003e2000c10150a */
[----:B------:R-:W-:Y:S02]  /*127d0*/  LEA R21, R2, -R2, 0x3 ;  /* 0x8000000202157211 */ /* 0x000fe400078e18ff */
[----:B------:R-:W-:Y:S01]  /*127e0*/  IADD3 R20, P2, PT, R217, R114, RZ ;  /* 0x00000072d9147210 */ /* 0x000fe20007f5e0ff */
[----:B------:R2:W-:Y:S01]  /*127f0*/  STG.E.U16 desc[UR10][R18.64], R235 ;  /* 0x000000eb12007986 */ /* 0x0005e2000c10150a */
[----:B------:R-:W-:-:S02]  /*12800*/  F2FP.BF16.F32.PACK_AB R225, R225, R228 ;  /* 0x000000e4e1e1723e */ /* 0x000fc400000010ff */
[-C--:B------:R-:W-:Y:S02]  /*12810*/  LEA.HI.X.SX32 R21, R21, R115.reuse, 0x1, P2 ;  /* 0x0000007315157211 */ /* 0x080fe400010f0eff */
[C---:B-1----:R-:W-:Y:S02]  /*12820*/  SHF.L.U32 R23, R2.reuse, 0x3, RZ ;  /* 0x0000000302177819 */ /* 0x042fe400000006ff */
[C---:B------:R-:W-:Y:S02]  /*12830*/  LEA R22, P3, R2.reuse, R114, 0x4 ;  /* 0x0000007202167211 */ /* 0x040fe400078620ff */
[----:B--2---:R-:W-:Y:S02]  /*12840*/  LEA R19, R2, R2, 0x3 ;  /* 0x0000000202137211 */ /* 0x004fe400078e18ff */
[----:B------:R-:W-:Y:S02]  /*12850*/  IADD3 R18, P1, PT, R244, R114, RZ ;  /* 0x00000072f4127210 */ /* 0x000fe40007f3e0ff */
[----:B------:R-:W-:Y:S01]  /*12860*/  PRMT R67, R235, 0x7632, R67 ;  /* 0x00007632eb437816 */ /* 0x000fe20000000043 */
[----:B------:R-:W-:Y:S01]  /*12870*/  IMAD R235, R2, 0x14, RZ ;  /* 0x0000001402eb7824 */ /* 0x000fe200078e02ff */
[----:B------:R-:W-:-:S02]  /*12880*/  LEA.HI.X.SX32 R23, R23, R115, 0x1, P3 ;  /* 0x0000007317177211 */ /* 0x000fc400018f0eff */
[----:B------:R-:W-:Y:S02]  /*12890*/  LEA.HI.X.SX32 R19, R19, R115, 0x1, P1 ;  /* 0x0000007313137211 */ /* 0x000fe400008f0eff */
[----:B------:R-:W-:Y:S01]  /*128a0*/  PRMT R116, R225, 0x7632, R116 ;  /* 0x00007632e1747816 */ /* 0x000fe20000000074 */
[----:B------:R1:W-:Y:S01]  /*128b0*/  STG.E.U16 desc[UR10][R20.64], R67 ;  /* 0x0000004314007986 */ /* 0x0003e2000c10150a */
[----:B------:R-:W-:-:S03]  /*128c0*/  F2FP.BF16.F32.PACK_AB R245, R245, R251 ;  /* 0x000000fbf5f5723e */ /* 0x000fc600000010ff */
[----:B------:R-:W2:Y:S04]  /*128d0*/  LDL.LU R251, [R1+0x34] ;  /* 0x0000340001fb7983 */ /* 0x000ea80000300800 */
[----:B------:R-:W-:Y:S01]  /*128e0*/  STG.E.U16 desc[UR10][R22.64], R225 ;  /* 0x000000e116007986 */ /* 0x000fe2000c10150a */
[----:B-1----:R-:W-:-:S03]  /*128f0*/  IADD3 R20, P2, PT, R235, R114, RZ ;  /* 0x00000072eb147210 */ /* 0x002fc60007f5e0ff */
[----:B------:R1:W-:Y:S04]  /*12900*/  STG.E.U16 desc[UR10][R18.64], R116 ;  /* 0x0000007412007986 */ /* 0x0003e8000c10150a */
[----:B------:R-:W3:Y:S04]  /*12910*/  LDL.LU R235, [R1+0x44] ;  /* 0x0000440001eb7983 */ /* 0x000ee80000300800 */
[----:B------:R-:W5:Y:S04]  /*12920*/  LDL.LU R244, [R1+0x2c] ;  /* 0x00002c0001f47983 */ /* 0x000f680000300800 */
[----:B-1----:R-:W2:Y:S04]  /*12930*/  LDL.LU R18, [R1+0x20] ;  /* 0x0000200001127983 */ /* 0x002ea80000300800 */
[----:B------:R-:W3:Y:S01]  /*12940*/  LDL.LU R19, [R1+0x8] ;  /* 0x0000080001137983 */ /* 0x000ee20000300800 */
[----:B------:R-:W-:-:S02]  /*12950*/  IMAD R22, R2, 0x16, RZ ;  /* 0x0000001602167824 */ /* 0x000fc400078e02ff */
[----:B------:R-:W-:-:S03]  /*12960*/  IMAD R23, R2, 0xb, RZ ;  /* 0x0000000b02177824 */ /* 0x000fc600078e02ff */
[----:B------:R-:W-:Y:S02]  /*12970*/  IADD3 R22, P3, PT, R22, R114, RZ ;  /* 0x0000007216167210 */ /* 0x000fe40007f7e0ff */
[-C--:B------:R-:W-:Y:S02]  /*12980*/  LEA.HI.X.SX32 R21, R173, R115.reuse, 0x1, P2 ;  /* 0x00000073ad157211 */ /* 0x080fe400010f0eff */
[----:B------:R-:W-:Y:S02]  /*12990*/  LEA.HI.X.SX32 R23, R23, R115, 0x1, P3 ;  /* 0x0000007317177211 */ /* 0x000fe400018f0eff */
[----:B------:R-:W-:Y:S01]  /*129a0*/  PRMT R67, R245, 0x7632, R67 ;  /* 0x00007632f5437816 */ /* 0x000fe20000000043 */
[----:B------:R1:W-:Y:S04]  /*129b0*/  STG.E.U16 desc[UR10][R20.64], R245 ;  /* 0x000000f514007986 */ /* 0x0003e8000c10150a */
[----:B------:R0:W-:Y:S01]  /*129c0*/  STG.E.U16 desc[UR10][R22.64], R67 ;  /* 0x0000004316007986 */ /* 0x0001e2000c10150a */
[----:B-1----:R-:W-:-:S02]  /*129d0*/  IMAD R245, R2, 0x1a, RZ ;  /* 0x0000001a02f57824 */ /* 0x002fc400078e02ff */
[C---:B------:R-:W-:Y:S01]  /*129e0*/  IMAD R21, R2.reuse, 0xd, RZ ;  /* 0x0000000d02157824 */ /* 0x040fe200078e02ff */
[----:B0-----:R-:W4:Y:S01]  /*129f0*/  LDL.LU R23, [R1+0x40] ;  /* 0x0000400001177983 */ /* 0x001f220000300800 */
[----:B------:R-:W-:Y:S01]  /*12a00*/  IMAD R22, R2, 0x1c, RZ ;  /* 0x0000001c02167824 */ /* 0x000fe200078e02ff */
[----:B--2---:R-:W-:Y:S01]  /*12a10*/  F2FP.BF16.F32.PACK_AB R116, R18, R251 ;  /* 0x000000fb1274723e */ /* 0x004fe200000010ff */
[----:B------:R-:W-:Y:S02]  /*12a20*/  IMAD R251, R2, 0x18, RZ ;  /* 0x0000001802fb7824 */ /* 0x000fe400078e02ff */
[----:B------:R-:W2:Y:S01]  /*12a30*/  LDL.LU R2, [R1+0x3c] ;  /* 0x00003c0001027983 */ /* 0x000ea20000300800 */
[----:B---3--:R-:W-:-:S03]  /*12a40*/  F2FP.BF16.F32.PACK_AB R252, R252, R19 ;  /* 0x00000013fcfc723e */ /* 0x008fc600000010ff */
[----:B------:R-:W4:Y:S01]  /*12a50*/  LDL.LU R19, [R1+0x30] ;  /* 0x0000300001137983 */ /* 0x000f220000300800 */
[-C--:B------:R-:W-:Y:S02]  /*12a60*/  IADD3 R18, P1, PT, R251, R114.reuse, RZ ;  /* 0x00000072fb127210 */ /* 0x080fe40007f3e0ff */
[----:B------:R-:W-:Y:S02]  /*12a70*/  IADD3 R20, P2, PT, R245, R114, RZ ;  /* 0x00000072f5147210 */ /* 0x000fe40007f5e0ff */
[C---:B------:R-:W-:Y:S02]  /*12a80*/  PRMT R117, R116.reuse, 0x7610, R117 ;  /* 0x0000761074757816 */ /* 0x040fe40000000075 */
[----:B------:R-:W-:Y:S02]  /*12a90*/  LEA.HI.X.SX32 R21, R21, R115, 0x1, P2 ;  /* 0x0000007315157211 */ /* 0x000fe400010f0eff */
[----:B------:R-:W-:Y:S02]  /*12aa0*/  PRMT R116, R116, 0x7632, R116 ;  /* 0x0000763274747816 */ /* 0x000fe40000000074 */
[----:B----4-:R-:W-:-:S02]  /*12ab0*/  F2FP.BF16.F32.PACK_AB R67, R19, R23 ;  /* 0x000000171343723e */ /* 0x010fc400000010ff */
[----:B------:R-:W-:-:S05]  /*12ac0*/  LEA.HI.X.SX32 R19, R216, R115, 0x1, P1 ;  /* 0x00000073d8137211 */ /* 0x000fca00008f0eff */
[----:B------:R0:W-:Y:S04]  /*12ad0*/  STG.E.U16 desc[UR10][R18.64], R117 ;  /* 0x0000007512007986 */ /* 0x0001e8000c10150a */
[----:B------:R1:W-:Y:S04]  /*12ae0*/  STG.E.U16 desc[UR10][R20.64], R116 ;  /* 0x0000007414007986 */ /* 0x0003e8000c10150a */
[----:B0-----:R-:W3:Y:S04]  /*12af0*/  LDL.LU R18, [R1+0x18] ;  /* 0x0000180001127983 */ /* 0x001ee80000300800 */
[----:B------:R-:W4:Y:S04]  /*12b00*/  LDL.LU R19, [R1] ;  /* 0x0000000001137983 */ /* 0x000f280000300800 */
[----:B-1----:R-:W3:Y:S04]  /*12b10*/  LDL.LU R20, [R1+0x28] ;  /* 0x0000280001147983 */ /* 0x002ee80000300800 */
[----:B------:R-:W3:Y:S01]  /*12b20*/  LDL.LU R21, [R1+0x4] ;  /* 0x0000040001157983 */ /* 0x000ee20000300800 */
[----:B--2---:R-:W-:-:S02]  /*12b30*/  F2FP.BF16.F32.PACK_AB R229, R2, R235 ;  /* 0x000000eb02e5723e */ /* 0x004fc400000010ff */
[----:B------:R-:W0:Y:S01]  /*12b40*/  LDC R2, c[0x0][0x3e8] ;  /* 0x0000fa00ff027b82 */ /* 0x000e220000000800 */
[----:B------:R-:W-:-:S04]  /*12b50*/  IADD3 R22, P3, PT, R22, R114, RZ ;  /* 0x0000007216167210 */ /* 0x000fc80007f7e0ff */
[----:B------:R-:W-:-:S05]  /*12b60*/  LEA.HI.X.SX32 R23, R217, R115, 0x1, P3 ;  /* 0x00000073d9177211 */ /* 0x000fca00018f0eff */
[----:B------:R1:W-:Y:S01]  /*12b70*/  STG.E.U16 desc[UR10][R22.64], R252 ;  /* 0x000000fc16007986 */ /* 0x0003e2000c10150a */
[----:B------:R-:W-:-:S03]  /*12b80*/  F2FP.BF16.F32.PACK_AB R216, R220, R233 ;  /* 0x000000e9dcd8723e */ /* 0x000fc600000010ff */
[----:B-1----:R-:W5:Y:S04]  /*12b90*/  LDL.LU R22, [R1+0x38] ;  /* 0x0000380001167983 */ /* 0x002f680000300800 */
[----:B------:R-:W2:Y:S01]  /*12ba0*/  LDL.LU R23, [R1+0x1c] ;  /* 0x00001c0001177983 */ /* 0x000ea20000300800 */
[----:B0-----:R-:W-:Y:S01]  /*12bb0*/  IMAD R233, R2, 0x1e, RZ ;  /* 0x0000001e02e97824 */ /* 0x001fe200078e02ff */
[----:B------:R-:W-:Y:S02]  /*12bc0*/  PRMT R116, R252, 0x7632, R116 ;  /* 0x00007632fc747816 */ /* 0x000fe40000000074 */
[----:B------:R-:W-:Y:S02]  /*12bd0*/  F2FP.BF16.F32.PACK_AB R223, R234, R242 ;  /* 0x000000f2eadf723e */ /* 0x000fe400000010ff */
[----:B----4-:R-:W-:-:S02]  /*12be0*/  F2FP.BF16.F32.PACK_AB R222, R243, R19 ;  /* 0x00000013f3de723e */ /* 0x010fc400000010ff */
[----:B------:R-:W-:Y:S01]  /*12bf0*/  LEA R19, R2, -R2, 0x4 ;  /* 0x8000000202137211 */ /* 0x000fe200078e20ff */
[----:B------:R-:W4:Y:S04]  /*12c00*/  LDL.LU R243, [R1+0xc] ;  /* 0x00000c0001f37983 */ /* 0x000f280000300800 */
[----:B------:R-:W4:Y:S01]  /*12c10*/  LDL.LU R242, [R1+0x10] ;  /* 0x0000100001f27983 */ /* 0x000f220000300800 */
[----:B---3--:R-:W-:Y:S02]  /*12c20*/  F2FP.BF16.F32.PACK_AB R225, R21, R18 ;  /* 0x0000001215e1723e */ /* 0x008fe400000010ff */
[----:B------:R-:W-:Y:S01]  /*12c30*/  IADD3 R18, P1, PT, R233, R114, RZ ;  /* 0x00000072e9127210 */ /* 0x000fe20007f3e0ff */
[----:B------:R-:W3:Y:S03]  /*12c40*/  LDL.LU R252, [R1+0x24] ;  /* 0x0000240001fc7983 */ /* 0x000ee60000300800 */
[----:B------:R-:W-:-:S05]  /*12c50*/  LEA.HI.X.SX32 R19, R19, R115, 0x1, P1 ;  /* 0x0000007313137211 */ /* 0x000fca00008f0eff */
[----:B------:R0:W-:Y:S04]  /*12c60*/  STG.E.U16 desc[UR10][R18.64], R116 ;  /* 0x0000007412007986 */ /* 0x0001e8000c10150a */
[----:B0-----:R-:W3:Y:S01]  /*12c70*/  LDL.LU R19, [R1+0x14] ;  /* 0x0000140001137983 */ /* 0x001ee20000300800 */
[C---:B------:R-:W-:Y:S01]  /*12c80*/  IMAD R234, R2.reuse, 0x22, RZ ;  /* 0x0000002202ea7824 */ /* 0x040fe200078e02ff */
[C---:B------:R-:W-:Y:S02]  /*12c90*/  SHF.L.U32 R21, R2.reuse, 0x4, RZ ;  /* 0x0000000402157819 */ /* 0x040fe400000006ff */
[----:B--2---:R-:W-:Y:S02]  /*12ca0*/  F2FP.BF16.F32.PACK_AB R228, R23, R20 ;  /* 0x0000001417e4723e */ /* 0x004fe400000010ff */
[----:B------:R-:W-:-:S02]  /*12cb0*/  LEA R20, P2, R2, R114, 0x5 ;  /* 0x0000007202147211 */ /* 0x000fc400078428ff */
[----:B-----5:R-:W-:Y:S02]  /*12cc0*/  F2FP.BF16.F32.PACK_AB R227, R244, R22 ;  /* 0x00000016f4e3723e */ /* 0x020fe400000010ff */
[-C--:B------:R-:W-:Y:S02]  /*12cd0*/  LEA.HI.X.SX32 R21, R21, R115.reuse, 0x1, P2 ;  /* 0x0000007315157211 */ /* 0x080fe400010f0eff */
[----:B------:R-:W-:Y:S02]  /*12ce0*/  LEA R23, R2, R2, 0x4 ;  /* 0x0000000202177211 */ /* 0x000fe400078e20ff */
[----:B------:R-:W-:Y:S01]  /*12cf0*/  IADD3 R22, P3, PT, R234, R114, RZ ;  /* 0x00000072ea167210 */ /* 0x000fe20007f7e0ff */
[----:B------:R0:W-:Y:S01]  /*12d00*/  STG.E.U16 desc[UR10][R20.64], R67 ;  /* 0x0000004314007986 */ /* 0x0001e2000c10150a */
[----:B------:R-:W-:Y:S01]  /*12d10*/  F2FP.BF16.F32.PACK_AB R116, R232, R240 ;  /* 0x000000f0e874723e */ /* 0x000fe200000010ff */
[C---:B------:R-:W-:Y:S01]  /*12d20*/  IMAD R232, R2.reuse, 0x24, RZ ;  /* 0x0000002402e87824 */ /* 0x040fe200078e02ff */
[----:B------:R-:W-:Y:S01]  /*12d30*/  LEA.HI.X.SX32 R23, R23, R115, 0x1, P3 ;  /* 0x0000007317177211 */ /* 0x000fe200018f0eff */
[C---:B------:R-:W-:Y:S01]  /*12d40*/  IMAD R240, R2.reuse, 0x28, RZ ;  /* 0x0000002802f07824 */ /* 0x040fe200078e02ff */
[----:B------:R-:W-:Y:S01]  /*12d50*/  PRMT R117, R67, 0x7632, R117 ;  /* 0x0000763243757816 */ /* 0x000fe20000000075 */
[----:B------:R-:W-:Y:S01]  /*12d60*/  IMAD R244, R2, 0x12, RZ ;  /* 0x0000001202f47824 */ /* 0x000fe200078e02ff */
[----:B------:R-:W-:Y:S01]  /*12d70*/  IADD3 R18, P1, PT, R232, R114, RZ ;  /* 0x00000072e8127210 */ /* 0x000fe20007f3e0ff */
[----:B------:R-:W-:Y:S01]  /*12d80*/  IMAD R235, R2, 0x14, RZ ;  /* 0x0000001402eb7824 */ /* 0x000fe200078e02ff */
[----:B0-----:R-:W-:Y:S01]  /*12d90*/  F2FP.BF16.F32.PACK_AB R67, R218, R231 ;  /* 0x000000e7da43723e */ /* 0x001fe200000010ff */
[C---:B------:R-:W-:Y:S01]  /*12da0*/  IMAD R231, R2.reuse, 0x26, RZ ;  /* 0x0000002602e77824 */ /* 0x040fe200078e02ff */
[----:B------:R0:W-:Y:S01]  /*12db0*/  STG.E.U16 desc[UR10][R22.64], R117 ;  /* 0x0000007516007986 */ /* 0x0001e2000c10150a */
[----:B------:R-:W-:Y:S01]  /*12dc0*/  IMAD R218, R2, 0x13, RZ ;  /* 0x0000001302da7824 */ /* 0x000fe200078e02ff */
[----:B------:R-:W-:-:S02]  /*12dd0*/  F2FP.BF16.F32.PACK_AB R210, R210, R211 ;  /* 0x000000d3d2d2723e */ /* 0x000fc400000010ff */
[----:B------:R-:W-:Y:S01]  /*12de0*/  IADD3 R20, P2, PT, R231, R114, RZ ;  /* 0x00000072e7147210 */ /* 0x000fe20007f5e0ff */
[----:B------:R-:W-:Y:S01]  /*12df0*/  IMAD R211, R2, 0x2a, RZ ;  /* 0x0000002a02d37824 */ /* 0x000fe200078e02ff */
[----:B------:R-:W-:Y:S02]  /*12e00*/  F2FP.BF16.F32.PACK_AB R206, R206, R208 ;  /* 0x000000d0cece723e */ /* 0x000fe400000010ff */
[----:B0-----:R-:W-:Y:S01]  /*12e10*/  IADD3 R22, P3, PT, R240, R114, RZ ;  /* 0x00000072f0167210 */ /* 0x001fe20007f7e0ff */
[----:B------:R-:W-:Y:S01]  /*12e20*/  IMAD R208, R2, 0x2c, RZ ;  /* 0x0000002c02d07824 */ /* 0x000fe200078e02ff */
[-C--:B------:R-:W-:Y:S02]  /*12e30*/  LEA.HI.X.SX32 R21, R218, R115.reuse, 0x1, P2 ;  /* 0x00000073da157211 */ /* 0x080fe400010f0eff */
[----:B------:R-:W-:Y:S02]  /*12e40*/  LEA.HI.X.SX32 R23, R235, R115, 0x1, P3 ;  /* 0x00000073eb177211 */ /* 0x000fe400018f0eff */
[----:B------:R-:W-:-:S02]  /*12e50*/  PRMT R235, R229, 0x7632, R235 ;  /* 0x00007632e5eb7816 */ /* 0x000fc400000000eb */
[----:B------:R-:W-:Y:S01]  /*12e60*/  F2FP.BF16.F32.PACK_AB R212, R212, R224 ;  /* 0x000000e0d4d4723e */ /* 0x000fe200000010ff */
[----:B------:R-:W-:Y:S01]  /*12e70*/  IMAD R224, R2, 0x15, RZ ;  /* 0x0000001502e07824 */ /* 0x000fe200078e02ff */
[----:B------:R-:W-:Y:S02]  /*12e80*/  F2FP.BF16.F32.PACK_AB R214, R214, R219 ;  /* 0x000000dbd6d6723e */ /* 0x000fe400000010ff */
[----:B------:R-:W-:Y:S01]  /*12e90*/  F2FP.BF16.F32.PACK_AB R202, R202, R204 ;  /* 0x000000cccaca723e */ /* 0x000fe200000010ff */
[C---:B------:R-:W-:Y:S01]  /*12ea0*/  IMAD R204, R2.reuse, 0x2e, RZ ;  /* 0x0000002e02cc7824 */ /* 0x040fe200078e02ff */
[----:B------:R-:W-:Y:S01]  /*12eb0*/  F2FP.BF16.F32.PACK_AB R221, R221, R226 ;  /* 0x000000e2dddd723e */ /* 0x000fe200000010ff */
[----:B------:R-:W-:Y:S01]  /*12ec0*/  IMAD R226, R2, 0x17, RZ ;  /* 0x0000001702e27824 */ /* 0x000fe200078e02ff */
[----:B------:R-:W-:Y:S01]  /*12ed0*/  F2FP.BF16.F32.PACK_AB R194, R194, R198 ;  /* 0x000000c6c2c2723e */ /* 0x000fe200000010ff */
[C---:B------:R-:W-:Y:S01]  /*12ee0*/  IMAD R198, R2.reuse, 0x30, RZ ;  /* 0x0000003002c67824 */ /* 0x040fe200078e02ff */
[----:B------:R-:W-:Y:S01]  /*12ef0*/  F2FP.BF16.F32.PACK_AB R199, R199, R200 ;  /* 0x000000c8c7c7723e */ /* 0x000fe200000010ff */
[C---:B------:R-:W-:Y:S01]  /*12f00*/  IMAD R200, R2.reuse, 0x32, RZ ;  /* 0x0000003202c87824 */ /* 0x040fe200078e02ff */
[----:B------:R-:W-:Y:S01]  /*12f10*/  F2FP.BF16.F32.PACK_AB R189, R189, R191 ;  /* 0x000000bfbdbd723e */ /* 0x000fe200000010ff */
[----:B------:R-:W-:Y:S01]  /*12f20*/  IMAD R191, R2, 0x34, RZ ;  /* 0x0000003402bf7824 */ /* 0x000fe200078e02ff */
[----:B------:R-:W-:-:S02]  /*12f30*/  F2FP.BF16.F32.PACK_AB R132, R133, R132 ;  /* 0x000000848584723e */ /* 0x000fc400000010ff */
[----:B------:R-:W0:Y:S01]  /*12f40*/  LDC R133, c[0x0][0x3e8] ;  /* 0x0000fa00ff857b82 */ /* 0x000e220000000800 */
[----:B------:R-:W-:Y:S02]  /*12f50*/  F2FP.BF16.F32.PACK_AB R193, R193, R196 ;  /* 0x000000c4c1c1723e */ /* 0x000fe400000010ff */
[----:B------:R-:W-:Y:S02]  /*12f60*/  PRMT R196, R225, 0x7632, R196 ;  /* 0x00007632e1c47816 */ /* 0x000fe400000000c4 */
[----:B------:R-:W-:Y:S01]  /*12f70*/  F2FP.BF16.F32.PACK_AB R138, R139, R138 ;  /* 0x0000008a8b8a723e */ /* 0x000fe200000010ff */
[C---:B------:R-:W-:Y:S01]  /*12f80*/  IMAD R139, R2.reuse, 0x36, RZ ;  /* 0x00000036028b7824 */ /* 0x040fe200078e02ff */
[----:B------:R-:W-:Y:S01]  /*12f90*/  F2FP.BF16.F32.PACK_AB R3, R3, R185 ;  /* 0x000000b90303723e */ /* 0x000fe200000010ff */
[----:B------:R-:W-:Y:S01]  /*12fa0*/  IMAD R185, R2, 0x38, RZ ;  /* 0x0000003802b97824 */ /* 0x000fe200078e02ff */
[----:B------:R-:W-:Y:S01]  /*12fb0*/  F2FP.BF16.F32.PACK_AB R188, R188, R190 ;  /* 0x000000bebcbc723e */ /* 0x000fe200000010ff */
[----:B------:R-:W-:Y:S01]  /*12fc0*/  IMAD R190, R2, 0x3a, RZ ;  /* 0x0000003a02be7824 */ /* 0x000fe200078e02ff */
[----:B------:R-:W-:-:S02]  /*12fd0*/  F2FP.BF16.F32.PACK_AB R134, R135, R134 ;  /* 0x000000868786723e */ /* 0x000fc400000010ff */
[----:B------:R-:W-:Y:S02]  /*12fe0*/  PRMT R135, R222, 0x7632, R135 ;  /* 0x00007632de877816 */ /* 0x000fe40000000087 */
[----:B------:R-:W-:Y:S01]  /*12ff0*/  F2FP.BF16.F32.PACK_AB R146, R147, R146 ;  /* 0x000000929392723e */ /* 0x000fe200000010ff */
[----:B------:R-:W-:Y:S01]  /*13000*/  IMAD R147, R2, 0x3c, RZ ;  /* 0x0000003c02937824 */ /* 0x000fe200078e02ff */
[----:B------:R-:W-:Y:S01]  /*13010*/  F2FP.BF16.F32.PACK_AB R186, R186, R187 ;  /* 0x000000bbbaba723e */ /* 0x000fe200000010ff */
[C---:B------:R-:W-:Y:S01]  /*13020*/  IMAD R187, R2.reuse, 0x3e, RZ ;  /* 0x0000003e02bb7824 */ /* 0x040fe200078e02ff */
[----:B------:R-:W-:Y:S02]  /*13030*/  F2FP.BF16.F32.PACK_AB R136, R137, R136 ;  /* 0x000000888988723e */ /* 0x000fe400000010ff */
[----:B------:R-:W-:Y:S02]  /*13040*/  PRMT R137, R223, 0x7632, R137 ;  /* 0x00007632df897816 */ /* 0x000fe40000000089 */
[----:B------:R-:W-:Y:S01]  /*13050*/  F2FP.BF16.F32.PACK_AB R144, R145, R144 ;  /* 0x000000909190723e */ /* 0x000fe200000010ff */
[C---:B------:R-:W-:Y:S01]  /*13060*/  IMAD R145, R2.reuse, 0x44, RZ ;  /* 0x0000004402917824 */ /* 0x040fe200078e02ff */
[----:B------:R-:W-:Y:S01]  /*13070*/  F2FP.BF16.F32.PACK_AB R148, R149, R148 ;  /* 0x000000949594723e */ /* 0x000fe200000010ff */
[----:B------:R-:W-:Y:S01]  /*13080*/  IMAD R149, R2, 0x46, RZ ;  /* 0x0000004602957824 */ /* 0x000fe200078e02ff */
[----:B------:R-:W-:-:S02]  /*13090*/  F2FP.BF16.F32.PACK_AB R140, R141, R140 ;  /* 0x0000008c8d8c723e */ /* 0x000fc400000010ff */
[----:B------:R-:W-:Y:S02]  /*130a0*/  PRMT R141, R214, 0x7632, R141 ;  /* 0x00007632d68d7816 */ /* 0x000fe4000000008d */
[----:B------:R-:W-:Y:S02]  /*130b0*/  F2FP.BF16.F32.PACK_AB R150, R151, R150 ;  /* 0x000000969796723e */ /* 0x000fe400000010ff */
[----:B------:R-:W-:Y:S01]  /*130c0*/  F2FP.BF16.F32.PACK_AB R172, R174, R172 ;  /* 0x000000acaeac723e */ /* 0x000fe200000010ff */
[C---:B------:R-:W-:Y:S01]  /*130d0*/  IMAD R174, R2.reuse, 0x25, RZ ;  /* 0x0000002502ae7824 */ /* 0x040fe200078e02ff */
[----:B------:R-:W-:Y:S01]  /*130e0*/  F2FP.BF16.F32.PACK_AB R142, R143, R142 ;  /* 0x0000008e8f8e723e */ /* 0x000fe200000010ff */
[C---:B------:R-:W-:Y:S01]  /*130f0*/  IMAD R143, R2.reuse, 0x4c, RZ ;  /* 0x0000004c028f7824 */ /* 0x040fe200078e02ff */
[----:B------:R-:W-:Y:S02]  /*13100*/  F2FP.BF16.F32.PACK_AB R70, R71, R70 ;  /* 0x000000464746723e */ /* 0x000fe400000010ff */
[----:B------:R-:W-:Y:S01]  /*13110*/  F2FP.BF16.F32.PACK_AB R68, R69, R68 ;  /* 0x000000444544723e */ /* 0x000fe200000010ff */
[----:B------:R-:W-:Y:S01]  /*13120*/  IMAD R69, R2, 0x4e, RZ ;  /* 0x0000004e02457824 */ /* 0x000fe200078e02ff */
[----:B------:R-:W-:-:S02]  /*13130*/  F2FP.BF16.F32.PACK_AB R117, R241, R249 ;  /* 0x000000f9f175723e */ /* 0x000fc400000010ff */
[----:B------:R-:W-:Y:S02]  /*13140*/  F2FP.BF16.F32.PACK_AB R76, R77, R76 ;  /* 0x0000004c4d4c723e */ /* 0x000fe400000010ff */
[----:B------:R-:W-:Y:S02]  /*13150*/  PRMT R77, R117, 0x7632, R77 ;  /* 0x00007632754d7816 */ /* 0x000fe4000000004d */
[----:B------:R-:W-:Y:S01]  /*13160*/  F2FP.BF16.F32.PACK_AB R74, R75, R74 ;  /* 0x0000004a4b4a723e */ /* 0x000fe200000010ff */
[C---:B------:R-:W-:Y:S01]  /*13170*/  IMAD R75, R2.reuse, 0x54, RZ ;  /* 0x00000054024b7824 */ /* 0x040fe200078e02ff */
[----:B------:R-:W-:Y:S01]  /*13180*/  F2FP.BF16.F32.PACK_AB R72, R73, R72 ;  /* 0x000000484948723e */ /* 0x000fe200000010ff */
[----:B------:R-:W-:Y:S01]  /*13190*/  IMAD R73, R2, 0x56, RZ ;  /* 0x0000005602497824 */ /* 0x000fe200078e02ff */
[----:B------:R-:W-:Y:S02]  /*131a0*/  F2FP.BF16.F32.PACK_AB R78, R79, R78 ;  /* 0x0000004e4f4e723e */ /* 0x000fe400000010ff */
[----:B------:R-:W-:-:S02]  /*131b0*/  PRMT R79, R116, 0x7632, R79 ;  /* 0x00007632744f7816 */ /* 0x000fc4000000004f */
[----:B------:R-:W-:Y:S02]  /*131c0*/  F2FP.BF16.F32.PACK_AB R80, R81, R80 ;  /* 0x000000505150723e */ /* 0x000fe400000010ff */
[----:B------:R-:W-:Y:S02]  /*131d0*/  PRMT R81, R67, 0x7632, R81 ;  /* 0x0000763243517816 */ /* 0x000fe40000000051 */
[----:B------:R-:W-:Y:S02]  /*131e0*/  F2FP.BF16.F32.PACK_AB R213, R213, R215 ;  /* 0x000000d7d5d5723e */ /* 0x000fe400000010ff */
[----:B------:R-:W-:Y:S02]  /*131f0*/  F2FP.BF16.F32.PACK_AB R215, R239, R248 ;  /* 0x000000f8efd7723e */ /* 0x000fe400000010ff */
[----:B------:R-:W-:Y:S01]  /*13200*/  F2FP.BF16.F32.PACK_AB R82, R83, R82 ;  /* 0x000000525352723e */ /* 0x000fe200000010ff */
[C---:B------:R-:W-:Y:S01]  /*13210*/  IMAD R83, R2.reuse, 0x60, RZ ;  /* 0x0000006002537824 */ /* 0x040fe200078e02ff */
[----:B------:R-:W-:Y:S01]  /*13220*/  F2FP.BF16.F32.PACK_AB R84, R85, R84 ;  /* 0x000000545554723e */ /* 0x000fe200000010ff */
[C---:B------:R-:W-:Y:S01]  /*13230*/  IMAD R85, R2.reuse, 0x64, RZ ;  /* 0x0000006402557824 */ /* 0x040fe200078e02ff */
[----:B------:R-:W-:Y:S01]  /*13240*/  F2FP.BF16.F32.PACK_AB R86, R87, R86 ;  /* 0x000000565756723e */ /* 0x000fe200000010ff */
[----:B------:R-:W-:Y:S01]  /*13250*/  IMAD R87, R2, 0x66, RZ ;  /* 0x0000006602577824 */ /* 0x000fe200078e02ff */
[----:B------:R-:W-:-:S02]  /*13260*/  F2FP.BF16.F32.PACK_AB R218, R238, R246 ;  /* 0x000000f6eeda723e */ /* 0x000fc400000010ff */
[----:B------:R-:W-:Y:S01]  /*13270*/  F2FP.BF16.F32.PACK_AB R88, R89, R88 ;  /* 0x000000585958723e */ /* 0x000fe200000010ff */
[C---:B------:R-:W-:Y:S01]  /*13280*/  IMAD R89, R2.reuse, 0x68, RZ ;  /* 0x0000006802597824 */ /* 0x040fe200078e02ff */
[----:B------:R-:W-:Y:S01]  /*13290*/  F2FP.BF16.F32.PACK_AB R90, R91, R90 ;  /* 0x0000005a5b5a723e */ /* 0x000fe200000010ff */
[----:B------:R-:W-:Y:S01]  /*132a0*/  IMAD R91, R2, 0x6a, RZ ;  /* 0x0000006a025b7824 */ /* 0x000fe200078e02ff */
[----:B------:R-:W-:Y:S02]  /*132b0*/  F2FP.BF16.F32.PACK_AB R220, R230, R237 ;  /* 0x000000ede6dc723e */ /* 0x000fe400000010ff */
[----:B------:R-:W-:Y:S01]  /*132c0*/  F2FP.BF16.F32.PACK_AB R92, R93, R92 ;  /* 0x0000005c5d5c723e */ /* 0x000fe200000010ff */
[C---:B------:R-:W-:Y:S01]  /*132d0*/  IMAD R93, R2.reuse, 0x6c, RZ ;  /* 0x0000006c025d7824 */ /* 0x040fe200078e02ff */
[----:B----4-:R-:W-:Y:S01]  /*132e0*/  F2FP.BF16.F32.PACK_AB R219, R247, R243 ;  /* 0x000000f3f7db723e */ /* 0x010fe200000010ff */
[----:B------:R-:W-:Y:S01]  /*132f0*/  IMAD R243, R2, 0x16, RZ ;  /* 0x0000001602f37824 */ /* 0x000fe200078e02ff */
[----:B---3--:R-:W-:-:S02]  /*13300*/  F2FP.BF16.F32.PACK_AB R217, R19, R252 ;  /* 0x000000fc13d9723e */ /* 0x008fc400000010ff */
[----:B------:R-:W-:-:S05]  /*13310*/  LEA.HI.X.SX32 R19, R244, R115, 0x1, P1 ;  /* 0x00000073f4137211 */ /* 0x000fca00008f0eff */
[----:B------:R1:W-:Y:S04]  /*13320*/  STG.E.U16 desc[UR10][R18.64], R229 ;  /* 0x000000e512007986 */ /* 0x0003e8000c10150a */
[----:B------:R2:W-:Y:S01]  /*13330*/  STG.E.U16 desc[UR10][R20.64], R235 ;  /* 0x000000eb14007986 */ /* 0x0005e2000c10150a */
[----:B-1----:R-:W-:-:S03]  /*13340*/  IADD3 R18, P1, PT, R211, R114, RZ ;  /* 0x00000072d3127210 */ /* 0x002fc60007f3e0ff */
[----:B------:R1:W-:Y:S01]  /*13350*/  STG.E.U16 desc[UR10][R22.64], R227 ;  /* 0x000000e316007986 */ /* 0x0003e2000c10150a */
[-C--:B--2---:R-:W-:Y:S02]  /*13360*/  IADD3 R20, P2, PT, R208, R114.reuse, RZ ;  /* 0x00000072d0147210 */ /* 0x084fe40007f5e0ff */
[-C--:B------:R-:W-:Y:S02]  /*13370*/  LEA.HI.X.SX32 R19, R224, R115.reuse, 0x1, P1 ;  /* 0x00000073e0137211 */ /* 0x080fe400008f0eff */
[----:B------:R-:W-:Y:S02]  /*13380*/  PRMT R224, R227, 0x7632, R224 ;  /* 0x00007632e3e07816 */ /* 0x000fe400000000e0 */
[-C--:B------:R-:W-:Y:S02]  /*13390*/  LEA.HI.X.SX32 R21, R243, R115.reuse, 0x1, P2 ;  /* 0x00000073f3157211 */ /* 0x080fe400010f0eff */
[-C--:B-1----:R-:W-:Y:S01]  /*133a0*/  IADD3 R22, P3, PT, R204, R114.reuse, RZ ;  /* 0x00000072cc167210 */ /* 0x082fe20007f7e0ff */
[----:B------:R1:W-:Y:S03]  /*133b0*/  STG.E.U16 desc[UR10][R18.64], R224 ;  /* 0x000000e012007986 */ /* 0x0003e6000c10150a */
[----:B------:R-:W-:Y:S01]  /*133c0*/  LEA.HI.X.SX32 R23, R226, R115, 0x1, P3 ;  /* 0x00000073e2177211 */ /* 0x000fe200018f0eff */
[----:B------:R2:W-:Y:S01]  /*133d0*/  STG.E.U16 desc[UR10][R20.64], R228 ;  /* 0x000000e414007986 */ /* 0x0005e2000c10150a */
[----:B------:R-:W-:Y:S01]  /*133e0*/  PRMT R226, R228, 0x7632, R226 ;  /* 0x00007632e4e27816 */ /* 0x000fe200000000e2 */
[----:B-1----:R-:W-:Y:S01]  /*133f0*/  IMAD R224, R2, 0x19, RZ ;  /* 0x0000001902e07824 */ /* 0x002fe200078e02ff */
[----:B------:R-:W-:-:S02]  /*13400*/  IADD3 R18, P1, PT, R198, R114, RZ ;  /* 0x00000072c6127210 */ /* 0x000fc40007f3e0ff */
[----:B--2---:R-:W-:Y:S01]  /*13410*/  IADD3 R20, P2, PT, R200, R114, RZ ;  /* 0x00000072c8147210 */ /* 0x004fe20007f5e0ff */
[----:B------:R1:W-:Y:S01]  /*13420*/  STG.E.U16 desc[UR10][R22.64], R226 ;  /* 0x000000e216007986 */ /* 0x0003e2000c10150a */
[-C--:B------:R-:W-:Y:S02]  /*13430*/  LEA.HI.X.SX32 R19, R251, R115.reuse, 0x1, P1 ;  /* 0x00000073fb137211 */ /* 0x080fe400008f0eff */
[----:B------:R-:W-:-:S03]  /*13440*/  LEA.HI.X.SX32 R21, R224, R115, 0x1, P2 ;  /* 0x00000073e0157211 */ /* 0x000fc600010f0eff */
[----:B------:R2:W-:Y:S01]  /*13450*/  STG.E.U16 desc[UR10][R18.64], R225 ;  /* 0x000000e112007986 */ /* 0x0005e2000c10150a */
[----:B-1----:R-:W-:-:S03]  /*13460*/  IADD3 R22, P3, PT, R191, R114, RZ ;  /* 0x00000072bf167210 */ /* 0x002fc60007f7e0ff */
[----:B------:R1:W-:Y:S01]  /*13470*/  STG.E.U16 desc[UR10][R20.64], R196 ;  /* 0x000000c414007986 */ /* 0x0003e2000c10150a */
[C---:B------:R-:W-:Y:S01]  /*13480*/  IMAD R243, R2.reuse, 0x1c, RZ ;  /* 0x0000001c02f37824 */ /* 0x040fe200078e02ff */
[----:B------:R-:W-:Y:S02]  /*13490*/  LEA.HI.X.SX32 R23, R245, R115, 0x1, P3 ;  /* 0x00000073f5177211 */ /* 0x000fe400018f0eff */
[-C--:B--2---:R-:W-:Y:S01]  /*134a0*/  IADD3 R18, P1, PT, R139, R114.reuse, RZ ;  /* 0x000000728b127210 */ /* 0x084fe20007f3e0ff */
[C---:B------:R-:W-:Y:S02]  /*134b0*/  IMAD R224, R2.reuse, 0x1d, RZ ;  /* 0x0000001d02e07824 */ /* 0x040fe400078e02ff */
[----:B------:R2:W-:Y:S01]  /*134c0*/  STG.E.U16 desc[UR10][R22.64], R222 ;  /* 0x000000de16007986 */ /* 0x0005e2000c10150a */
[----:B-1----:R-:W-:Y:S01]  /*134d0*/  IMAD R196, R2, 0x1b, RZ ;  /* 0x0000001b02c47824 */ /* 0x002fe200078e02ff */
[----:B------:R-:W-:-:S04]  /*134e0*/  IADD3 R20, P2, PT, R185, R114, RZ ;  /* 0x00000072b9147210 */ /* 0x000fc80007f5e0ff */
[-C--:B------:R-:W-:Y:S02]  /*134f0*/  LEA.HI.X.SX32 R19, R196, R115.reuse, 0x1, P1 ;  /* 0x00000073c4137211 */ /* 0x080fe400008f0eff */
[-C--:B------:R-:W-:Y:S02]  /*13500*/  LEA.HI.X.SX32 R21, R243, R115.reuse, 0x1, P2 ;  /* 0x00000073f3157211 */ /* 0x080fe400010f0eff */
[----:B--2---:R-:W-:Y:S01]  /*13510*/  IADD3 R22, P3, PT, R190, R114, RZ ;  /* 0x00000072be167210 */ /* 0x004fe20007f7e0ff */
[----:B------:R1:W-:Y:S03]  /*13520*/  STG.E.U16 desc[UR10][R18.64], R135 ;  /* 0x0000008712007986 */ /* 0x0003e6000c10150a */
[----:B------:R-:W-:Y:S01]  /*13530*/  LEA.HI.X.SX32 R23, R224, R115, 0x1, P3 ;  /* 0x00000073e0177211 */ /* 0x000fe200018f0eff */
[----:B------:R2:W-:Y:S01]  /*13540*/  STG.E.U16 desc[UR10][R20.64], R223 ;  /* 0x000000df14007986 */ /* 0x0005e2000c10150a */
[----:B------:R-:W-:-:S03]  /*13550*/  LEA R196, R2, -R2, 0x5 ;  /* 0x8000000202c47211 */ /* 0x000fc600078e28ff */
[----:B------:R0:W-:Y:S01]  /*13560*/  STG.E.U16 desc[UR10][R22.64], R137 ;  /* 0x0000008916007986 */ /* 0x0001e2000c10150a */
[----:B-1----:R-:W-:-:S03]  /*13570*/  IADD3 R18, P1, PT, R147, R114, RZ ;  /* 0x0000007293127210 */ /* 0x002fc60007f3e0ff */
[----:B------:R-:W3:Y:S01]  /*13580*/  LDL.LU R243, [R1+0x16c] ;  /* 0x00016c0001f37983 */ /* 0x000ee20000300800 */
[-C--:B--2---:R-:W-:Y:S01]  /*13590*/  IADD3 R20, P2, PT, R187, R114.reuse, RZ ;  /* 0x00000072bb147210 */ /* 0x084fe20007f5e0ff */
[----:B------:R-:W-:Y:S01]  /*135a0*/  IMAD R135, R2, 0x42, RZ ;  /* 0x0000004202877824 */ /* 0x000fe200078e02ff */
[-C--:B------:R-:W-:Y:S02]  /*135b0*/  LEA.HI.X.SX32 R19, R233, R115.reuse, 0x1, P1 ;  /* 0x00000073e9137211 */ /* 0x080fe400008f0eff */
[----:B0-----:R-:W-:Y:S02]  /*135c0*/  LEA R22, P3, R133, R114, 0x6 ;  /* 0x0000007285167211 */ /* 0x001fe400078630ff */
[----:B------:R-:W-:Y:S02]  /*135d0*/  LEA.HI.X.SX32 R21, R196, R115, 0x1, P2 ;  /* 0x00000073c4157211 */ /* 0x000fe400010f0eff */
[----:B------:R-:W-:Y:S02]  /*135e0*/  PRMT R133, R216, 0x7632, R133 ;  /* 0x00007632d8857816 */ /* 0x000fe40000000085 */
[C---:B------:R-:W-:Y:S01]  /*135f0*/  SHF.L.U32 R222, R2.reuse, 0x5, RZ ;  /* 0x0000000502de7819 */ /* 0x040fe200000006ff */
[----:B------:R0:W-:Y:S01]  /*13600*/  STG.E.U16 desc[UR10][R18.64], R216 ;  /* 0x000000d812007986 */ /* 0x0001e2000c10150a */
[----:B------:R-:W-:-:S02]  /*13610*/  LEA R196, R2, R2, 0x5 ;  /* 0x0000000202c47211 */ /* 0x000fc400078e28ff */
[-C--:B------:R-:W-:Y:S01]  /*13620*/  LEA.HI.X.SX32 R23, R222, R115.reuse, 0x1, P3 ;  /* 0x00000073de177211 */ /* 0x080fe200018f0eff */
[----:B------:R1:W-:Y:S01]  /*13630*/  STG.E.U16 desc[UR10][R20.64], R133 ;  /* 0x0000008514007986 */ /* 0x0003e2000c10150a */
[----:B------:R-:W-:Y:S01]  /*13640*/  IMAD R137, R2, 0x4a, RZ ;  /* 0x0000004a02897824 */ /* 0x000fe200078e02ff */
[-C--:B0-----:R-:W-:Y:S02]  /*13650*/  IADD3 R18, P1, PT, R135, R114.reuse, RZ ;  /* 0x0000007287127210 */ /* 0x081fe40007f3e0ff */
[----:B-1----:R-:W-:Y:S01]  /*13660*/  IADD3 R20, P2, PT, R145, R114, RZ ;  /* 0x0000007291147210 */ /* 0x002fe20007f5e0ff */
[----:B------:R0:W-:Y:S01]  /*13670*/  STG.E.U16 desc[UR10][R22.64], R214 ;  /* 0x000000d616007986 */ /* 0x0001e2000c10150a */
[-C--:B------:R-:W-:Y:S01]  /*13680*/  LEA.HI.X.SX32 R19, R196, R115.reuse, 0x1, P1 ;  /* 0x00000073c4137211 */ /* 0x080fe200008f0eff */
[----:B------:R-:W-:Y:S01]  /*13690*/  IMAD R216, R2, 0x23, RZ ;  /* 0x0000002302d87824 */ /* 0x000fe200078e02ff */
[----:B------:R-:W-:Y:S01]  /*136a0*/  LEA.HI.X.SX32 R21, R234, R115, 0x1, P2 ;  /* 0x00000073ea157211 */ /* 0x000fe200010f0eff */
[----:B------:R-:W-:Y:S01]  /*136b0*/  IMAD R133, R2, 0x48, RZ ;  /* 0x0000004802857824 */ /* 0x000fe200078e02ff */
[----:B------:R-:W-:Y:S01]  /*136c0*/  PRMT R151, R217, 0x7632, R151 ;  /* 0x00007632d9977816 */ /* 0x000fe20000000097 */
[----:B------:R1:W-:Y:S01]  /*136d0*/  STG.E.U16 desc[UR10][R18.64], R141 ;  /* 0x0000008d12007986 */ /* 0x0003e2000c10150a */
[----:B------:R-:W-:-:S02]  /*136e0*/  F2FP.BF16.F32.PACK_AB R173, R250, R242 ;  /* 0x000000f2faad723e */ /* 0x000fc400000010ff */
[-C--:B0-----:R-:W-:Y:S01]  /*136f0*/  IADD3 R22, P3, PT, R149, R114.reuse, RZ ;  /* 0x0000007295167210 */ /* 0x081fe20007f7e0ff */
[----:B------:R0:W-:Y:S03]  /*13700*/  STG.E.U16 desc[UR10][R20.64], R217 ;  /* 0x000000d914007986 */ /* 0x0001e6000c10150a */
[-C--:B------:R-:W-:Y:S02]  /*13710*/  LEA.HI.X.SX32 R23, R216, R115.reuse, 0x1, P3 ;  /* 0x00000073d8177211 */ /* 0x080fe400018f0eff */
[----:B-1----:R-:W-:Y:S02]  /*13720*/  IADD3 R18, P1, PT, R133, R114, RZ ;  /* 0x0000007285127210 */ /* 0x002fe40007f3e0ff */
[----:B------:R-:W-:Y:S01]  /*13730*/  PRMT R71, R173, 0x7632, R71 ;  /* 0x00007632ad477816 */ /* 0x000fe20000000047 */
[----:B------:R1:W-:Y:S01]  /*13740*/  STG.E.U16 desc[UR10][R22.64], R151 ;  /* 0x0000009716007986 */ /* 0x0003e2000c10150a */
[----:B------:R-:W-:-:S02]  /*13750*/  LEA.HI.X.SX32 R19, R232, R115, 0x1, P1 ;  /* 0x00000073e8137211 */ /* 0x000fc400008f0eff */
[----:B0-----:R-:W-:Y:S01]  /*13760*/  IADD3 R20, P2, PT, R137, R114, RZ ;  /* 0x0000007289147210 */ /* 0x001fe20007f5e0ff */
[----:B------:R-:W-:-:S03]  /*13770*/  IMAD R141, R2, 0x50, RZ ;  /* 0x00000050028d7824 */ /* 0x000fc600078e02ff */
[----:B------:R-:W-:Y:S01]  /*13780*/  LEA.HI.X.SX32 R21, R174, R115, 0x1, P2 ;  /* 0x00000073ae157211 */ /* 0x000fe200010f0eff */
[----:B------:R0:W-:Y:S01]  /*13790*/  STG.E.U16 desc[UR10][R18.64], R173 ;  /* 0x000000ad12007986 */ /* 0x0001e2000c10150a */
[----:B-1----:R-:W-:-:S03]  /*137a0*/  IADD3 R22, P3, PT, R143, R114, RZ ;  /* 0x000000728f167210 */ /* 0x002fc60007f7e0ff */
[----:B------:R1:W-:Y:S01]  /*137b0*/  STG.E.U16 desc[UR10][R20.64], R71 ;  /* 0x0000004714007986 */ /* 0x0003e2000c10150a */
[C---:B------:R-:W-:Y:S01]  /*137c0*/  IMAD R174, R2.reuse, 0x27, RZ ;  /* 0x0000002702ae7824 */ /* 0x040fe200078e02ff */
[-C--:B------:R-:W-:Y:S01]  /*137d0*/  LEA.HI.X.SX32 R23, R231, R115.reuse, 0x1, P3 ;  /* 0x00000073e7177211 */ /* 0x080fe200018f0eff */
[C---:B------:R-:W-:Y:S01]  /*137e0*/  IMAD R196, R2.reuse, 0x29, RZ ;  /* 0x0000002902c47824 */ /* 0x040fe200078e02ff */
[-C--:B0-----:R-:W-:Y:S01]  /*137f0*/  IADD3 R18, P1, PT, R69, R114.reuse, RZ ;  /* 0x0000007245127210 */ /* 0x081fe20007f3e0ff */
[----:B-1----:R-:W-:Y:S01]  /*13800*/  IMAD R71, R2, 0x52, RZ ;  /* 0x0000005202477824 */ /* 0x002fe200078e02ff */
[----:B------:R-:W-:Y:S01]  /*13810*/  IADD3 R20, P2, PT, R141, R114, RZ ;  /* 0x000000728d147210 */ /* 0x000fe20007f5e0ff */
[----:B------:R0:W-:Y:S01]  /*13820*/  STG.E.U16 desc[UR10][R22.64], R117 ;  /* 0x0000007516007986 */ /* 0x0001e2000c10150a */
[-C--:B------:R-:W-:Y:S02]  /*13830*/  LEA.HI.X.SX32 R19, R174, R115.reuse, 0x1, P1 ;  /* 0x00000073ae137211 */ /* 0x080fe400008f0eff */
[----:B------:R-:W-:-:S03]  /*13840*/  LEA.HI.X.SX32 R21, R240, R115, 0x1, P2 ;  /* 0x00000073f0157211 */ /* 0x000fc600010f0eff */
[----:B------:R1:W-:Y:S01]  /*13850*/  STG.E.U16 desc[UR10][R18.64], R77 ;  /* 0x0000004d12007986 */ /* 0x0003e2000c10150a */
[----:B0-----:R-:W-:-:S03]  /*13860*/  IADD3 R22, P3, PT, R71, R114, RZ ;  /* 0x0000007247167210 */ /* 0x001fc60007f7e0ff */
[----:B------:R0:W-:Y:S01]  /*13870*/  STG.E.U16 desc[UR10][R20.64], R116 ;  /* 0x0000007414007986 */ /* 0x0001e2000c10150a */
[----:B------:R-:W-:Y:S01]  /*13880*/  LEA.HI.X.SX32 R23, R196, R115, 0x1, P3 ;  /* 0x00000073c4177211 */ /* 0x000fe200018f0eff */
[----:B-1----:R-:W-:Y:S01]  /*13890*/  IMAD R77, R2, 0x58, RZ ;  /* 0x00000058024d7824 */ /* 0x002fe200078e02ff */
[----:B------:R-:W-:-:S03]  /*138a0*/  IADD3 R18, P1, PT, R75, R114, RZ ;  /* 0x000000724b127210 */ /* 0x000fc60007f3e0ff */
[----:B------:R1:W-:Y:S01]  /*138b0*/  STG.E.U16 desc[UR10][R22.64], R79 ;  /* 0x0000004f16007986 */ /* 0x0003e2000c10150a */
[----:B0-----:R-:W-:Y:S01]  /*138c0*/  IMAD R116, R2, 0x2b, RZ ;  /* 0x0000002b02747824 */ /* 0x001fe200078e02ff */
[-C--:B------:R-:W-:Y:S02]  /*138d0*/  IADD3 R20, P2, PT, R73, R114.reuse, RZ ;  /* 0x0000007249147210 */ /* 0x080fe40007f5e0ff */
[-C--:B------:R-:W-:Y:S02]  /*138e0*/  LEA.HI.X.SX32 R19, R211, R115.reuse, 0x1, P1 ;  /* 0x00000073d3137211 */ /* 0x080fe400008f0eff */
[-C--:B------:R-:W-:Y:S02]  /*138f0*/  LEA.HI.X.SX32 R21, R116, R115.reuse, 0x1, P2 ;  /* 0x0000007374157211 */ /* 0x080fe400010f0eff */
[----:B-1----:R-:W-:Y:S02]  /*13900*/  IADD3 R22, P3, PT, R77, R114, RZ ;  /* 0x000000724d167210 */ /* 0x002fe40007f7e0ff */
[----:B------:R-:W-:Y:S01]  /*13910*/  PRMT R79, R67, 0x7610, R79 ;  /* 0x00007610434f7816 */ /* 0x000fe2000000004f */
[----:B------:R-:W-:Y:S01]  /*13920*/  IMAD R67, R2, 0x5a, RZ ;  /* 0x0000005a02437824 */ /* 0x000fe200078e02ff */
[----:B------:R-:W-:Y:S01]  /*13930*/  LEA.HI.X.SX32 R23, R208, R115, 0x1, P3 ;  /* 0x00000073d0177211 */ /* 0x000fe200018f0eff */
[----:B------:R-:W-:-:S02]  /*13940*/  IMAD R116, R2, 0x2d, RZ ;  /* 0x0000002d02747824 */ /* 0x000fc400078e02ff */
[----:B------:R0:W-:Y:S04]  /*13950*/  STG.E.U16 desc[UR10][R18.64], R79 ;  /* 0x0000004f12007986 */ /* 0x0001e8000c10150a */
[----:B------:R1:W-:Y:S04]  /*13960*/  STG.E.U16 desc[UR10][R20.64], R81 ;  /* 0x0000005114007986 */ /* 0x0003e8000c10150a */
[----:B------:R2:W-:Y:S01]  /*13970*/  STG.E.U16 desc[UR10][R22.64], R213 ;  /* 0x000000d516007986 */ /* 0x0005e2000c10150a */
[C---:B0-----:R-:W-:Y:S01]  /*13980*/  IMAD R79, R2.reuse, 0x5c, RZ ;  /* 0x0000005c024f7824 */ /* 0x041fe200078e02ff */
[----:B------:R-:W-:Y:S01]  /*13990*/  IADD3 R18, P1, PT, R67, R114, RZ ;  /* 0x0000007243127210 */ /* 0x000fe20007f3e0ff */
[----:B-1----:R-:W-:-:S03]  /*139a0*/  IMAD R81, R2, 0x5e, RZ ;  /* 0x0000005e02517824 */ /* 0x002fc600078e02ff */
[-C--:B------:R-:W-:Y:S01]  /*139b0*/  LEA.HI.X.SX32 R19, R116, R115.reuse, 0x1, P1 ;  /* 0x0000007374137211 */ /* 0x080fe200008f0eff */
[----:B------:R-:W-:Y:S01]  /*139c0*/  IMAD R116, R2, 0x2f, RZ ;  /* 0x0000002f02747824 */ /* 0x000fe200078e02ff */
[-C--:B------:R-:W-:Y:S02]  /*139d0*/  IADD3 R20, P2, PT, R79, R114.reuse, RZ ;  /* 0x000000724f147210 */ /* 0x080fe40007f5e0ff */
[----:B--2---:R-:W-:Y:S02]  /*139e0*/  PRMT R23, R213, 0x7632, R23 ;  /* 0x00007632d5177816 */ /* 0x004fe40000000017 */
[----:B------:R-:W-:Y:S02]  /*139f0*/  IADD3 R22, P1, PT, R81, R114, RZ ;  /* 0x0000007251167210 */ /* 0x000fe40007f3e0ff */
[-C--:B------:R-:W-:Y:S01]  /*13a00*/  LEA.HI.X.SX32 R21, R204, R115.reuse, 0x1, P2 ;  /* 0x00000073cc157211 */ /* 0x080fe200010f0eff */
[----:B------:R0:W-:Y:S04]  /*13a10*/  STG.E.U16 desc[UR10][R18.64], R23 ;  /* 0x0000001712007986 */ /* 0x0001e8000c10150a */
[----:B------:R1:W-:Y:S01]  /*13a20*/  STG.E.U16 desc[UR10][R20.64], R215 ;  /* 0x000000d714007986 */ /* 0x0003e2000c10150a */
[----:B0-----:R-:W-:-:S02]  /*13a30*/  LEA.HI.X.SX32 R23, R116, R115, 0x1, P1 ;  /* 0x0000007374177211 */ /* 0x001fc400008f0eff */
[----:B------:R-:W-:Y:S02]  /*13a40*/  PRMT R19, R215, 0x7632, R19 ;  /* 0x00007632d7137816 */ /* 0x000fe40000000013 */
[----:B------:R-:W-:-:S03]  /*13a50*/  IADD3 R18, P1, PT, R83, R114, RZ ;  /* 0x0000007253127210 */ /* 0x000fc60007f3e0ff */
[----:B------:R0:W-:Y:S01]  /*13a60*/  STG.E.U16 desc[UR10][R22.64], R19 ;  /* 0x0000001316007986 */ /* 0x0001e2000c10150a */
[C---:B-1----:R-:W-:Y:S01]  /*13a70*/  IMAD R20, R2.reuse, 0x31, RZ ;  /* 0x0000003102147824 */ /* 0x042fe200078e02ff */
[----:B------:R-:W-:Y:S01]  /*13a80*/  PRMT R21, R219, 0x7632, R21 ;  /* 0x00007632db157816 */ /* 0x000fe20000000015 */
[----:B0-----:R-:W-:Y:S01]  /*13a90*/  IMAD R23, R2, 0x62, RZ ;  /* 0x0000006202177824 */ /* 0x001fe200078e02ff */
[----:B------:R-:W-:Y:S02]  /*13aa0*/  F2FP.BF16.F32.PACK_AB R22, R5, R4 ;  /* 0x000000040516723e */ /* 0x000fe400000010ff */
[-C--:B------:R-:W-:Y:S02]  /*13ab0*/  LEA.HI.X.SX32 R19, R198, R115.reuse, 0x1, P1 ;  /* 0x00000073c6137211 */ /* 0x080fe400008f0eff */
[----:B------:R-:W-:Y:S01]  /*13ac0*/  IADD3 R4, P1, PT, R23, R114, RZ ;  /* 0x0000007217047210 */ /* 0x000fe20007f3e0ff */
[----:B------:R-:W-:Y:S02]  /*13ad0*/  IMAD R116, R2, 0x33, RZ ;  /* 0x0000003302747824 */ /* 0x000fe400078e02ff */
[----:B------:R0:W-:Y:S01]  /*13ae0*/  STG.E.U16 desc[UR10][R18.64], R219 ;  /* 0x000000db12007986 */ /* 0x0001e2000c10150a */
[----:B------:R-:W-:-:S02]  /*13af0*/  LEA.HI.X.SX32 R5, R20, R115, 0x1, P1 ;  /* 0x0000007314057211 */ /* 0x000fc400008f0eff */
[----:B------:R-:W-:-:S03]  /*13b00*/  IADD3 R20, P1, PT, R87, R114, RZ ;  /* 0x0000007257147210 */ /* 0x000fc60007f3e0ff */
[----:B------:R1:W-:Y:S01]  /*13b10*/  STG.E.U16 desc[UR10][R4.64], R21 ;  /* 0x0000001504007986 */ /* 0x0003e2000c10150a */
[----:B0-----:R-:W-:-:S04]  /*13b20*/  IADD3 R18, P2, PT, R85, R114, RZ ;  /* 0x0000007255127210 */ /* 0x001fc80007f5e0ff */
[-C--:B------:R-:W-:Y:S02]  /*13b30*/  LEA.HI.X.SX32 R19, R200, R115.reuse, 0x1, P2 ;  /* 0x00000073c8137211 */ /* 0x080fe400010f0eff */
[----:B-1----:R-:W-:Y:S02]  /*13b40*/  LEA.HI.X.SX32 R21, R116, R115, 0x1, P1 ;  /* 0x0000007374157211 */ /* 0x002fe400008f0eff */
[----:B------:R-:W-:Y:S02]  /*13b50*/  PRMT R5, R218, 0x7632, R5 ;  /* 0x00007632da057816 */ /* 0x000fe40000000005 */
[----:B------:R-:W-:Y:S01]  /*13b60*/  IADD3 R4, P1, PT, R89, R114, RZ ;  /* 0x0000007259047210 */ /* 0x000fe20007f3e0ff */
[----:B------:R-:W-:Y:S04]  /*13b70*/  STG.E.U16 desc[UR10][R18.64], R218 ;  /* 0x000000da12007986 */ /* 0x000fe8000c10150a */
[----:B------:R0:W-:Y:S01]  /*13b80*/  STG.E.U16 desc[UR10][R20.64], R5 ;  /* 0x0000000514007986 */ /* 0x0001e2000c10150a */
[----:B------:R-:W-:Y:S01]  /*13b90*/  IMAD R116, R2, 0x35, RZ ;  /* 0x0000003502747824 */ /* 0x000fe200078e02ff */
[----:B------:R-:W-:-:S02]  /*13ba0*/  F2FP.BF16.F32.PACK_AB R94, R95, R94 ;  /* 0x0000005e5f5e723e */ /* 0x000fc400000010ff */
[----:B0-----:R-:W-:Y:S02]  /*13bb0*/  LEA.HI.X.SX32 R5, R191, R115, 0x1, P1 ;  /* 0x00000073bf057211 */ /* 0x001fe400008f0eff */
[----:B------:R-:W-:-:S03]  /*13bc0*/  IADD3 R18, P2, PT, R91, R114, RZ ;  /* 0x000000725b127210 */ /* 0x000fc60007f5e0ff */
[----:B------:R0:W-:Y:S01]  /*13bd0*/  STG.E.U16 desc[UR10][R4.64], R220 ;  /* 0x000000dc04007986 */ /* 0x0001e2000c10150a */
[----:B------:R-:W-:Y:S01]  /*13be0*/  LEA.HI.X.SX32 R19, R116, R115, 0x1, P2 ;  /* 0x0000007374137211 */ /* 0x000fe200010f0eff */
[----:B------:R-:W-:Y:S01]  /*13bf0*/  IMAD R95, R2, 0x6e, RZ ;  /* 0x0000006e025f7824 */ /* 0x000fe200078e02ff */
[----:B------:R-:W-:Y:S02]  /*13c00*/  PRMT R21, R220, 0x7632, R21 ;  /* 0x00007632dc157816 */ /* 0x000fe40000000015 */
[----:B------:R-:W-:Y:S01]  /*13c10*/  F2FP.BF16.F32.PACK_AB R96, R97, R96 ;  /* 0x000000606160723e */ /* 0x000fe200000010ff */
[----:B------:R-:W-:Y:S01]  /*13c20*/  IMAD R97, R2, 0x70, RZ ;  /* 0x0000007002617824 */ /* 0x000fe200078e02ff */
[----:B0-----:R-:W-:-:S04]  /*13c30*/  IADD3 R4, P1, PT, R93, R114, RZ ;  /* 0x000000725d047210 */ /* 0x001fc80007f3e0ff */
[----:B------:R-:W-:Y:S01]  /*13c40*/  LEA.HI.X.SX32 R5, R139, R115, 0x1, P1 ;  /* 0x000000738b057211 */ /* 0x000fe200008f0eff */
[----:B------:R0:W-:Y:S01]  /*13c50*/  STG.E.U16 desc[UR10][R18.64], R21 ;  /* 0x0000001512007986 */ /* 0x0001e2000c10150a */
[C---:B------:R-:W-:Y:S01]  /*13c60*/  IMAD R20, R2.reuse, 0x37, RZ ;  /* 0x0000003702147824 */ /* 0x040fe200078e02ff */
[----:B------:R-:W-:Y:S01]  /*13c70*/  F2FP.BF16.F32.PACK_AB R98, R99, R98 ;  /* 0x000000626362723e */ /* 0x000fe200000010ff */
[C---:B------:R-:W-:Y:S01]  /*13c80*/  IMAD R99, R2.reuse, 0x72, RZ ;  /* 0x0000007202637824 */ /* 0x040fe200078e02ff */
[----:B------:R1:W-:Y:S01]  /*13c90*/  STG.E.U16 desc[UR10][R4.64], R221 ;  /* 0x000000dd04007986 */ /* 0x0003e2000c10150a */
[----:B------:R-:W-:Y:S01]  /*13ca0*/  F2FP.BF16.F32.PACK_AB R100, R101, R100 ;  /* 0x000000646564723e */ /* 0x000fe200000010ff */
[----:B------:R-:W-:Y:S01]  /*13cb0*/  IMAD R116, R2, 0x39, RZ ;  /* 0x0000003902747824 */ /* 0x000fe200078e02ff */
[-C--:B0-----:R-:W-:Y:S02]  /*13cc0*/  IADD3 R18, P1, PT, R95, R114.reuse, RZ ;  /* 0x000000725f127210 */ /* 0x081fe40007f3e0ff */
[----:B-1----:R-:W-:-:S02]  /*13cd0*/  IADD3 R4, P2, PT, R97, R114, RZ ;  /* 0x0000007261047210 */ /* 0x002fc40007f5e0ff */
[-C--:B------:R-:W-:Y:S02]  /*13ce0*/  LEA.HI.X.SX32 R19, R20, R115.reuse, 0x1, P1 ;  /* 0x0000007314137211 */ /* 0x080fe400008f0eff */
[----:B------:R-:W-:Y:S01]  /*13cf0*/  PRMT R21, R221, 0x7632, R21 ;  /* 0x00007632dd157816 */ /* 0x000fe20000000015 */
[C---:B------:R-:W-:Y:S01]  /*13d00*/  IMAD R101, R2.reuse, 0x74, RZ ;  /* 0x0000007402657824 */ /* 0x040fe200078e02ff */
[----:B------:R-:W-:Y:S02]  /*13d10*/  LEA.HI.X.SX32 R5, R185, R115, 0x1, P2 ;  /* 0x00000073b9057211 */ /* 0x000fe400010f0eff */
[----:B------:R-:W-:Y:S01]  /*13d20*/  IADD3 R20, P1, PT, R99, R114, RZ ;  /* 0x0000007263147210 */ /* 0x000fe20007f3e0ff */
[----:B------:R0:W-:Y:S04]  /*13d30*/  STG.E.U16 desc[UR10][R18.64], R21 ;  /* 0x0000001512007986 */ /* 0x0001e8000c10150a */
[----:B------:R1:W-:Y:S01]  /*13d40*/  STG.E.U16 desc[UR10][R4.64], R212 ;  /* 0x000000d404007986 */ /* 0x0003e2000c10150a */
[----:B------:R-:W-:Y:S01]  /*13d50*/  F2FP.BF16.F32.PACK_AB R102, R103, R102 ;  /* 0x000000666766723e */ /* 0x000fe200000010ff */
[----:B------:R-:W-:Y:S01]  /*13d60*/  IMAD R103, R2, 0x76, RZ ;  /* 0x0000007602677824 */ /* 0x000fe200078e02ff */
[----:B------:R-:W-:-:S02]  /*13d70*/  F2FP.BF16.F32.PACK_AB R104, R105, R104 ;  /* 0x000000686968723e */ /* 0x000fc400000010ff */
[-C--:B0-----:R-:W-:Y:S02]  /*13d80*/  LEA.HI.X.SX32 R21, R116, R115.reuse, 0x1, P1 ;  /* 0x0000007374157211 */ /* 0x081fe400008f0eff */
[----:B-1----:R-:W-:Y:S02]  /*13d90*/  IADD3 R4, P1, PT, R101, R114, RZ ;  /* 0x0000007265047210 */ /* 0x002fe40007f3e0ff */
[----:B------:R-:W-:Y:S01]  /*13da0*/  PRMT R19, R212, 0x7632, R19 ;  /* 0x00007632d4137816 */ /* 0x000fe20000000013 */
[----:B------:R-:W-:Y:S01]  /*13db0*/  IMAD R105, R2, 0x78, RZ ;  /* 0x0000007802697824 */ /* 0x000fe200078e02ff */
[----:B------:R-:W-:Y:S02]  /*13dc0*/  LEA.HI.X.SX32 R5, R190, R115, 0x1, P1 ;  /* 0x00000073be057211 */ /* 0x000fe400008f0eff */
[----:B------:R-:W-:Y:S02]  /*13dd0*/  F2FP.BF16.F32.PACK_AB R112, R113, R112 ;  /* 0x000000707170723e */ /* 0x000fe400000010ff */
[----:B------:R-:W0:Y:S01]  /*13de0*/  LDC R113, c[0x0][0x3e8] ;  /* 0x0000fa00ff717b82 */ /* 0x000e220000000800 */
[----:B------:R1:W-:Y:S01]  /*13df0*/  STG.E.U16 desc[UR10][R20.64], R19 ;  /* 0x0000001314007986 */ /* 0x0003e2000c10150a */
[----:B------:R-:W-:Y:S01]  /*13e00*/  IMAD R116, R2, 0x3b, RZ ;  /* 0x0000003b02747824 */ /* 0x000fe200078e02ff */
[----:B------:R-:W-:-:S02]  /*13e10*/  IADD3 R18, P2, PT, R103, R114, RZ ;  /* 0x0000007267127210 */ /* 0x000fc40007f5e0ff */
[----:B------:R2:W-:Y:S01]  /*13e20*/  STG.E.U16 desc[UR10][R4.64], R210 ;  /* 0x000000d204007986 */ /* 0x0005e2000c10150a */
[----:B------:R-:W-:Y:S01]  /*13e30*/  F2FP.BF16.F32.PACK_AB R108, R109, R108 ;  /* 0x0000006c6d6c723e */ /* 0x000fe200000010ff */
[C---:B------:R-:W-:Y:S01]  /*13e40*/  IMAD R109, R2.reuse, 0x7a, RZ ;  /* 0x0000007a026d7824 */ /* 0x040fe200078e02ff */
[----:B------:R-:W-:Y:S01]  /*13e50*/  F2FP.BF16.F32.PACK_AB R106, R107, R106 ;  /* 0x0000006a6b6a723e */ /* 0x000fe200000010ff */
[----:B------:R-:W-:Y:S01]  /*13e60*/  IMAD R107, R2, 0x7c, RZ ;  /* 0x0000007c026b7824 */ /* 0x000fe200078e02ff */
[-C--:B-1----:R-:W-:Y:S02]  /*13e70*/  LEA.HI.X.SX32 R19, R116, R115.reuse, 0x1, P2 ;  /* 0x0000007374137211 */ /* 0x082fe400010f0eff */
[----:B--2---:R-:W-:Y:S02]  /*13e80*/  IADD3 R4, P1, PT, R105, R114, RZ ;  /* 0x0000007269047210 */ /* 0x004fe40007f3e0ff */
[----:B------:R-:W-:Y:S02]  /*13e90*/  PRMT R21, R210, 0x7632, R21 ;  /* 0x00007632d2157816 */ /* 0x000fe40000000015 */
[----:B------:R-:W-:Y:S01]  /*13ea0*/  LEA.HI.X.SX32 R5, R147, R115, 0x1, P1 ;  /* 0x0000007393057211 */ /* 0x000fe200008f0eff */
[C---:B------:R-:W-:Y:S01]  /*13eb0*/  IMAD R20, R2.reuse, 0x3d, RZ ;  /* 0x0000003d02147824 */ /* 0x040fe200078e02ff */
[----:B------:R-:W-:Y:S01]  /*13ec0*/  F2FP.BF16.F32.PACK_AB R110, R111, R110 ;  /* 0x0000006e6f6e723e */ /* 0x000fe200000010ff */
[----:B------:R1:W-:Y:S01]  /*13ed0*/  STG.E.U16 desc[UR10][R18.64], R21 ;  /* 0x0000001512007986 */ /* 0x0003e2000c10150a */
[----:B------:R-:W-:-:S03]  /*13ee0*/  IMAD R111, R2, 0x7e, RZ ;  /* 0x0000007e026f7824 */ /* 0x000fc600078e02ff */
[----:B------:R2:W-:Y:S01]  /*13ef0*/  STG.E.U16 desc[UR10][R4.64], R206 ;  /* 0x000000ce04007986 */ /* 0x0005e2000c10150a */
[----:B------:R-:W-:Y:S02]  /*13f00*/  LEA R116, R2, -R2, 0x6 ;  /* 0x8000000202747211 */ /* 0x000fe400078e30ff */
[-C--:B-1----:R-:W-:Y:S02]  /*13f10*/  IADD3 R18, P1, PT, R109, R114.reuse, RZ ;  /* 0x000000726d127210 */ /* 0x082fe40007f3e0ff */
[----:B--2---:R-:W-:Y:S02]  /*13f20*/  IADD3 R4, P2, PT, R107, R114, RZ ;  /* 0x000000726b047210 */ /* 0x004fe40007f5e0ff */
[-C--:B------:R-:W-:Y:S02]  /*13f30*/  LEA.HI.X.SX32 R19, R20, R115.reuse, 0x1, P1 ;  /* 0x0000007314137211 */ /* 0x080fe400008f0eff */
[----:B------:R-:W-:Y:S02]  /*13f40*/  PRMT R21, R206, 0x7632, R21 ;  /* 0x00007632ce157816 */ /* 0x000fe40000000015 */
[----:B------:R-:W-:-:S02]  /*13f50*/  LEA.HI.X.SX32 R5, R187, R115, 0x1, P2 ;  /* 0x00000073bb057211 */ /* 0x000fc400010f0eff */
[----:B------:R-:W-:Y:S01]  /*13f60*/  IADD3 R20, P1, PT, R111, R114, RZ ;  /* 0x000000726f147210 */ /* 0x000fe20007f3e0ff */
[----:B------:R1:W-:Y:S04]  /*13f70*/  STG.E.U16 desc[UR10][R18.64], R21 ;  /* 0x0000001512007986 */ /* 0x0003e8000c10150a */
[----:B------:R0:W-:Y:S01]  /*13f80*/  STG.E.U16 desc[UR10][R4.64], R202 ;  /* 0x000000ca04007986 */ /* 0x0001e2000c10150a */
[----:B------:R-:W-:Y:S02]  /*13f90*/  F2FP.BF16.F32.PACK_AB R209, R209, R236 ;  /* 0x000000ecd1d1723e */ /* 0x000fe400000010ff */
[----:B-1----:R-:W-:Y:S02]  /*13fa0*/  LEA.HI.X.SX32 R21, R116, R115, 0x1, P1 ;  /* 0x0000007374157211 */ /* 0x002fe400008f0eff */
[----:B------:R-:W-:-:S02]  /*13fb0*/  SHF.L.U32 R116, R2, 0x6, RZ ;  /* 0x0000000602747819 */ /* 0x000fc400000006ff */
[----:B0-----:R-:W-:Y:S01]  /*13fc0*/  LEA R4, P1, R113, R114, 0x7 ;  /* 0x0000007271047211 */ /* 0x001fe200078238ff */
[----:B------:R-:W-:Y:S01]  /*13fd0*/  IMAD R113, R2, 0x82, RZ ;  /* 0x0000008202717824 */ /* 0x000fe200078e02ff */
[----:B------:R-:W-:Y:S02]  /*13fe0*/  PRMT R19, R202, 0x7632, R19 ;  /* 0x00007632ca137816 */ /* 0x000fe40000000013 */
[----:B------:R-:W-:Y:S01]  /*13ff0*/  LEA.HI.X.SX32 R5, R116, R115, 0x1, P1 ;  /* 0x0000007374057211 */ /* 0x000fe200008f0eff */
[C---:B------:R-:W-:Y:S01]  /*14000*/  IMAD R116, R2.reuse, 0x84, RZ ;  /* 0x0000008402747824 */ /* 0x040fe200078e02ff */
[C---:B------:R-:W-:Y:S01]  /*14010*/  LEA R174, R2.reuse, R2, 0x6 ;  /* 0x0000000202ae7211 */ /* 0x040fe200078e30ff */
[----:B------:R0:W-:Y:S01]  /*14020*/  STG.E.U16 desc[UR10][R20.64], R19 ;  /* 0x0000001314007986 */ /* 0x0001e2000c10150a */
[----:B------:R-:W-:Y:S01]  /*14030*/  IADD3 R18, P1, PT, R113, R114, RZ ;  /* 0x0000007271127210 */ /* 0x000fe20007f3e0ff */
[----:B------:R-:W-:Y:S02]  /*14040*/  IMAD R117, R2, 0x86, RZ ;  /* 0x0000008602757824 */ /* 0x000fe400078e02ff */
[----:B------:R1:W-:Y:S01]  /*14050*/  STG.E.U16 desc[UR10][R4.64], R209 ;  /* 0x000000d104007986 */ /* 0x0003e2000c10150a */
[----:B------:R-:W-:-:S02]  /*14060*/  F2FP.BF16.F32.PACK_AB R205, R205, R207 ;  /* 0x000000cfcdcd723e */ /* 0x000fc400000010ff */
[----:B------:R-:W-:Y:S01]  /*14070*/  F2FP.BF16.F32.PACK_AB R118, R119, R118 ;  /* 0x000000767776723e */ /* 0x000fe200000010ff */
[----:B------:R-:W-:Y:S01]  /*14080*/  IMAD R119, R2, 0x88, RZ ;  /* 0x0000008802777824 */ /* 0x000fe200078e02ff */
[-C--:B0-----:R-:W-:Y:S02]  /*14090*/  LEA.HI.X.SX32 R19, R174, R115.reuse, 0x1, P1 ;  /* 0x00000073ae137211 */ /* 0x081fe400008f0eff */
[-C--:B-1----:R-:W-:Y:S01]  /*140a0*/  IADD3 R4, P2, PT, R116, R114.reuse, RZ ;  /* 0x0000007274047210 */ /* 0x082fe20007f5e0ff */
[C---:B------:R-:W-:Y:S01]  /*140b0*/  IMAD R174, R2.reuse, 0x43, RZ ;  /* 0x0000004302ae7824 */ /* 0x040fe200078e02ff */
[----:B------:R-:W-:Y:S02]  /*140c0*/  PRMT R21, R209, 0x7632, R21 ;  /* 0x00007632d1157816 */ /* 0x000fe40000000015 */
        /* <DEDUP_REMOVED lines=9> */
[----:B------:R-:W-:Y:S02]  /*14160*/  PRMT R19, R205, 0x7632, R19 ;  /* 0x00007632cd137816 */ /* 0x000fe40000000013 */
[----:B------:R-:W-:Y:S01]  /*14170*/  F2FP.BF16.F32.PACK_AB R122, R123, R122 ;  /* 0x0000007a7b7a723e */ /* 0x000fe200000010ff */
[C---:B------:R-:W-:Y:S01]  /*14180*/  IMAD R123, R2.reuse, 0x8c, RZ ;  /* 0x0000008c027b7824 */ /* 0x040fe200078e02ff */
[----:B------:R-:W-:Y:S01]  /*14190*/  LEA.HI.X.SX32 R5, R145, R115, 0x1, P1 ;  /* 0x0000007391057211 */ /* 0x000fe200008f0eff */
        /* <DEDUP_REMOVED lines=8> */
[-C--:B0-----:R-:W-:Y:S02]  /*14220*/  LEA.HI.X.SX32 R19, R174, R115.reuse, 0x1, P2 ;  /* 0x00000073ae137211 */ /* 0x081fe400010f0eff */
[----:B-1----:R-:W-:Y:S02]  /*14230*/  IADD3 R4, P1, PT, R123, R114, RZ ;  /* 0x000000727b047210 */ /* 0x002fe40007f3e0ff */
[----:B------:R-:W-:Y:S02]  /*14240*/  PRMT R21, R201, 0x7632, R21 ;  /* 0x00007632c9157816 */ /* 0x000fe40000000015 */
[----:B------:R-:W-:Y:S01]  /*14250*/  LEA.HI.X.SX32 R5, R149, R115, 0x1, P1 ;  /* 0x0000007395057211 */ /* 0x000fe200008f0eff */
[C---:B------:R-:W-:Y:S01]  /*14260*/  IMAD R20, R2.reuse, 0x47, RZ ;  /* 0x0000004702147824 */ /* 0x040fe200078e02ff */
[----:B------:R-:W-:Y:S01]  /*14270*/  F2FP.BF16.F32.PACK_AB R128, R129, R128 ;  /* 0x000000808180723e */ /* 0x000fe200000010ff */
[----:B------:R0:W-:Y:S01]  /*14280*/  STG.E.U16 desc[UR10][R18.64], R21 ;  /* 0x0000001512007986 */ /* 0x0001e2000c10150a */
[----:B------:R-:W-:-:S03]  /*14290*/  IMAD R129, R2, 0x92, RZ ;  /* 0x0000009202817824 */ /* 0x000fc600078e02ff */
[----:B------:R1:W-:Y:S01]  /*142a0*/  STG.E.U16 desc[UR10][R4.64], R199 ;  /* 0x000000c704007986 */ /* 0x0003e2000c10150a */
[----:B------:R-:W-:Y:S01]  /*142b0*/  F2FP.BF16.F32.PACK_AB R130, R131, R130 ;  /* 0x000000828382723e */ /* 0x000fe200000010ff */
[----:B------:R-:W-:Y:S01]  /*142c0*/  IMAD R174, R2, 0x49, RZ ;  /* 0x0000004902ae7824 */ /* 0x000fe200078e02ff */
[-C--:B0-----:R-:W-:Y:S02]  /*142d0*/  IADD3 R18, P1, PT, R125, R114.reuse, RZ ;  /* 0x000000727d127210 */ /* 0x081fe40007f3e0ff */
[----:B-1----:R-:W-:Y:S02]  /*142e0*/  IADD3 R4, P2, PT, R127, R114, RZ ;  /* 0x000000727f047210 */ /* 0x002fe40007f5e0ff */
[-C--:B------:R-:W-:Y:S02]  /*142f0*/  LEA.HI.X.SX32 R19, R20, R115.reuse, 0x1, P1 ;  /* 0x0000007314137211 */ /* 0x080fe400008f0eff */
[----:B------:R-:W-:Y:S01]  /*14300*/  PRMT R21, R199, 0x7632, R21 ;  /* 0x00007632c7157816 */ /* 0x000fe20000000015 */
[----:B------:R-:W-:Y:S01]  /*14310*/  IMAD R131, R2, 0x94, RZ ;  /* 0x0000009402837824 */ /* 0x000fe200078e02ff */
[----:B------:R-:W-:-:S02]  /*14320*/  LEA.HI.X.SX32 R5, R133, R115, 0x1, P2 ;  /* 0x0000007385057211 */ /* 0x000fc400010f0eff */
[-C--:B------:R-:W-:Y:S01]  /*14330*/  IADD3 R20, P1, PT, R129, R114.reuse, RZ ;  /* 0x0000007281147210 */ /* 0x080fe20007f3e0ff */
[----:B------:R0:W-:Y:S04]  /*14340*/  STG.E.U16 desc[UR10][R18.64], R21 ;  /* 0x0000001512007986 */ /* 0x0001e8000c10150a */
[----:B------:R1:W-:Y:S01]  /*14350*/  STG.E.U16 desc[UR10][R4.64], R194 ;  /* 0x000000c204007986 */ /* 0x0003e2000c10150a */
[----:B------:R-:W-:Y:S01]  /*14360*/  IMAD R133, R2, 0x96, RZ ;  /* 0x0000009602857824 */ /* 0x000fe200078e02ff */
[-C--:B0-----:R-:W-:Y:S02]  /*14370*/  LEA.HI.X.SX32 R21, R174, R115.reuse, 0x1, P1 ;  /* 0x00000073ae157211 */ /* 0x081fe400008f0eff */
[-C--:B-1----:R-:W-:Y:S02]  /*14380*/  IADD3 R4, P1, PT, R131, R114.reuse, RZ ;  /* 0x0000007283047210 */ /* 0x082fe40007f3e0ff */
[----:B------:R-:W-:Y:S01]  /*14390*/  PRMT R19, R194, 0x7632, R19 ;  /* 0x00007632c2137816 */ /* 0x000fe20000000013 */
[C---:B------:R-:W-:Y:S01]  /*143a0*/  IMAD R135, R2.reuse, 0x98, RZ ;  /* 0x0000009802877824 */ /* 0x040fe200078e02ff */
[----:B------:R-:W-:Y:S01]  /*143b0*/  LEA.HI.X.SX32 R5, R137, R115, 0x1, P1 ;  /* 0x0000007389057211 */ /* 0x000fe200008f0eff */
[C---:B------:R-:W-:Y:S01]  /*143c0*/  IMAD R174, R2.reuse, 0x4b, RZ ;  /* 0x0000004b02ae7824 */ /* 0x040fe200078e02ff */
[----:B------:R-:W-:Y:S01]  /*143d0*/  IADD3 R18, P2, PT, R133, R114, RZ ;  /* 0x0000007285127210 */ /* 0x000fe20007f5e0ff */
[----:B------:R0:W-:Y:S04]  /*143e0*/  STG.E.U16 desc[UR10][R20.64], R19 ;  /* 0x0000001314007986 */ /* 0x0001e8000c10150a */
[----:B------:R1:W-:Y:S01]  /*143f0*/  STG.E.U16 desc[UR10][R4.64], R189 ;  /* 0x000000bd04007986 */ /* 0x0003e2000c10150a */
[----:B------:R-:W-:Y:S01]  /*14400*/  F2FP.BF16.F32.PACK_AB R152, R153, R152 ;  /* 0x000000989998723e */ /* 0x000fe200000010ff */
[----:B------:R-:W-:-:S02]  /*14410*/  IMAD R137, R2, 0x9a, RZ ;  /* 0x0000009a02897824 */ /* 0x000fc400078e02ff */
[----:B------:R-:W-:Y:S01]  /*14420*/  IMAD R153, R2, 0x9c, RZ ;  /* 0x0000009c02997824 */ /* 0x000fe200078e02ff */
[-C--:B0-----:R-:W-:Y:S02]  /*14430*/  LEA.HI.X.SX32 R19, R174, R115.reuse, 0x1, P2 ;  /* 0x00000073ae137211 */ /* 0x081fe400010f0eff */
[----:B-1----:R-:W-:Y:S02]  /*14440*/  IADD3 R4, P1, PT, R135, R114, RZ ;  /* 0x0000007287047210 */ /* 0x002fe40007f3e0ff */
[----:B------:R-:W-:Y:S02]  /*14450*/  PRMT R21, R189, 0x7632, R21 ;  /* 0x00007632bd157816 */ /* 0x000fe40000000015 */
[----:B------:R-:W-:Y:S01]  /*14460*/  LEA.HI.X.SX32 R5, R143, R115, 0x1, P1 ;  /* 0x000000738f057211 */ /* 0x000fe200008f0eff */
[C---:B------:R-:W-:Y:S02]  /*14470*/  IMAD R20, R2.reuse, 0x4d, RZ ;  /* 0x0000004d02147824 */ /* 0x040fe400078e02ff */
[----:B------:R0:W-:Y:S01]  /*14480*/  STG.E.U16 desc[UR10][R18.64], R21 ;  /* 0x0000001512007986 */ /* 0x0001e2000c10150a */
[----:B------:R-:W-:-:S03]  /*14490*/  IMAD R139, R2, 0x9e, RZ ;  /* 0x0000009e028b7824 */ /* 0x000fc600078e02ff */
[----:B------:R1:W-:Y:S01]  /*144a0*/  STG.E.U16 desc[UR10][R4.64], R193 ;  /* 0x000000c104007986 */ /* 0x0003e2000c10150a */
[----:B------:R-:W-:Y:S01]  /*144b0*/  F2FP.BF16.F32.PACK_AB R192, R192, R195 ;  /* 0x000000c3c0c0723e */ /* 0x000fe200000010ff */
[----:B------:R-:W-:Y:S01]  /*144c0*/  IMAD R174, R2, 0x4f, RZ ;  /* 0x0000004f02ae7824 */ /* 0x000fe200078e02ff */
[-C--:B0-----:R-:W-:Y:S02]  /*144d0*/  IADD3 R18, P1, PT, R137, R114.reuse, RZ ;  /* 0x0000007289127210 */ /* 0x081fe40007f3e0ff */
[-C--:B-1----:R-:W-:Y:S02]  /*144e0*/  IADD3 R4, P2, PT, R153, R114.reuse, RZ ;  /* 0x0000007299047210 */ /* 0x082fe40007f5e0ff */
[-C--:B------:R-:W-:Y:S02]  /*144f0*/  LEA.HI.X.SX32 R19, R20, R115.reuse, 0x1, P1 ;  /* 0x0000007314137211 */ /* 0x080fe400008f0eff */
[----:B------:R-:W-:Y:S02]  /*14500*/  PRMT R21, R193, 0x7632, R21 ;  /* 0x00007632c1157816 */ /* 0x000fe40000000015 */
[----:B------:R-:W-:Y:S01]  /*14510*/  LEA.HI.X.SX32 R5, R69, R115, 0x1, P2 ;  /* 0x0000007345057211 */ /* 0x000fe200010f0eff */
[C---:B------:R-:W-:Y:S01]  /*14520*/  IMAD R69, R2.reuse, 0xa0, RZ ;  /* 0x000000a002457824 */ /* 0x040fe200078e02ff */
[----:B------:R-:W-:Y:S01]  /*14530*/  IADD3 R20, P1, PT, R139, R114, RZ ;  /* 0x000000728b147210 */ /* 0x000fe20007f3e0ff */
[----:B------:R0:W-:Y:S01]  /*14540*/  STG.E.U16 desc[UR10][R18.64], R21 ;  /* 0x0000001512007986 */ /* 0x0001e2000c10150a */
[----:B------:R-:W-:Y:S01]  /*14550*/  F2FP.BF16.F32.PACK_AB R160, R161, R160 ;  /* 0x000000a0a1a0723e */ /* 0x000fe200000010ff */
[----:B------:R-:W-:-:S02]  /*14560*/  IMAD R161, R2, 0xa2, RZ ;  /* 0x000000a202a17824 */ /* 0x000fc400078e02ff */
[----:B------:R1:W-:Y:S01]  /*14570*/  STG.E.U16 desc[UR10][R4.64], R192 ;  /* 0x000000c004007986 */ /* 0x0003e2000c10150a */
[-C--:B0-----:R-:W-:Y:S02]  /*14580*/  LEA.HI.X.SX32 R21, R174, R115.reuse, 0x1, P1 ;  /* 0x00000073ae157211 */ /* 0x081fe400008f0eff */
[-C--:B-1----:R-:W-:Y:S01]  /*14590*/  IADD3 R4, P1, PT, R69, R114.reuse, RZ ;  /* 0x0000007245047210 */ /* 0x082fe20007f3e0ff */
[----:B------:R-:W-:Y:S01]  /*145a0*/  IMAD R174, R2, 0x51, RZ ;  /* 0x0000005102ae7824 */ /* 0x000fe200078e02ff */
[----:B------:R-:W-:Y:S02]  /*145b0*/  PRMT R19, R192, 0x7632, R19 ;  /* 0x00007632c0137816 */ /* 0x000fe40000000013 */
[----:B------:R-:W-:Y:S01]  /*145c0*/  LEA.HI.X.SX32 R5, R141, R115, 0x1, P1 ;  /* 0x000000738d057211 */ /* 0x000fe200008f0eff */
[C---:B------:R-:W-:Y:S01]  /*145d0*/  IMAD R141, R2.reuse, 0xa4, RZ ;  /* 0x000000a4028d7824 */ /* 0x040fe200078e02ff */
[----:B------:R-:W-:Y:S01]  /*145e0*/  IADD3 R18, P2, PT, R161, R114, RZ ;  /* 0x00000072a1127210 */ /* 0x000fe20007f5e0ff */
[----:B------:R0:W-:Y:S01]  /*145f0*/  STG.E.U16 desc[UR10][R20.64], R19 ;  /* 0x0000001314007986 */ /* 0x0001e2000c10150a */
[----:B------:R-:W-:-:S03]  /*14600*/  IMAD R143, R2, 0xa6, RZ ;  /* 0x000000a6028f7824 */ /* 0x000fc600078e02ff */
[----:B------:R1:W-:Y:S01]  /*14610*/  STG.E.U16 desc[UR10][R4.64], R188 ;  /* 0x000000bc04007986 */ /* 0x0003e2000c10150a */
[----:B------:R-:W-:Y:S02]  /*14620*/  F2FP.BF16.F32.PACK_AB R158, R159, R158 ;  /* 0x0000009e9f9e723e */ /* 0x000fe400000010ff */
[-C--:B0-----:R-:W-:Y:S02]  /*14630*/  LEA.HI.X.SX32 R19, R174, R115.reuse, 0x1, P2 ;  /* 0x00000073ae137211 */ /* 0x081fe400010f0eff */
[----:B------:R-:W-:Y:S02]  /*14640*/  PRMT R21, R188, 0x7632, R21 ;  /* 0x00007632bc157816 */ /* 0x000fe40000000015 */
[----:B-1----:R-:W-:Y:S01]  /*14650*/  IADD3 R4, P1, PT, R141, R114, RZ ;  /* 0x000000728d047210 */ /* 0x002fe20007f3e0ff */
[C---:B------:R-:W-:Y:S02]  /*14660*/  IMAD R20, R2.reuse, 0x53, RZ ;  /* 0x0000005302147824 */ /* 0x040fe400078e02ff */
[----:B------:R0:W-:Y:S01]  /*14670*/  STG.E.U16 desc[UR10][R18.64], R21 ;  /* 0x0000001512007986 */ /* 0x0001e2000c10150a */
[----:B------:R-:W-:Y:S01]  /*14680*/  LEA.HI.X.SX32 R5, R71, R115, 0x1, P1 ;  /* 0x0000007347057211 */ /* 0x000fe200008f0eff */
[----:B------:R-:W-:-:S02]  /*14690*/  IMAD R159, R2, 0xa8, RZ ;  /* 0x000000a8029f7824 */ /* 0x000fc400078e02ff */
[----:B------:R-:W-:Y:S02]  /*146a0*/  IMAD R71, R2, 0xaa, RZ ;  /* 0x000000aa02477824 */ /* 0x000fe400078e02ff */
[----:B------:R1:W-:Y:S01]  /*146b0*/  STG.E.U16 desc[UR10][R4.64], R186 ;  /* 0x000000ba04007986 */ /* 0x0003e2000c10150a */
[-C--:B0-----:R-:W-:Y:S02]  /*146c0*/  IADD3 R18, P1, PT, R143, R114.reuse, RZ ;  /* 0x000000728f127210 */ /* 0x081fe40007f3e0ff */
[----:B------:R-:W-:Y:S02]  /*146d0*/  PRMT R21, R186, 0x7632, R21 ;  /* 0x00007632ba157816 */ /* 0x000fe40000000015 */
[-C--:B------:R-:W-:Y:S02]  /*146e0*/  LEA.HI.X.SX32 R19, R20, R115.reuse, 0x1, P1 ;  /* 0x0000007314137211 */ /* 0x080fe400008f0eff */
[-C--:B-1----:R-:W-:Y:S01]  /*146f0*/  IADD3 R4, P2, PT, R159, R114.reuse, RZ ;  /* 0x000000729f047210 */ /* 0x082fe20007f5e0ff */
[C---:B------:R-:W-:Y:S01]  /*14700*/  IMAD R174, R2.reuse, 0x55, RZ ;  /* 0x0000005502ae7824 */ /* 0x040fe200078e02ff */
[----:B------:R-:W-:Y:S01]  /*14710*/  IADD3 R20, P1, PT, R71, R114, RZ ;  /* 0x0000007247147210 */ /* 0x000fe20007f3e0ff */
[----:B------:R0:W-:Y:S01]  /*14720*/  STG.E.U16 desc[UR10][R18.64], R21 ;  /* 0x0000001512007986 */ /* 0x0001e2000c10150a */
[----:B------:R-:W-:Y:S01]  /*14730*/  LEA.HI.X.SX32 R5, R75, R115, 0x1, P2 ;  /* 0x000000734b057211 */ /* 0x000fe200010f0eff */
[----:B------:R-:W-:Y:S01]  /*14740*/  IMAD R75, R2, 0xac, RZ ;  /* 0x000000ac024b7824 */ /* 0x000fe200078e02ff */
[----:B------:R-:W-:-:S02]  /*14750*/  PRMT R145, R3, 0x7632, R145 ;  /* 0x0000763203917816 */ /* 0x000fc40000000091 */
[----:B0-----:R-:W-:Y:S01]  /*14760*/  PRMT R19, R3, 0x7610, R19 ;  /* 0x0000761003137816 */ /* 0x001fe20000000013 */
[----:B------:R-:W-:Y:S01]  /*14770*/  IMAD R3, R2, 0xae, RZ ;  /* 0x000000ae02037824 */ /* 0x000fe200078e02ff */
[----:B------:R-:W-:-:S03]  /*14780*/  LEA.HI.X.SX32 R21, R174, R115, 0x1, P1 ;  /* 0x00000073ae157211 */ /* 0x000fc600008f0eff */
[----:B------:R0:W-:Y:S01]  /*14790*/  STG.E.U16 desc[UR10][R4.64], R19 ;  /* 0x0000001304007986 */ /* 0x0001e2000c10150a */
[----:B------:R-:W-:Y:S01]  /*147a0*/  IMAD R174, R2, 0x57, RZ ;  /* 0x0000005702ae7824 */ /* 0x000fe200078e02ff */
[-C--:B------:R-:W-:Y:S02]  /*147b0*/  IADD3 R18, P2, PT, R3, R114.reuse, RZ ;  /* 0x0000007203127210 */ /* 0x080fe40007f5e0ff */
[----:B------:R1:W-:Y:S01]  /*147c0*/  STG.E.U16 desc[UR10][R20.64], R145 ;  /* 0x0000009114007986 */ /* 0x0003e2000c10150a */
[----:B0-----:R-:W-:-:S04]  /*147d0*/  IADD3 R4, P1, PT, R75, R114, RZ ;  /* 0x000000724b047210 */ /* 0x001fc80007f3e0ff */
[-C--:B------:R-:W-:Y:S01]  /*147e0*/  LEA.HI.X.SX32 R5, R73, R115.reuse, 0x1, P1 ;  /* 0x0000007349057211 */ /* 0x080fe200008f0eff */
[----:B------:R-:W-:Y:S01]  /*147f0*/  IMAD R73, R2, 0xb0, RZ ;  /* 0x000000b002497824 */ /* 0x000fe200078e02ff */
[----:B-1----:R-:W-:Y:S02]  /*14800*/  PRMT R21, R132, 0x7610, R21 ;  /* 0x0000761084157816 */ /* 0x002fe40000000015 */
[----:B------:R-:W-:Y:S02]  /*14810*/  LEA.HI.X.SX32 R19, R174, R115, 0x1, P2 ;  /* 0x00000073ae137211 */ /* 0x000fe400010f0eff */
[----:B------:R-:W-:Y:S01]  /*14820*/  PRMT R147, R132, 0x7632, R147 ;  /* 0x0000763284937816 */ /* 0x000fe20000000093 */
[----:B------:R0:W-:Y:S01]  /*14830*/  STG.E.U16 desc[UR10][R4.64], R21 ;  /* 0x0000001504007986 */ /* 0x0001e2000c10150a */
[----:B------:R-:W-:-:S03]  /*14840*/  IMAD R132, R2, 0xb2, RZ ;  /* 0x000000b202847824 */ /* 0x000fc600078e02ff */
[----:B------:R1:W-:Y:S01]  /*14850*/  STG.E.U16 desc[UR10][R18.64], R147 ;  /* 0x0000009312007986 */ /* 0x0003e2000c10150a */
[----:B------:R-:W-:Y:S01]  /*14860*/  IMAD R20, R2, 0x59, RZ ;  /* 0x0000005902147824 */ /* 0x000fe200078e02ff */
[----:B0-----:R-:W-:-:S04]  /*14870*/  IADD3 R4, P1, PT, R73, R114, RZ ;  /* 0x0000007249047210 */ /* 0x001fc80007f3e0ff */
[----:B------:R-:W-:Y:S01]  /*14880*/  LEA.HI.X.SX32 R5, R77, R115, 0x1, P1 ;  /* 0x000000734d057211 */ /* 0x000fe200008f0eff */
[----:B------:R-:W-:Y:S01]  /*14890*/  IMAD R77, R2, 0xb4, RZ ;  /* 0x000000b4024d7824 */ /* 0x000fe200078e02ff */
[----:B-1----:R-:W-:Y:S01]  /*148a0*/  PRMT R19, R134, 0x7610, R19 ;  /* 0x0000761086137816 */ /* 0x002fe20000000013 */
[----:B------:R-:W-:Y:S01]  /*148b0*/  IMAD R145, R2, 0xb6, RZ ;  /* 0x000000b602917824 */ /* 0x000fe200078e02ff */
[----:B------:R-:W-:-:S03]  /*148c0*/  IADD3 R18, P1, PT, R132, R114, RZ ;  /* 0x0000007284127210 */ /* 0x000fc60007f3e0ff */
[----:B------:R0:W-:Y:S01]  /*148d0*/  STG.E.U16 desc[UR10][R4.64], R19 ;  /* 0x0000001304007986 */ /* 0x0001e2000c10150a */
[----:B------:R-:W-:Y:S01]  /*148e0*/  PRMT R21, R134, 0x7632, R21 ;  /* 0x0000763286157816 */ /* 0x000fe20000000015 */
[----:B------:R-:W-:Y:S01]  /*148f0*/  IMAD R134, R2, 0x5b, RZ ;  /* 0x0000005b02867824 */ /* 0x000fe200078e02ff */
[----:B------:R-:W-:Y:S02]  /*14900*/  PRMT R147, R136, 0x7610, R147 ;  /* 0x0000761088937816 */ /* 0x000fe40000000093 */
[-C--:B0-----:R-:W-:Y:S02]  /*14910*/  IADD3 R4, P2, PT, R77, R114.reuse, RZ ;  /* 0x000000724d047210 */ /* 0x081fe40007f5e0ff */
[-C--:B------:R-:W-:Y:S02]  /*14920*/  LEA.HI.X.SX32 R19, R20, R115.reuse, 0x1, P1 ;  /* 0x0000007314137211 */ /* 0x080fe400008f0eff */
[----:B------:R-:W-:Y:S02]  /*14930*/  IADD3 R20, P1, PT, R145, R114, RZ ;  /* 0x0000007291147210 */ /* 0x000fe40007f3e0ff */
[-C--:B------:R-:W-:Y:S01]  /*14940*/  LEA.HI.X.SX32 R5, R67, R115.reuse, 0x1, P2 ;  /* 0x0000007343057211 */ /* 0x080fe200010f0eff */
[----:B------:R-:W-:Y:S01]  /*14950*/  IMAD R67, R2, 0xb8, RZ ;  /* 0x000000b802437824 */ /* 0x000fe200078e02ff */
[----:B------:R0:W-:Y:S04]  /*14960*/  STG.E.U16 desc[UR10][R18.64], R21 ;  /* 0x0000001512007986 */ /* 0x0001e8000c10150a */
[----:B------:R1:W-:Y:S01]  /*14970*/  STG.E.U16 desc[UR10][R4.64], R147 ;  /* 0x0000009304007986 */ /* 0x0003e2000c10150a */
[----:B0-----:R-:W-:Y:S01]  /*14980*/  LEA.HI.X.SX32 R21, R134, R115, 0x1, P1 ;  /* 0x0000007386157211 */ /* 0x001fe200008f0eff */
[----:B------:R-:W-:Y:S01]  /*14990*/  IMAD R134, R2, 0xba, RZ ;  /* 0x000000ba02867824 */ /* 0x000fe200078e02ff */
[----:B------:R-:W-:-:S02]  /*149a0*/  PRMT R19, R136, 0x7632, R19 ;  /* 0x0000763288137816 */ /* 0x000fc40000000013 */
[-C--:B-1----:R-:W-:Y:S01]  /*149b0*/  IADD3 R4, P1, PT, R67, R114.reuse, RZ ;  /* 0x0000007243047210 */ /* 0x082fe20007f3e0ff */
[----:B------:R-:W-:Y:S01]  /*149c0*/  IMAD R136, R2, 0x5d, RZ ;  /* 0x0000005d02887824 */ /* 0x000fe200078e02ff */
[----:B------:R-:W-:Y:S01]  /*149d0*/  IADD3 R18, P2, PT, R134, R114, RZ ;  /* 0x0000007286127210 */ /* 0x000fe20007f5e0ff */
[----:B------:R0:W-:Y:S01]  /*149e0*/  STG.E.U16 desc[UR10][R20.64], R19 ;  /* 0x0000001314007986 */ /* 0x0001e2000c10150a */
[-C--:B------:R-:W-:Y:S01]  /*149f0*/  LEA.HI.X.SX32 R5, R79, R115.reuse, 0x1, P1 ;  /* 0x000000734f057211 */ /* 0x080fe200008f0eff */
[----:B------:R-:W-:Y:S01]  /*14a00*/  IMAD R79, R2, 0xbc, RZ ;  /* 0x000000bc024f7824 */ /* 0x000fe200078e02ff */
[C---:B------:R-:W-:Y:S02]  /*14a10*/  PRMT R149, R138.reuse, 0x7632, R149 ;  /* 0x000076328a957816 */ /* 0x040fe40000000095 */
[----:B0-----:R-:W-:Y:S02]  /*14a20*/  PRMT R21, R138, 0x7610, R21 ;  /* 0x000076108a157816 */ /* 0x001fe40000000015 */
[----:B------:R-:W-:-:S03]  /*14a30*/  LEA.HI.X.SX32 R19, R136, R115, 0x1, P2 ;  /* 0x0000007388137211 */ /* 0x000fc600010f0eff */
        /* <DEDUP_REMOVED lines=36> */
[----:B0-----:R-:W-:-:S04]  /*14c80*/  IADD3 R4, P1, PT, R23, R114, RZ ;  /* 0x0000007217047210 */ /* 0x001fc80007f3e0ff */
[----:B------:R-:W-:Y:S01]  /*14c90*/  LEA.HI.X.SX32 R5, R85, R115, 0x1, P1 ;  /* 0x0000007355057211 */ /* 0x000fe200008f0eff */
[----:B------:R-:W-:Y:S01]  /*14ca0*/  IMAD R85, R2, 0xcc, RZ ;  /* 0x000000cc02557824 */ /* 0x000fe200078e02ff */
[----:B-1----:R-:W-:Y:S01]  /*14cb0*/  PRMT R19, R146, 0x7610, R19 ;  /* 0x0000761092137816 */ /* 0x002fe20000000013 */
[----:B------:R-:W-:Y:S01]  /*14cc0*/  IMAD R20, R2, 0x65, RZ ;  /* 0x0000006502147824 */ /* 0x000fe200078e02ff */
[----:B------:R-:W-:Y:S01]  /*14cd0*/  IADD3 R18, P1, PT, R142, R114, RZ ;  /* 0x000000728e127210 */ /* 0x000fe20007f3e0ff */
[----:B------:R-:W-:Y:S02]  /*14ce0*/  IMAD R144, R2, 0xce, RZ ;  /* 0x000000ce02907824 */ /* 0x000fe400078e02ff */
[----:B------:R0:W-:Y:S01]  /*14cf0*/  STG.E.U16 desc[UR10][R4.64], R19 ;  /* 0x0000001304007986 */ /* 0x0001e2000c10150a */
[----:B------:R-:W-:Y:S01]  /*14d00*/  PRMT R21, R146, 0x7632, R21 ;  /* 0x0000763292157816 */ /* 0x000fe20000000015 */
[----:B------:R-:W-:Y:S01]  /*14d10*/  IMAD R146, R2, 0x67, RZ ;  /* 0x0000006702927824 */ /* 0x000fe200078e02ff */
[----:B------:R-:W-:-:S02]  /*14d20*/  PRMT R147, R148, 0x7610, R147 ;  /* 0x0000761094937816 */ /* 0x000fc40000000093 */
[-C--:B0-----:R-:W-:Y:S02]  /*14d30*/  IADD3 R4, P2, PT, R85, R114.reuse, RZ ;  /* 0x0000007255047210 */ /* 0x081fe40007f5e0ff */
[-C--:B------:R-:W-:Y:S02]  /*14d40*/  LEA.HI.X.SX32 R19, R20, R115.reuse, 0x1, P1 ;  /* 0x0000007314137211 */ /* 0x080fe400008f0eff */
[-C--:B------:R-:W-:Y:S01]  /*14d50*/  LEA.HI.X.SX32 R5, R87, R115.reuse, 0x1, P2 ;  /* 0x0000007357057211 */ /* 0x080fe200010f0eff */
[----:B------:R-:W-:Y:S01]  /*14d60*/  IMAD R87, R2, 0xd0, RZ ;  /* 0x000000d002577824 */ /* 0x000fe200078e02ff */
[----:B------:R-:W-:Y:S01]  /*14d70*/  IADD3 R20, P1, PT, R144, R114, RZ ;  /* 0x0000007290147210 */ /* 0x000fe20007f3e0ff */
[----:B------:R0:W-:Y:S04]  /*14d80*/  STG.E.U16 desc[UR10][R18.64], R21 ;  /* 0x0000001512007986 */ /* 0x0001e8000c10150a */
[----:B------:R1:W-:Y:S01]  /*14d90*/  STG.E.U16 desc[UR10][R4.64], R147 ;  /* 0x0000009304007986 */ /* 0x0003e2000c10150a */
[----:B0-----:R-:W-:-:S02]  /*14da0*/  LEA.HI.X.SX32 R21, R146, R115, 0x1, P1 ;  /* 0x0000007392157211 */ /* 0x001fc400008f0eff */
[-C--:B-1----:R-:W-:Y:S01]  /*14db0*/  IADD3 R4, P1, PT, R87, R114.reuse, RZ ;  /* 0x0000007257047210 */ /* 0x082fe20007f3e0ff */
[----:B------:R-:W-:Y:S01]  /*14dc0*/  IMAD R146, R2, 0xd2, RZ ;  /* 0x000000d202927824 */ /* 0x000fe200078e02ff */
[----:B------:R-:W-:Y:S02]  /*14dd0*/  PRMT R19, R148, 0x7632, R19 ;  /* 0x0000763294137816 */ /* 0x000fe40000000013 */
[----:B------:R-:W-:Y:S01]  /*14de0*/  LEA.HI.X.SX32 R5, R89, R115, 0x1, P1 ;  /* 0x0000007359057211 */ /* 0x000fe200008f0eff */
[----:B------:R-:W-:Y:S01]  /*14df0*/  IMAD R89, R2, 0xd4, RZ ;  /* 0x000000d402597824 */ /* 0x000fe200078e02ff */
[----:B------:R-:W-:Y:S01]  /*14e00*/  IADD3 R18, P2, PT, R146, R114, RZ ;  /* 0x0000007292127210 */ /* 0x000fe20007f5e0ff */
[----:B------:R0:W-:Y:S01]  /*14e10*/  STG.E.U16 desc[UR10][R20.64], R19 ;  /* 0x0000001314007986 */ /* 0x0001e2000c10150a */
[----:B------:R-:W-:-:S03]  /*14e20*/  IMAD R148, R2, 0x69, RZ ;  /* 0x0000006902947824 */ /* 0x000fc600078e02ff */
[----:B------:R1:W-:Y:S01]  /*14e30*/  STG.E.U16 desc[UR10][R4.64], R150 ;  /* 0x0000009604007986 */ /* 0x0003e2000c10150a */
[----:B------:R-:W-:Y:S01]  /*14e40*/  IMAD R147, R2, 0xd6, RZ ;  /* 0x000000d602937824 */ /* 0x000fe200078e02ff */
[-C--:B0-----:R-:W-:Y:S02]  /*14e50*/  LEA.HI.X.SX32 R19, R148, R115.reuse, 0x1, P2 ;  /* 0x0000007394137211 */ /* 0x081fe400010f0eff */
[----:B-1----:R-:W-:Y:S02]  /*14e60*/  IADD3 R4, P1, PT, R89, R114, RZ ;  /* 0x0000007259047210 */ /* 0x002fe40007f3e0ff */
[----:B------:R-:W-:Y:S02]  /*14e70*/  PRMT R21, R150, 0x7632, R21 ;  /* 0x0000763296157816 */ /* 0x000fe40000000015 */
[----:B------:R-:W-:Y:S01]  /*14e80*/  LEA.HI.X.SX32 R5, R91, R115, 0x1, P1 ;  /* 0x000000735b057211 */ /* 0x000fe200008f0eff */
[C---:B------:R-:W-:Y:S02]  /*14e90*/  IMAD R91, R2.reuse, 0xd8, RZ ;  /* 0x000000d8025b7824 */ /* 0x040fe400078e02ff */
[----:B------:R0:W-:Y:S01]  /*14ea0*/  STG.E.U16 desc[UR10][R18.64], R21 ;  /* 0x0000001512007986 */ /* 0x0001e2000c10150a */
[----:B------:R-:W-:-:S02]  /*14eb0*/  IMAD R20, R2, 0x6b, RZ ;  /* 0x0000006b02147824 */ /* 0x000fc400078e02ff */
[C---:B------:R-:W-:Y:S01]  /*14ec0*/  IMAD R148, R2.reuse, 0xda, RZ ;  /* 0x000000da02947824 */ /* 0x040fe200078e02ff */
[----:B------:R1:W-:Y:S01]  /*14ed0*/  STG.E.U16 desc[UR10][R4.64], R152 ;  /* 0x0000009804007986 */ /* 0x0003e2000c10150a */
[----:B------:R-:W-:Y:S01]  /*14ee0*/  F2FP.BF16.F32.PACK_AB R154, R155, R154 ;  /* 0x0000009a9b9a723e */ /* 0x000fe200000010ff */
[----:B------:R-:W-:Y:S01]  /*14ef0*/  IMAD R150, R2, 0x6d, RZ ;  /* 0x0000006d02967824 */ /* 0x000fe200078e02ff */
[-C--:B0-----:R-:W-:Y:S02]  /*14f00*/  IADD3 R18, P1, PT, R147, R114.reuse, RZ ;  /* 0x0000007293127210 */ /* 0x081fe40007f3e0ff */
[----:B-1----:R-:W-:Y:S02]  /*14f10*/  IADD3 R4, P2, PT, R91, R114, RZ ;  /* 0x000000725b047210 */ /* 0x002fe40007f5e0ff */
[----:B------:R-:W-:Y:S02]  /*14f20*/  LEA.HI.X.SX32 R19, R20, R115, 0x1, P1 ;  /* 0x0000007314137211 */ /* 0x000fe400008f0eff */
[----:B------:R-:W-:-:S02]  /*14f30*/  PRMT R21, R152, 0x7632, R21 ;  /* 0x0000763298157816 */ /* 0x000fc40000000015 */
[-C--:B------:R-:W-:Y:S01]  /*14f40*/  LEA.HI.X.SX32 R5, R93, R115.reuse, 0x1, P2 ;  /* 0x000000735d057211 */ /* 0x080fe200010f0eff */
[----:B------:R-:W-:Y:S01]  /*14f50*/  IMAD R93, R2, 0xdc, RZ ;  /* 0x000000dc025d7824 */ /* 0x000fe200078e02ff */
[----:B------:R-:W-:Y:S01]  /*14f60*/  IADD3 R20, P1, PT, R148, R114, RZ ;  /* 0x0000007294147210 */ /* 0x000fe20007f3e0ff */
[----:B------:R0:W-:Y:S04]  /*14f70*/  STG.E.U16 desc[UR10][R18.64], R21 ;  /* 0x0000001512007986 */ /* 0x0001e8000c10150a */
[----:B------:R1:W-:Y:S01]  /*14f80*/  STG.E.U16 desc[UR10][R4.64], R154 ;  /* 0x0000009a04007986 */ /* 0x0003e2000c10150a */
[----:B------:R-:W-:Y:S01]  /*14f90*/  F2FP.BF16.F32.PACK_AB R156, R157, R156 ;  /* 0x0000009c9d9c723e */ /* 0x000fe200000010ff */
[----:B------:R-:W-:Y:S01]  /*14fa0*/  IMAD R149, R2, 0xde, RZ ;  /* 0x000000de02957824 */ /* 0x000fe200078e02ff */
[----:B0-----:R-:W-:-:S02]  /*14fb0*/  LEA.HI.X.SX32 R21, R150, R115, 0x1, P1 ;  /* 0x0000007396157211 */ /* 0x001fc400008f0eff */
[-C--:B-1----:R-:W-:Y:S02]  /*14fc0*/  IADD3 R4, P1, PT, R93, R114.reuse, RZ ;  /* 0x000000725d047210 */ /* 0x082fe40007f3e0ff */
[----:B------:R-:W-:Y:S02]  /*14fd0*/  PRMT R19, R154, 0x7632, R19 ;  /* 0x000076329a137816 */ /* 0x000fe40000000013 */
[----:B------:R-:W-:Y:S01]  /*14fe0*/  LEA.HI.X.SX32 R5, R95, R115, 0x1, P1 ;  /* 0x000000735f057211 */ /* 0x000fe200008f0eff */
[C---:B------:R-:W-:Y:S01]  /*14ff0*/  IMAD R95, R2.reuse, 0xe0, RZ ;  /* 0x000000e0025f7824 */ /* 0x040fe200078e02ff */
[----:B------:R-:W-:Y:S01]  /*15000*/  IADD3 R18, P2, PT, R149, R114, RZ ;  /* 0x0000007295127210 */ /* 0x000fe20007f5e0ff */
[----:B------:R0:W-:Y:S01]  /*15010*/  STG.E.U16 desc[UR10][R20.64], R19 ;  /* 0x0000001314007986 */ /* 0x0001e2000c10150a */
[----:B------:R-:W-:-:S03]  /*15020*/  IMAD R150, R2, 0x6f, RZ ;  /* 0x0000006f02967824 */ /* 0x000fc600078e02ff */
[----:B------:R1:W-:Y:S01]  /*15030*/  STG.E.U16 desc[UR10][R4.64], R156 ;  /* 0x0000009c04007986 */ /* 0x0003e2000c10150a */
[----:B------:R-:W-:Y:S01]  /*15040*/  IMAD R151, R2, 0xe6, RZ ;  /* 0x000000e602977824 */ /* 0x000fe200078e02ff */
[-C--:B0-----:R-:W-:Y:S02]  /*15050*/  LEA.HI.X.SX32 R19, R150, R115.reuse, 0x1, P2 ;  /* 0x0000007396137211 */ /* 0x081fe400010f0eff */
[----:B-1----:R-:W-:Y:S01]  /*15060*/  IADD3 R4, P1, PT, R95, R114, RZ ;  /* 0x000000725f047210 */ /* 0x002fe20007f3e0ff */
[----:B------:R-:W-:Y:S01]  /*15070*/  IMAD R150, R2, 0xe2, RZ ;  /* 0x000000e202967824 */ /* 0x000fe200078e02ff */
[----:B------:R-:W-:Y:S02]  /*15080*/  PRMT R21, R156, 0x7632, R21 ;  /* 0x000076329c157816 */ /* 0x000fe40000000015 */
[----:B------:R-:W-:Y:S01]  /*15090*/  LEA.HI.X.SX32 R5, R97, R115, 0x1, P1 ;  /* 0x0000007361057211 */ /* 0x000fe200008f0eff */
[C---:B------:R-:W-:Y:S02]  /*150a0*/  IMAD R97, R2.reuse, 0xe4, RZ ;  /* 0x000000e402617824 */ /* 0x040fe400078e02ff */
[----:B------:R0:W-:Y:S01]  /*150b0*/  STG.E.U16 desc[UR10][R18.64], R21 ;  /* 0x0000001512007986 */ /* 0x0001e2000c10150a */
[----:B------:R-:W-:-:S03]  /*150c0*/  IMAD R20, R2, 0x71, RZ ;  /* 0x0000007102147824 */ /* 0x000fc600078e02ff */
[----:B------:R1:W-:Y:S01]  /*150d0*/  STG.E.U16 desc[UR10][R4.64], R158 ;  /* 0x0000009e04007986 */ /* 0x0003e2000c10150a */
[----:B------:R-:W-:Y:S01]  /*150e0*/  IMAD R152, R2, 0x73, RZ ;  /* 0x0000007302987824 */ /* 0x000fe200078e02ff */
[-C--:B0-----:R-:W-:Y:S02]  /*150f0*/  IADD3 R18, P1, PT, R150, R114.reuse, RZ ;  /* 0x0000007296127210 */ /* 0x081fe40007f3e0ff */
[-C--:B-1----:R-:W-:Y:S02]  /*15100*/  IADD3 R4, P2, PT, R97, R114.reuse, RZ ;  /* 0x0000007261047210 */ /* 0x082fe40007f5e0ff */
[-C--:B------:R-:W-:Y:S02]  /*15110*/  LEA.HI.X.SX32 R19, R20, R115.reuse, 0x1, P1 ;  /* 0x0000007314137211 */ /* 0x080fe400008f0eff */
[----:B------:R-:W-:Y:S02]  /*15120*/  PRMT R21, R158, 0x7632, R21 ;  /* 0x000076329e157816 */ /* 0x000fe40000000015 */
[-C--:B------:R-:W-:Y:S01]  /*15130*/  LEA.HI.X.SX32 R5, R99, R115.reuse, 0x1, P2 ;  /* 0x0000007363057211 */ /* 0x080fe200010f0eff */
[C---:B------:R-:W-:Y:S01]  /*15140*/  IMAD R99, R2.reuse, 0xe8, RZ ;  /* 0x000000e802637824 */ /* 0x040fe200078e02ff */
[----:B------:R-:W-:Y:S01]  /*15150*/  IADD3 R20, P1, PT, R151, R114, RZ ;  /* 0x0000007297147210 */ /* 0x000fe20007f3e0ff */
[----:B------:R0:W-:Y:S04]  /*15160*/  STG.E.U16 desc[UR10][R18.64], R21 ;  /* 0x0000001512007986 */ /* 0x0001e8000c10150a */
[----:B------:R1:W-:Y:S01]  /*15170*/  STG.E.U16 desc[UR10][R4.64], R160 ;  /* 0x000000a004007986 */ /* 0x0003e2000c10150a */
[----:B------:R-:W-:Y:S01]  /*15180*/  F2FP.BF16.F32.PACK_AB R162, R163, R162 ;  /* 0x000000a2a3a2723e */ /* 0x000fe200000010ff */
[C---:B------:R-:W-:Y:S01]  /*15190*/  IMAD R154, R2.reuse, 0x75, RZ ;  /* 0x00000075029a7824 */ /* 0x040fe200078e02ff */
[----:B------:R-:W-:Y:S01]  /*151a0*/  F2FP.BF16.F32.PACK_AB R164, R165, R164 ;  /* 0x000000a4a5a4723e */ /* 0x000fe200000010ff */
[C---:B------:R-:W-:Y:S01]  /*151b0*/  IMAD R155, R2.reuse, 0xee, RZ ;  /* 0x000000ee029b7824 */ /* 0x040fe200078e02ff */
[----:B------:R-:W-:Y:S01]  /*151c0*/  F2FP.BF16.F32.PACK_AB R166, R167, R166 ;  /* 0x000000a6a7a6723e */ /* 0x000fe200000010ff */
[C---:B------:R-:W-:Y:S01]  /*151d0*/  IMAD R156, R2.reuse, 0x77, RZ ;  /* 0x00000077029c7824 */ /* 0x040fe200078e02ff */
[----:B------:R-:W-:Y:S01]  /*151e0*/  F2FP.BF16.F32.PACK_AB R168, R169, R168 ;  /* 0x000000a8a9a8723e */ /* 0x000fe200000010ff */
[----:B------:R-:W-:Y:S01]  /*151f0*/  IMAD R158, R2, 0x79, RZ ;  /* 0x00000079029e7824 */ /* 0x000fe200078e02ff */
[----:B0-----:R-:W-:Y:S01]  /*15200*/  LEA.HI.X.SX32 R21, R152, R115, 0x1, P1 ;  /* 0x0000007398157211 */ /* 0x001fe200008f0eff */
[----:B------:R-:W-:Y:S01]  /*15210*/  IMAD R152, R2, 0xea, RZ ;  /* 0x000000ea02987824 */ /* 0x000fe200078e02ff */
[----:B------:R-:W-:Y:S01]  /*15220*/  PRMT R19, R160, 0x7632, R19 ;  /* 0x00007632a0137816 */ /* 0x000fe20000000013 */
[----:B------:R-:W-:Y:S01]  /*15230*/  IMAD R157, R2, 0xf8, RZ ;  /* 0x000000f8029d7824 */ /* 0x000fe200078e02ff */
[-C--:B-1----:R-:W-:Y:S01]  /*15240*/  IADD3 R4, P1, PT, R99, R114.reuse, RZ ;  /* 0x0000007263047210 */ /* 0x082fe20007f3e0ff */
[----:B------:R-:W0:Y:S01]  /*15250*/  LDC R163, c[0x0][0x3e8] ;  /* 0x0000fa00ffa37b82 */ /* 0x000e220000000800 */
[----:B------:R-:W-:-:S02]  /*15260*/  IADD3 R18, P2, PT, R152, R114, RZ ;  /* 0x0000007298127210 */ /* 0x000fc40007f5e0ff */
[----:B------:R-:W-:Y:S01]  /*15270*/  LEA.HI.X.SX32 R5, R101, R115, 0x1, P1 ;  /* 0x0000007365057211 */ /* 0x000fe200008f0eff */
[----:B------:R-:W-:Y:S01]  /*15280*/  IMAD R101, R2, 0xec, RZ ;  /* 0x000000ec02657824 */ /* 0x000fe200078e02ff */
[----:B------:R1:W-:Y:S03]  /*15290*/  STG.E.U16 desc[UR10][R20.64], R19 ;  /* 0x0000001314007986 */ /* 0x0003e6000c10150a */
[----:B------:R-:W2:Y:S01]  /*152a0*/  LDC R165, c[0x0][0x3e8] ;  /* 0x0000fa00ffa57b82 */ /* 0x000ea20000000800 */
[----:B------:R4:W-:Y:S01]  /*152b0*/  STG.E.U16 desc[UR10][R4.64], R162 ;  /* 0x000000a204007986 */ /* 0x0009e2000c10150a */
[----:B------:R-:W-:-:S06]  /*152c0*/  F2FP.BF16.F32.PACK_AB R170, R171, R170 ;  /* 0x000000aaabaa723e */ /* 0x000fcc00000010ff */
[----:B------:R-:W5:Y:S01]  /*152d0*/  LDC R167, c[0x0][0x3e8] ;  /* 0x0000fa00ffa77b82 */ /* 0x000f620000000800 */
[-C--:B-1----:R-:W-:Y:S02]  /*152e0*/  LEA.HI.X.SX32 R19, R154, R115.reuse, 0x1, P2 ;  /* 0x000000739a137211 */ /* 0x082fe400010f0eff */
[----:B------:R-:W-:Y:S02]  /*152f0*/  PRMT R21, R162, 0x7632, R21 ;  /* 0x00007632a2157816 */ /* 0x000fe40000000015 */
[-C--:B----4-:R-:W-:Y:S01]  /*15300*/  IADD3 R4, P1, PT, R101, R114.reuse, RZ ;  /* 0x0000007265047210 */ /* 0x090fe20007f3e0ff */
[C---:B------:R-:W-:Y:S02]  /*15310*/  IMAD R154, R2.reuse, 0xf0, RZ ;  /* 0x000000f0029a7824 */ /* 0x040fe400078e02ff */
[----:B------:R1:W-:Y:S01]  /*15320*/  STG.E.U16 desc[UR10][R18.64], R21 ;  /* 0x0000001512007986 */ /* 0x0003e2000c10150a */
[----:B------:R-:W-:Y:S01]  /*15330*/  LEA.HI.X.SX32 R5, R103, R115, 0x1, P1 ;  /* 0x0000007367057211 */ /* 0x000fe200008f0eff */
[----:B------:R-:W-:Y:S01]  /*15340*/  IMAD R103, R2, 0xf2, RZ ;  /* 0x000000f202677824 */ /* 0x000fe200078e02ff */
[----:B------:R-:W-:-:S03]  /*15350*/  IADD3 R20, P2, PT, R154, R114, RZ ;  /* 0x000000729a147210 */ /* 0x000fc60007f5e0ff */
[----:B------:R4:W-:Y:S01]  /*15360*/  STG.E.U16 desc[UR10][R4.64], R164 ;  /* 0x000000a404007986 */ /* 0x0009e2000c10150a */
[-C--:B-1----:R-:W-:Y:S02]  /*15370*/  IADD3 R18, P1, PT, R155, R114.reuse, RZ ;  /* 0x000000729b127210 */ /* 0x082fe40007f3e0ff */
[-C--:B------:R-:W-:Y:S02]  /*15380*/  LEA.HI.X.SX32 R21, R105, R115.reuse, 0x1, P2 ;  /* 0x0000007369157211 */ /* 0x080fe400010f0eff */
[----:B------:R-:W-:Y:S02]  /*15390*/  LEA.HI.X.SX32 R19, R156, R115, 0x1, P1 ;  /* 0x000000739c137211 */ /* 0x000fe400008f0eff */
[----:B----4-:R-:W-:Y:S01]  /*153a0*/  PRMT R5, R164, 0x7632, R5 ;  /* 0x00007632a4057816 */ /* 0x010fe20000000005 */
[C---:B------:R-:W-:Y:S01]  /*153b0*/  IMAD R105, R2.reuse, 0xf4, RZ ;  /* 0x000000f402697824 */ /* 0x040fe200078e02ff */
[----:B------:R-:W-:Y:S01]  /*153c0*/  IADD3 R4, P1, PT, R103, R114, RZ ;  /* 0x0000007267047210 */ /* 0x000fe20007f3e0ff */
[C---:B------:R-:W-:Y:S01]  /*153d0*/  IMAD R156, R2.reuse, 0xf6, RZ ;  /* 0x000000f6029c7824 */ /* 0x040fe200078e02ff */
[----:B------:R-:W1:Y:S01]  /*153e0*/  LDC R164, c[0x0][0x3e8] ;  /* 0x0000fa00ffa47b82 */ /* 0x000e620000000800 */
[----:B------:R4:W-:Y:S01]  /*153f0*/  STG.E.U16 desc[UR10][R18.64], R5 ;  /* 0x0000000512007986 */ /* 0x0009e2000c10150a */
[----:B------:R-:W-:-:S03]  /*15400*/  IMAD R160, R2, 0x7b, RZ ;  /* 0x0000007b02a07824 */ /* 0x000fc600078e02ff */
[----:B------:R0:W-:Y:S01]  /*15410*/  STG.E.U16 desc[UR10][R20.64], R166 ;  /* 0x000000a614007986 */ /* 0x0001e2000c10150a */
[-C--:B----4-:R-:W-:Y:S02]  /*15420*/  LEA.HI.X.SX32 R5, R158, R115.reuse, 0x1, P1 ;  /* 0x000000739e057211 */ /* 0x090fe400008f0eff */
[----:B------:R-:W-:Y:S02]  /*15430*/  PRMT R19, R166, 0x7632, R19 ;  /* 0x00007632a6137816 */ /* 0x000fe40000000013 */
[-C--:B------:R-:W-:Y:S02]  /*15440*/  IADD3 R18, P1, PT, R105, R114.reuse, RZ ;  /* 0x0000007269127210 */ /* 0x080fe40007f3e0ff */
[-C--:B0-----:R-:W-:Y:S01]  /*15450*/  IADD3 R20, P2, PT, R156, R114.reuse, RZ ;  /* 0x000000729c147210 */ /* 0x081fe20007f5e0ff */
[----:B------:R0:W-:Y:S01]  /*15460*/  STG.E.U16 desc[UR10][R4.64], R19 ;  /* 0x0000001304007986 */ /* 0x0001e2000c10150a */
[----:B------:R-:W-:Y:S01]  /*15470*/  PRMT R162, R168, 0x7632, R162 ;  /* 0x00007632a8a27816 */ /* 0x000fe200000000a2 */
[----:B------:R-:W-:Y:S01]  /*15480*/  IMAD R158, R2, 0xfe, RZ ;  /* 0x000000fe029e7824 */ /* 0x000fe200078e02ff */
[-C--:B------:R-:W-:Y:S01]  /*15490*/  LEA.HI.X.SX32 R21, R160, R115.reuse, 0x1, P2 ;  /* 0x00000073a0157211 */ /* 0x080fe200010f0eff */
[----:B------:R-:W4:Y:S01]  /*154a0*/  LDC R166, c[0x0][0x3e8] ;  /* 0x0000fa00ffa67b82 */ /* 0x000f220000000800 */
[----:B0-----:R-:W-:Y:S01]  /*154b0*/  LEA.HI.X.SX32 R19, R109, R115, 0x1, P1 ;  /* 0x000000736d137211 */ /* 0x001fe200008f0eff */
[----:B------:R-:W-:Y:S01]  /*154c0*/  IMAD R109, R2, 0xfc, RZ ;  /* 0x000000fc026d7824 */ /* 0x000fe200078e02ff */
[----:B------:R-:W-:-:S03]  /*154d0*/  IADD3 R4, P3, PT, R157, R114, RZ ;  /* 0x000000729d047210 */ /* 0x000fc60007f7e0ff */
[----:B------:R0:W-:Y:S01]  /*154e0*/  STG.E.U16 desc[UR10][R18.64], R168 ;  /* 0x000000a812007986 */ /* 0x0001e2000c10150a */
[-C--:B------:R-:W-:Y:S01]  /*154f0*/  LEA.HI.X.SX32 R5, R107, R115.reuse, 0x1, P3 ;  /* 0x000000736b057211 */ /* 0x080fe200018f0eff */
[C---:B------:R-:W-:Y:S02]  /*15500*/  IMAD R107, R2.reuse, 0xfa, RZ ;  /* 0x000000fa026b7824 */ /* 0x040fe400078e02ff */
[----:B------:R-:W-:Y:S01]  /*15510*/  STG.E.U16 desc[UR10][R20.64], R162 ;  /* 0x000000a214007986 */ /* 0x000fe2000c10150a */
[----:B------:R-:W-:Y:S01]  /*15520*/  IMAD R160, R2, 0x7d, RZ ;  /* 0x0000007d02a07824 */ /* 0x000fe200078e02ff */
[----:B0-----:R-:W-:Y:S02]  /*15530*/  IADD3 R18, P2, PT, R109, R114, RZ ;  /* 0x000000726d127210 */ /* 0x001fe40007f5e0ff */
[----:B------:R0:W-:Y:S02]  /*15540*/  STG.E.U16 desc[UR10][R4.64], R170 ;  /* 0x000000aa04007986 */ /* 0x0001e4000c10150a */
[----:B------:R-:W-:-:S02]  /*15550*/  LEA.HI.X.SX32 R19, R111, R115, 0x1, P2 ;  /* 0x000000736f137211 */ /* 0x000fc400010f0eff */
[----:B------:R-:W3:Y:S01]  /*15560*/  LDC R111, c[0x0][0x3e8] ;  /* 0x0000fa00ff6f7b82 */ /* 0x000ee20000000800 */
[----:B------:R-:W-:Y:S02]  /*15570*/  PRMT R168, R170, 0x7632, R168 ;  /* 0x00007632aaa87816 */ /* 0x000fe400000000a8 */
[----:B0-----:R-:W-:Y:S02]  /*15580*/  IADD3 R4, P1, PT, R107, R114, RZ ;  /* 0x000000726b047210 */ /* 0x001fe40007f3e0ff */
[----:B------:R-:W-:Y:S02]  /*15590*/  LEA R162, R2, -R2, 0x7 ;  /* 0x8000000202a27211 */ /* 0x000fe400078e38ff */
[-C--:B------:R-:W-:Y:S02]  /*155a0*/  LEA.HI.X.SX32 R5, R160, R115.reuse, 0x1, P1 ;  /* 0x00000073a0057211 */ /* 0x080fe400008f0eff */
[----:B------:R-:W-:Y:S01]  /*155b0*/  IADD3 R20, P3, PT, R158, R114, RZ ;  /* 0x000000729e147210 */ /* 0x000fe20007f7e0ff */
[----:B-1----:R-:W-:Y:S01]  /*155c0*/  IMAD R169, R164, 0x102, RZ ;  /* 0x00000102a4a97824 */ /* 0x002fe200078e02ff */
[----:B------:R-:W-:Y:S01]  /*155d0*/  PRMT R170, R172, 0x7632, R170 ;  /* 0x00007632acaa7816 */ /* 0x000fe200000000aa */
[----:B------:R0:W-:Y:S01]  /*155e0*/  STG.E.U16 desc[UR10][R4.64], R168 ;  /* 0x000000a804007986 */ /* 0x0001e2000c10150a */
[----:B------:R-:W-:Y:S01]  /*155f0*/  LEA.HI.X.SX32 R21, R162, R115, 0x1, P3 ;  /* 0x00000073a2157211 */ /* 0x000fe200018f0eff */
[----:B--2---:R-:W-:Y:S01]  /*15600*/  IMAD R165, R165, 0x104, RZ ;  /* 0x00000104a5a57824 */ /* 0x004fe200078e02ff */
[C---:B------:R-:W-:Y:S01]  /*15610*/  SHF.L.U32 R160, R2.reuse, 0x7, RZ ;  /* 0x0000000702a07819 */ /* 0x040fe200000006ff */
[----:B------:R1:W-:Y:S01]  /*15620*/  STG.E.U16 desc[UR10][R18.64], R172 ;  /* 0x000000ac12007986 */ /* 0x0003e2000c10150a */
[----:B------:R-:W-:-:S02]  /*15630*/  LEA R162, R2, R2, 0x7 ;  /* 0x0000000202a27211 */ /* 0x000fc400078e38ff */
[-C--:B0-----:R-:W-:Y:S02]  /*15640*/  LEA R4, P1, R163, R114.reuse, 0x8 ;  /* 0x00000072a3047211 */ /* 0x081fe400078240ff */
[----:B------:R-:W0:Y:S01]  /*15650*/  LDC R163, c[0x0][0x3e8] ;  /* 0x0000fa00ffa37b82 */ /* 0x000e220000000800 */
[----:B------:R2:W-:Y:S01]  /*15660*/  STG.E.U16 desc[UR10][R20.64], R170 ;  /* 0x000000aa14007986 */ /* 0x0005e2000c10150a */
[----:B-1----:R-:W-:Y:S02]  /*15670*/  IADD3 R18, P2, PT, R169, R114, RZ ;  /* 0x00000072a9127210 */ /* 0x002fe40007f5e0ff */
[-C--:B------:R-:W-:Y:S02]  /*15680*/  LEA.HI.X.SX32 R5, R160, R115.reuse, 0x1, P1 ;  /* 0x00000073a0057211 */ /* 0x080fe400008f0eff */
[----:B------:R-:W-:Y:S02]  /*15690*/  PRMT R164, R68, 0x7610, R164 ;  /* 0x0000761044a47816 */ /* 0x000fe400000000a4 */
[----:B------:R-:W-:-:S02]  /*156a0*/  LEA.HI.X.SX32 R19, R162, R115, 0x1, P2 ;  /* 0x00000073a2137211 */ /* 0x000fc400010f0eff */
[----:B--2---:R-:W-:Y:S01]  /*156b0*/  IADD3 R20, P3, PT, R165, R114, RZ ;  /* 0x00000072a5147210 */ /* 0x004fe20007f7e0ff */
[----:B---3--:R-:W-:Y:S01]  /*156c0*/  IMAD R165, R111, 0x106, RZ ;  /* 0x000001066fa57824 */ /* 0x008fe200078e02ff */
[----:B------:R-:W-:Y:S01]  /*156d0*/  PRMT R168, R68, 0x7632, R168 ;  /* 0x0000763244a87816 */ /* 0x000fe200000000a8 */
[----:B------:R-:W-:Y:S01]  /*156e0*/  STG.E.U16 desc[UR10][R4.64], R164 ;  /* 0x000000a404007986 */ /* 0x000fe2000c10150a */
[----:B------:R-:W-:Y:S01]  /*156f0*/  LEA.HI.X.SX32 R21, R113, R115, 0x1, P3 ;  /* 0x0000007371157211 */ /* 0x000fe200018f0eff */
[----:B------:R-:W1:Y:S01]  /*15700*/  LDC R111, c[0x0][0x3e8] ;  /* 0x0000fa00ff6f7b82 */ /* 0x000e620000000800 */
[----:B------:R-:W-:Y:S01]  /*15710*/  IMAD R68, R2, 0x83, RZ ;  /* 0x0000008302447824 */ /* 0x000fe200078e02ff */
[----:B------:R2:W-:Y:S01]  /*15720*/  STG.E.U16 desc[UR10][R18.64], R168 ;  /* 0x000000a812007986 */ /* 0x0005e2000c10150a */
[----:B----4-:R-:W-:-:S05]  /*15730*/  IMAD R169, R166, 0x108, RZ ;  /* 0x00000108a6a97824 */ /* 0x010fca00078e02ff */
[----:B------:R-:W3:Y:S01]  /*15740*/  LDC R113, c[0x0][0x3e8] ;  /* 0x0000fa00ff717b82 */ /* 0x000ee20000000800 */
[----:B------:R4:W-:Y:S01]  /*15750*/  STG.E.U16 desc[UR10][R20.64], R70 ;  /* 0x0000004614007986 */ /* 0x0009e2000c10150a */
[----:B--2---:R-:W-:-:S06]  /*15760*/  IADD3 R18, P1, PT, R165, R114, RZ ;  /* 0x00000072a5127210 */ /* 0x004fcc0007f3e0ff */
[----:B------:R-:W2:Y:S01]  /*15770*/  LDC R162, c[0x0][0x3e8] ;  /* 0x0000fa00ffa27b82 */ /* 0x000ea20000000800 */
[----:B------:R-:W-:Y:S02]  /*15780*/  IADD3 R4, P2, PT, R169, R114, RZ ;  /* 0x00000072a9047210 */ /* 0x000fe40007f5e0ff */
[----:B------:R-:W-:Y:S02]  /*15790*/  LEA.HI.X.SX32 R19, R68, R115, 0x1, P1 ;  /* 0x0000007344137211 */ /* 0x000fe400008f0eff */
[----:B----4-:R-:W-:-:S03]  /*157a0*/  PRMT R21, R70, 0x7632, R21 ;  /* 0x0000763246157816 */ /* 0x010fc60000000015 */
[----:B------:R-:W4:Y:S01]  /*157b0*/  LDC R70, c[0x0][0x3e8] ;  /* 0x0000fa00ff467b82 */ /* 0x000f220000000800 */
[----:B0-----:R-:W-:Y:S01]  /*157c0*/  IMAD R163, R163, 0x10c, RZ ;  /* 0x0000010ca3a37824 */ /* 0x001fe200078e02ff */
[----:B------:R-:W-:Y:S01]  /*157d0*/  LEA.HI.X.SX32 R5, R116, R115, 0x1, P2 ;  /* 0x0000007374057211 */ /* 0x000fe200010f0eff */
[----:B------:R0:W-:Y:S01]  /*157e0*/  STG.E.U16 desc[UR10][R18.64], R21 ;  /* 0x0000001512007986 */ /* 0x0001e2000c10150a */
[----:B------:R-:W-:Y:S01]  /*157f0*/  PRMT R116, R72, 0x7632, R116 ;  /* 0x0000763248747816 */ /* 0x000fe20000000074 */
[----:B-----5:R-:W-:Y:S02]  /*15800*/  IMAD R167, R167, 0x10a, RZ ;  /* 0x0000010aa7a77824 */ /* 0x020fe400078e02ff */
[----:B------:R-:W-:Y:S01]  /*15810*/  IMAD R160, R2, 0x85, RZ ;  /* 0x0000008502a07824 */ /* 0x000fe200078e02ff */
[----:B0-----:R-:W-:Y:S02]  /*15820*/  PRMT R19, R72, 0x7610, R19 ;  /* 0x0000761048137816 */ /* 0x001fe40000000013 */
[----:B------:R-:W0:Y:S01]  /*15830*/  LDC R72, c[0x0][0x3e8] ;  /* 0x0000fa00ff487b82 */ /* 0x000e220000000800 */
[----:B------:R-:W-:-:S02]  /*15840*/  IADD3 R18, P2, PT, R163, R114, RZ ;  /* 0x00000072a3127210 */ /* 0x000fc40007f5e0ff */
[----:B------:R-:W-:Y:S01]  /*15850*/  IADD3 R20, P1, PT, R167, R114, RZ ;  /* 0x00000072a7147210 */ /* 0x000fe20007f3e0ff */
[----:B------:R5:W-:Y:S03]  /*15860*/  STG.E.U16 desc[UR10][R4.64], R19 ;  /* 0x0000001304007986 */ /* 0x000be6000c10150a */
[-C--:B------:R-:W-:Y:S01]  /*15870*/  LEA.HI.X.SX32 R21, R160, R115.reuse, 0x1, P1 ;  /* 0x00000073a0157211 */ /* 0x080fe200008f0eff */
[----:B-1----:R-:W-:Y:S02]  /*15880*/  IMAD R163, R111, 0x110, RZ ;  /* 0x000001106fa37824 */ /* 0x002fe400078e02ff */
[----:B------:R-:W1:Y:S01]  /*15890*/  LDC R111, c[0x0][0x3e8] ;  /* 0x0000fa00ff6f7b82 */ /* 0x000e620000000800 */
[----:B-----5:R-:W-:Y:S01]  /*158a0*/  LEA.HI.X.SX32 R19, R117, R115, 0x1, P2 ;  /* 0x0000007375137211 */ /* 0x020fe200010f0eff */
[----:B---3--:R-:W-:-:S06]  /*158b0*/  IMAD R117, R113, 0x10e, RZ ;  /* 0x0000010e71757824 */ /* 0x008fcc00078e02ff */
[----:B------:R-:W3:Y:S01]  /*158c0*/  LDC R113, c[0x0][0x3e8] ;  /* 0x0000fa00ff717b82 */ /* 0x000ee20000000800 */
[----:B------:R-:W-:Y:S01]  /*158d0*/  STG.E.U16 desc[UR10][R20.64], R116 ;  /* 0x0000007414007986 */ /* 0x000fe2000c10150a */
[----:B------:R-:W-:Y:S02]  /*158e0*/  IMAD R68, R2, 0x87, RZ ;  /* 0x0000008702447824 */ /* 0x000fe400078e02ff */
[----:B--2---:R-:W-:Y:S01]  /*158f0*/  IMAD R5, R162, 0x112, RZ ;  /* 0x00000112a2057824 */ /* 0x004fe200078e02ff */
[----:B------:R2:W-:Y:S01]  /*15900*/  STG.E.U16 desc[UR10][R18.64], R74 ;  /* 0x0000004a12007986 */ /* 0x0005e2000c10150a */
[-C--:B------:R-:W-:Y:S02]  /*15910*/  IADD3 R4, P2, PT, R163, R114.reuse, RZ ;  /* 0x00000072a3047210 */ /* 0x080fe40007f5e0ff */
[----:B--2---:R-:W-:Y:S01]  /*15920*/  IADD3 R18, P1, PT, R117, R114, RZ ;  /* 0x0000007275127210 */ /* 0x004fe20007f3e0ff */
[----:B----4-:R-:W-:Y:S02]  /*15930*/  IMAD R117, R70, 0x114, RZ ;  /* 0x0000011446757824 */ /* 0x010fe400078e02ff */
[----:B------:R-:W2:Y:S01]  /*15940*/  LDC R70, c[0x0][0x3e8] ;  /* 0x0000fa00ff467b82 */ /* 0x000ea20000000800 */
[----:B------:R-:W-:Y:S01]  /*15950*/  LEA.HI.X.SX32 R19, R68, R115, 0x1, P1 ;  /* 0x0000007344137211 */ /* 0x000fe200008f0eff */
[----:B------:R-:W-:Y:S01]  /*15960*/  IMAD R68, R2, 0x89, RZ ;  /* 0x0000008902447824 */ /* 0x000fe200078e02ff */
[----:B------:R-:W-:-:S02]  /*15970*/  PRMT R21, R74, 0x7632, R21 ;  /* 0x000076324a157816 */ /* 0x000fc40000000015 */
[----:B------:R-:W-:Y:S02]  /*15980*/  IADD3 R20, P1, PT, R5, R114, RZ ;  /* 0x0000007205147210 */ /* 0x000fe40007f3e0ff */
[----:B------:R-:W-:Y:S01]  /*15990*/  LEA.HI.X.SX32 R5, R119, R115, 0x1, P2 ;  /* 0x0000007377057211 */ /* 0x000fe200010f0eff */
[----:B0-----:R-:W-:Y:S01]  /*159a0*/  IMAD R119, R72, 0x116, RZ ;  /* 0x0000011648777824 */ /* 0x001fe200078e02ff */
[----:B------:R0:W-:Y:S01]  /*159b0*/  STG.E.U16 desc[UR10][R18.64], R21 ;  /* 0x0000001512007986 */ /* 0x0001e2000c10150a */
[----:B------:R-:W4:Y:S03]  /*159c0*/  LDC R72, c[0x0][0x3e8] ;  /* 0x0000fa00ff487b82 */ /* 0x000f260000000800 */
[----:B------:R5:W-:Y:S01]  /*159d0*/  STG.E.U16 desc[UR10][R4.64], R76 ;  /* 0x0000004c04007986 */ /* 0x000be2000c10150a */
[----:B---3--:R-:W-:-:S04]  /*159e0*/  IMAD R113, R113, 0x118, RZ ;  /* 0x0000011871717824 */ /* 0x008fc800078e02ff */
[----:B------:R-:W3:Y:S01]  /*159f0*/  LDC R74, c[0x0][0x3e8] ;  /* 0x0000fa00ff4a7b82 */ /* 0x000ee20000000800 */
[-C--:B0-----:R-:W-:Y:S01]  /*15a00*/  LEA.HI.X.SX32 R21, R68, R115.reuse, 0x1, P1 ;  /* 0x0000007344157211 */ /* 0x081fe200008f0eff */
[----:B------:R-:W-:Y:S01]  /*15a10*/  IMAD R68, R2, 0x8b, RZ ;  /* 0x0000008b02447824 */ /* 0x000fe200078e02ff */
[----:B------:R-:W-:Y:S02]  /*15a20*/  PRMT R19, R76, 0x7632, R19 ;  /* 0x000076324c137816 */ /* 0x000fe40000000013 */
[-C--:B-----5:R-:W-:Y:S02]  /*15a30*/  IADD3 R4, P1, PT, R117, R114.reuse, RZ ;  /* 0x0000007275047210 */ /* 0x0a0fe40007f3e0ff */
[----:B------:R-:W-:Y:S02]  /*15a40*/  IADD3 R18, P2, PT, R119, R114, RZ ;  /* 0x0000007277127210 */ /* 0x000fe40007f5e0ff */
[----:B------:R-:W-:Y:S01]  /*15a50*/  LEA.HI.X.SX32 R5, R121, R115, 0x1, P1 ;  /* 0x0000007379057211 */ /* 0x000fe200008f0eff */
[----:B------:R0:W-:Y:S01]  /*15a60*/  STG.E.U16 desc[UR10][R20.64], R19 ;  /* 0x0000001314007986 */ /* 0x0001e2000c10150a */
[----:B-1----:R-:W-:-:S03]  /*15a70*/  IMAD R111, R111, 0x11a, RZ ;  /* 0x0000011a6f6f7824 */ /* 0x002fc600078e02ff */
[----:B------:R1:W-:Y:S01]  /*15a80*/  STG.E.U16 desc[UR10][R4.64], R78 ;  /* 0x0000004e04007986 */ /* 0x0003e2000c10150a */
[----:B0-----:R-:W-:Y:S01]  /*15a90*/  LEA.HI.X.SX32 R19, R68, R115, 0x1, P2 ;  /* 0x0000007344137211 */ /* 0x001fe200010f0eff */
[----:B------:R-:W0:Y:S01]  /*15aa0*/  LDC R21, c[0x0][0x3e8] ;  /* 0x0000fa00ff157b82 */ /* 0x000e220000000800 */
[----:B------:R-:W-:Y:S02]  /*15ab0*/  PRMT R68, R78, 0x7632, R68 ;  /* 0x000076324e447816 */ /* 0x000fe40000000044 */
[----:B-1----:R-:W-:-:S03]  /*15ac0*/  IADD3 R4, P1, PT, R113, R114, RZ ;  /* 0x0000007271047210 */ /* 0x002fc60007f3e0ff */
[----:B------:R1:W-:Y:S01]  /*15ad0*/  STG.E.U16 desc[UR10][R18.64], R68 ;  /* 0x0000004412007986 */ /* 0x0003e2000c10150a */
[----:B------:R-:W-:Y:S01]  /*15ae0*/  LEA.HI.X.SX32 R5, R123, R115, 0x1, P1 ;  /* 0x000000737b057211 */ /* 0x000fe200008f0eff */
[----:B------:R-:W-:Y:S01]  /*15af0*/  IMAD R20, R2, 0x8d, RZ ;  /* 0x0000008d02147824 */ /* 0x000fe200078e02ff */
[----:B------:R-:W-:Y:S01]  /*15b00*/  PRMT R76, R80, 0x7632, R76 ;  /* 0x00007632504c7816 */ /* 0x000fe2000000004c */
[----:B------:R-:W5:Y:S02]  /*15b10*/  LDC R78, c[0x0][0x3e8] ;  /* 0x0000fa00ff4e7b82 */ /* 0x000f640000000800 */
[----:B------:R4:W-:Y:S01]  /*15b20*/  STG.E.U16 desc[UR10][R4.64], R80 ;  /* 0x0000005004007986 */ /* 0x0009e2000c10150a */
[----:B-1----:R-:W-:Y:S01]  /*15b30*/  IADD3 R18, P2, PT, R111, R114, RZ ;  /* 0x000000726f127210 */ /* 0x002fe20007f5e0ff */
[----:B--2---:R-:W-:-:S04]  /*15b40*/  IMAD R111, R70, 0x11c, RZ ;  /* 0x0000011c466f7824 */ /* 0x004fc800078e02ff */
[----:B------:R-:W1:Y:S01]  /*15b50*/  LDC R68, c[0x0][0x3e8] ;  /* 0x0000fa00ff447b82 */ /* 0x000e620000000800 */
[----:B----4-:R-:W-:-:S07]  /*15b60*/  IADD3 R4, P1, PT, R111, R114, RZ ;  /* 0x000000726f047210 */ /* 0x010fce0007f3e0ff */
[----:B------:R-:W2:Y:S01]  /*15b70*/  LDC R70, c[0x0][0x3e8] ;  /* 0x0000fa00ff467b82 */ /* 0x000ea20000000800 */
[----:B------:R-:W-:Y:S01]  /*15b80*/  IMAD R111, R72, 0x11e, RZ ;  /* 0x0000011e486f7824 */ /* 0x000fe200078e02ff */
[-C--:B------:R-:W-:Y:S01]  /*15b90*/  LEA.HI.X.SX32 R19, R20, R115.reuse, 0x1, P2 ;  /* 0x0000007314137211 */ /* 0x080fe200010f0eff */
[----:B---3--:R-:W-:Y:S01]  /*15ba0*/  IMAD R113, R74, 0x120, RZ ;  /* 0x000001204a717824 */ /* 0x008fe200078e02ff */
[----:B------:R-:W-:-:S04]  /*15bb0*/  LEA.HI.X.SX32 R5, R125, R115, 0x1, P1 ;  /* 0x000000737d057211 */ /* 0x000fc800008f0eff */
[----:B------:R-:W3:Y:S01]  /*15bc0*/  LDC R72, c[0x0][0x3e8] ;  /* 0x0000fa00ff487b82 */ /* 0x000ee20000000800 */
[----:B------:R4:W-:Y:S01]  /*15bd0*/  STG.E.U16 desc[UR10][R18.64], R76 ;  /* 0x0000004c12007986 */ /* 0x0009e2000c10150a */
[----:B------:R-:W-:-:S03]  /*15be0*/  IMAD R20, R2, 0x8f, RZ ;  /* 0x0000008f02147824 */ /* 0x000fc600078e02ff */
[----:B------:R5:W-:Y:S03]  /*15bf0*/  STG.E.U16 desc[UR10][R4.64], R82 ;  /* 0x0000005204007986 */ /* 0x000be6000c10150a */
[----:B------:R-:W1:Y:S01]  /*15c00*/  LDC R74, c[0x0][0x3e8] ;  /* 0x0000fa00ff4a7b82 */ /* 0x000e620000000800 */
[----:B------:R-:W-:Y:S02]  /*15c10*/  PRMT R80, R82, 0x7632, R80 ;  /* 0x0000763252507816 */ /* 0x000fe40000000050 */
[----:B----4-:R-:W-:Y:S01]  /*15c20*/  IADD3 R18, P1, PT, R111, R114, RZ ;  /* 0x000000726f127210 */ /* 0x010fe20007f3e0ff */
[----:B0-----:R-:W-:-:S04]  /*15c30*/  IMAD R21, R21, 0x122, RZ ;  /* 0x0000012215157824 */ /* 0x001fc800078e02ff */
[----:B------:R-:W0:Y:S01]  /*15c40*/  LDC R76, c[0x0][0x3e8] ;  /* 0x0000fa00ff4c7b82 */ /* 0x000e220000000800 */
[-C--:B-----5:R-:W-:Y:S02]  /*15c50*/  IADD3 R4, P2, PT, R113, R114.reuse, RZ ;  /* 0x0000007271047210 */ /* 0x0a0fe40007f5e0ff */
[-C--:B------:R-:W-:Y:S02]  /*15c60*/  LEA.HI.X.SX32 R19, R20, R115.reuse, 0x1, P1 ;  /* 0x0000007314137211 */ /* 0x080fe400008f0eff */
[----:B------:R-:W-:Y:S01]  /*15c70*/  LEA.HI.X.SX32 R5, R127, R115, 0x1, P2 ;  /* 0x000000737f057211 */ /* 0x000fe200010f0eff */
[----:B------:R-:W-:Y:S02]  /*15c80*/  IMAD R20, R2, 0x91, RZ ;  /* 0x0000009102147824 */ /* 0x000fe400078e02ff */
[----:B------:R-:W-:Y:S01]  /*15c90*/  STG.E.U16 desc[UR10][R18.64], R80 ;  /* 0x0000005012007986 */ /* 0x000fe2000c10150a */
[----:B--2---:R-:W-:Y:S01]  /*15ca0*/  IMAD R111, R70, 0x126, RZ ;  /* 0x00000126466f7824 */ /* 0x004fe200078e02ff */
[----:B------:R-:W2:Y:S02]  /*15cb0*/  LDC R82, c[0x0][0x3e8] ;  /* 0x0000fa00ff527b82 */ /* 0x000ea40000000800 */
[----:B------:R4:W-:Y:S06]  /*15cc0*/  STG.E.U16 desc[UR10][R4.64], R84 ;  /* 0x0000005404007986 */ /* 0x0009ec000c10150a */
[----:B------:R-:W5:Y:S01]  /*15cd0*/  LDC R70, c[0x0][0x3e8] ;  /* 0x0000fa00ff467b82 */ /* 0x000f620000000800 */
[----:B----4-:R-:W-:Y:S01]  /*15ce0*/  IADD3 R4, P1, PT, R21, R114, RZ ;  /* 0x0000007215047210 */ /* 0x010fe20007f3e0ff */
[----:B-1----:R-:W-:Y:S01]  /*15cf0*/  IMAD R21, R68, 0x124, RZ ;  /* 0x0000012444157824 */ /* 0x002fe200078e02ff */
[----:B------:R-:W-:-:S05]  /*15d00*/  PRMT R19, R84, 0x7632, R19 ;  /* 0x0000763254137816 */ /* 0x000fca0000000013 */
[----:B------:R-:W1:Y:S01]  /*15d10*/  LDC R80, c[0x0][0x3e8] ;  /* 0x0000fa00ff507b82 */ /* 0x000e620000000800 */
[-C--:B------:R-:W-:Y:S02]  /*15d20*/  LEA.HI.X.SX32 R5, R20, R115.reuse, 0x1, P1 ;  /* 0x0000007314057211 */ /* 0x080fe400008f0eff */
[-C--:B------:R-:W-:Y:S01]  /*15d30*/  IADD3 R20, P2, PT, R111, R114.reuse, RZ ;  /* 0x000000726f147210 */ /* 0x080fe20007f5e0ff */
[----:B---3--:R-:W-:Y:S01]  /*15d40*/  IMAD R111, R72, 0x128, RZ ;  /* 0x00000128486f7824 */ /* 0x008fe200078e02ff */
[----:B------:R-:W-:Y:S01]  /*15d50*/  IADD3 R18, P1, PT, R21, R114, RZ ;  /* 0x0000007215127210 */ /* 0x000fe20007f3e0ff */
[----:B------:R-:W-:Y:S02]  /*15d60*/  IMAD R68, R2, 0x93, RZ ;  /* 0x0000009302447824 */ /* 0x000fe400078e02ff */
[----:B------:R-:W3:Y:S01]  /*15d70*/  LDC R72, c[0x0][0x3e8] ;  /* 0x0000fa00ff487b82 */ /* 0x000ee20000000800 */
[----:B------:R4:W-:Y:S02]  /*15d80*/  STG.E.U16 desc[UR10][R4.64], R19 ;  /* 0x0000001304007986 */ /* 0x0009e4000c10150a */
[-C--:B------:R-:W-:Y:S01]  /*15d90*/  LEA.HI.X.SX32 R21, R68, R115.reuse, 0x1, P2 ;  /* 0x0000007344157211 */ /* 0x080fe200010f0eff */
[----:B------:R-:W-:Y:S01]  /*15da0*/  IMAD R68, R2, 0x95, RZ ;  /* 0x0000009502447824 */ /* 0x000fe200078e02ff */
[----:B----4-:R-:W-:-:S02]  /*15db0*/  LEA.HI.X.SX32 R19, R129, R115, 0x1, P1 ;  /* 0x0000007381137211 */ /* 0x010fc400008f0eff */
[----:B------:R-:W-:Y:S01]  /*15dc0*/  IADD3 R4, P1, PT, R111, R114, RZ ;  /* 0x000000726f047210 */ /* 0x000fe20007f3e0ff */
[----:B------:R-:W-:Y:S01]  /*15dd0*/  IMAD R111, R74, 0x12a, RZ ;  /* 0x0000012a4a6f7824 */ /* 0x000fe200078e02ff */
[----:B------:R-:W-:Y:S01]  /*15de0*/  PRMT R5, R86, 0x7632, R5 ;  /* 0x0000763256057816 */ /* 0x000fe20000000005 */
[----:B------:R-:W4:Y:S01]  /*15df0*/  LDC R74, c[0x0][0x3e8] ;  /* 0x0000fa00ff4a7b82 */ /* 0x000f220000000800 */
[----:B------:R-:W-:Y:S04]  /*15e00*/  STG.E.U16 desc[UR10][R18.64], R86 ;  /* 0x0000005612007986 */ /* 0x000fe8000c10150a */
[----:B------:R2:W-:Y:S01]  /*15e10*/  STG.E.U16 desc[UR10][R20.64], R5 ;  /* 0x0000000514007986 */ /* 0x0005e2000c10150a */
[----:B0-----:R-:W-:Y:S02]  /*15e20*/  IMAD R113, R76, 0x12c, RZ ;  /* 0x0000012c4c717824 */ /* 0x001fe400078e02ff */
[----:B------:R-:W0:Y:S01]  /*15e30*/  LDC R76, c[0x0][0x3e8] ;  /* 0x0000fa00ff4c7b82 */ /* 0x000e220000000800 */
[----:B--2---:R-:W-:-:S02]  /*15e40*/  LEA.HI.X.SX32 R5, R131, R115, 0x1, P1 ;  /* 0x0000007383057211 */ /* 0x004fc400008f0eff */
[----:B------:R-:W-:Y:S01]  /*15e50*/  IADD3 R18, P1, PT, R111, R114, RZ ;  /* 0x000000726f127210 */ /* 0x000fe20007f3e0ff */
[----:B------:R-:W-:Y:S01]  /*15e60*/  IMAD R21, R78, 0x12e, RZ ;  /* 0x0000012e4e157824 */ /* 0x000fe200078e02ff */
[----:B------:R-:W-:Y:S02]  /*15e70*/  PRMT R78, R88, 0x7632, R78 ;  /* 0x00007632584e7816 */ /* 0x000fe4000000004e */
[----:B------:R-:W-:Y:S01]  /*15e80*/  LEA.HI.X.SX32 R19, R68, R115, 0x1, P1 ;  /* 0x0000007344137211 */ /* 0x000fe200008f0eff */
[----:B------:R2:W-:Y:S01]  /*15e90*/  STG.E.U16 desc[UR10][R4.64], R88 ;  /* 0x0000005804007986 */ /* 0x0005e2000c10150a */
[----:B------:R-:W-:-:S03]  /*15ea0*/  IMAD R68, R2, 0x97, RZ ;  /* 0x0000009702447824 */ /* 0x000fc600078e02ff */
[----:B------:R1:W-:Y:S01]  /*15eb0*/  STG.E.U16 desc[UR10][R18.64], R78 ;  /* 0x0000004e12007986 */ /* 0x0003e2000c10150a */
[-C--:B------:R-:W-:Y:S01]  /*15ec0*/  IADD3 R20, P1, PT, R21, R114.reuse, RZ ;  /* 0x0000007215147210 */ /* 0x080fe20007f3e0ff */
[----:B-----5:R-:W-:Y:S01]  /*15ed0*/  IMAD R111, R70, 0x130, RZ ;  /* 0x00000130466f7824 */ /* 0x020fe200078e02ff */
[----:B--2---:R-:W-:Y:S01]  /*15ee0*/  IADD3 R4, P2, PT, R113, R114, RZ ;  /* 0x0000007271047210 */ /* 0x004fe20007f5e0ff */
[----:B---3--:R-:W-:Y:S02]  /*15ef0*/  IMAD R113, R72, 0x132, RZ ;  /* 0x0000013248717824 */ /* 0x008fe400078e02ff */
[----:B------:R-:W2:Y:S01]  /*15f00*/  LDC R72, c[0x0][0x3e8] ;  /* 0x0000fa00ff487b82 */ /* 0x000ea20000000800 */
[----:B------:R-:W-:Y:S01]  /*15f10*/  LEA.HI.X.SX32 R5, R133, R115, 0x1, P2 ;  /* 0x0000007385057211 */ /* 0x000fe200010f0eff */
[----:B-1----:R-:W-:-:S06]  /*15f20*/  IMAD R117, R80, 0x134, RZ ;  /* 0x0000013450757824 */ /* 0x002fcc00078e02ff */
[----:B------:R-:W1:Y:S01]  /*15f30*/  LDC R78, c[0x0][0x3e8] ;  /* 0x0000fa00ff4e7b82 */ /* 0x000e620000000800 */
[----:B------:R-:W-:Y:S01]  /*15f40*/  LEA.HI.X.SX32 R21, R68, R115, 0x1, P1 ;  /* 0x0000007344157211 */ /* 0x000fe200008f0eff */
[----:B------:R3:W-:Y:S01]  /*15f50*/  STG.E.U16 desc[UR10][R4.64], R90 ;  /* 0x0000005a04007986 */ /* 0x0007e2000c10150a */
[----:B------:R-:W-:Y:S01]  /*15f60*/  PRMT R19, R90, 0x7632, R19 ;  /* 0x000076325a137816 */ /* 0x000fe20000000013 */
[----:B------:R-:W-:-:S04]  /*15f70*/  IMAD R68, R2, 0x99, RZ ;  /* 0x0000009902447824 */ /* 0x000fc800078e02ff */
[----:B------:R-:W5:Y:S01]  /*15f80*/  LDC R80, c[0x0][0x3e8] ;  /* 0x0000fa00ff507b82 */ /* 0x000f620000000800 */
[----:B------:R0:W-:Y:S01]  /*15f90*/  STG.E.U16 desc[UR10][R20.64], R19 ;  /* 0x0000001314007986 */ /* 0x0001e2000c10150a */
[----:B---3--:R-:W-:Y:S01]  /*15fa0*/  IADD3 R4, P1, PT, R111, R114, RZ ;  /* 0x000000726f047210 */ /* 0x008fe20007f3e0ff */
[----:B----4-:R-:W-:-:S05]  /*15fb0*/  IMAD R111, R74, 0x136, RZ ;  /* 0x000001364a6f7824 */ /* 0x010fca00078e02ff */
[----:B------:R-:W3:Y:S01]  /*15fc0*/  LDC R74, c[0x0][0x3e8] ;  /* 0x0000fa00ff4a7b82 */ /* 0x000ee20000000800 */
[-C--:B------:R-:W-:Y:S02]  /*15fd0*/  IADD3 R18, P2, PT, R113, R114.reuse, RZ ;  /* 0x0000007271127210 */ /* 0x080fe40007f5e0ff */
[-C--:B------:R-:W-:Y:S02]  /*15fe0*/  LEA.HI.X.SX32 R5, R135, R115.reuse, 0x1, P1 ;  /* 0x0000007387057211 */ /* 0x080fe400008f0eff */
[----:B0-----:R-:W-:Y:S02]  /*15ff0*/  IADD3 R20, P3, PT, R117, R114, RZ ;  /* 0x0000007275147210 */ /* 0x001fe40007f7e0ff */
[-C--:B------:R-:W-:Y:S02]  /*16000*/  LEA.HI.X.SX32 R19, R68, R115.reuse, 0x1, P2 ;  /* 0x0000007344137211 */ /* 0x080fe400010f0eff */
[----:B------:R-:W-:Y:S01]  /*16010*/  PRMT R84, R92, 0x7632, R84 ;  /* 0x000076325c547816 */ /* 0x000fe20000000054 */
[----:B------:R0:W-:Y:S01]  /*16020*/  STG.E.U16 desc[UR10][R4.64], R92 ;  /* 0x0000005c04007986 */ /* 0x0001e2000c10150a */
[----:B------:R-:W-:Y:S01]  /*16030*/  LEA.HI.X.SX32 R21, R137, R115, 0x1, P3 ;  /* 0x0000007389157211 */ /* 0x000fe200018f0eff */
[----:B------:R-:W-:-:S02]  /*16040*/  IMAD R68, R2, 0x9b, RZ ;  /* 0x0000009b02447824 */ /* 0x000fc400078e02ff */
[----:B------:R1:W-:Y:S01]  /*16050*/  STG.E.U16 desc[UR10][R18.64], R84 ;  /* 0x0000005412007986 */ /* 0x0003e2000c10150a */
[----:B--2---:R-:W-:Y:S02]  /*16060*/  IMAD R113, R72, 0x13a, RZ ;  /* 0x0000013a48717824 */ /* 0x004fe400078e02ff */
[----:B------:R-:W-:Y:S01]  /*16070*/  IMAD R70, R2, 0x9d, RZ ;  /* 0x0000009d02467824 */ /* 0x000fe200078e02ff */
[----:B------:R2:W-:Y:S01]  /*16080*/  STG.E.U16 desc[UR10][R20.64], R94 ;  /* 0x0000005e14007986 */ /* 0x0005e2000c10150a */
[----:B------:R-:W4:Y:S01]  /*16090*/  LDC R72, c[0x0][0x3e8] ;  /* 0x0000fa00ff487b82 */ /* 0x000f220000000800 */
[----:B0-----:R-:W-:Y:S01]  /*160a0*/  IADD3 R4, P1, PT, R111, R114, RZ ;  /* 0x000000726f047210 */ /* 0x001fe20007f3e0ff */
[----:B------:R-:W-:-:S03]  /*160b0*/  IMAD R111, R76, 0x138, RZ ;  /* 0x000001384c6f7824 */ /* 0x000fc600078e02ff */
[----:B------:R-:W-:Y:S01]  /*160c0*/  LEA.HI.X.SX32 R5, R68, R115, 0x1, P1 ;  /* 0x0000007344057211 */ /* 0x000fe200008f0eff */
[----:B-1----:R-:W-:Y:S01]  /*160d0*/  IMAD R19, R78, 0x13c, RZ ;  /* 0x0000013c4e137824 */ /* 0x002fe200078e02ff */
[----:B--2---:R-:W-:Y:S01]  /*160e0*/  PRMT R21, R94, 0x7632, R21 ;  /* 0x000076325e157816 */ /* 0x004fe20000000015 */
[----:B------:R-:W0:Y:S01]  /*160f0*/  LDC R76, c[0x0][0x3e8] ;  /* 0x0000fa00ff4c7b82 */ /* 0x000e220000000800 */
[----:B------:R-:W-:-:S03]  /*16100*/  IADD3 R18, P1, PT, R111, R114, RZ ;  /* 0x000000726f127210 */ /* 0x000fc60007f3e0ff */
[----:B------:R1:W-:Y:S01]  /*16110*/  STG.E.U16 desc[UR10][R4.64], R21 ;  /* 0x0000001504007986 */ /* 0x0003e2000c10150a */
[-C--:B------:R-:W-:Y:S01]  /*16120*/  IADD3 R20, P2, PT, R113, R114.reuse, RZ ;  /* 0x0000007271147210 */ /* 0x080fe20007f5e0ff */
[----:B-----5:R-:W-:Y:S02]  /*16130*/  IMAD R113, R80, 0x140, RZ ;  /* 0x0000014050717824 */ /* 0x020fe400078e02ff */
[----:B---3--:R-:W-:Y:S02]  /*16140*/  IMAD R111, R74, 0x13e, RZ ;  /* 0x0000013e4a6f7824 */ /* 0x008fe400078e02ff */
[----:B------:R-:W2:Y:S01]  /*16150*/  LDC R74, c[0x0][0x3e8] ;  /* 0x0000fa00ff4a7b82 */ /* 0x000ea20000000800 */
[----:B-1----:R-:W-:Y:S02]  /*16160*/  IADD3 R4, P3, PT, R19, R114, RZ ;  /* 0x0000007213047210 */ /* 0x002fe40007f7e0ff */
[-C--:B------:R-:W-:Y:S02]  /*16170*/  LEA.HI.X.SX32 R19, R153, R115.reuse, 0x1, P1 ;  /* 0x0000007399137211 */ /* 0x080fe400008f0eff */
[----:B------:R-:W-:-:S03]  /*16180*/  LEA.HI.X.SX32 R21, R70, R115, 0x1, P2 ;  /* 0x0000007346157211 */ /* 0x000fc600010f0eff */
[----:B------:R1:W-:Y:S01]  /*16190*/  STG.E.U16 desc[UR10][R18.64], R96 ;  /* 0x0000006012007986 */ /* 0x0003e2000c10150a */
[----:B------:R-:W-:Y:S01]  /*161a0*/  PRMT R70, R96, 0x7632, R70 ;  /* 0x0000763260467816 */ /* 0x000fe20000000046 */
[----:B------:R-:W-:Y:S01]  /*161b0*/  IMAD R117, R82, 0x142, RZ ;  /* 0x0000014252757824 */ /* 0x000fe200078e02ff */
[----:B-1----:R-:W-:-:S04]  /*161c0*/  IADD3 R18, P2, PT, R113, R114, RZ ;  /* 0x0000007271127210 */ /* 0x002fc80007f5e0ff */
[-C--:B------:R-:W-:Y:S02]  /*161d0*/  LEA.HI.X.SX32 R19, R69, R115.reuse, 0x1, P2 ;  /* 0x0000007345137211 */ /* 0x080fe400010f0eff */
[----:B------:R-:W1:Y:S01]  /*161e0*/  LDC R69, c[0x0][0x3e8] ;  /* 0x0000fa00ff457b82 */ /* 0x000e620000000800 */
[----:B------:R3:W-:Y:S01]  /*161f0*/  STG.E.U16 desc[UR10][R20.64], R70 ;  /* 0x0000004614007986 */ /* 0x0007e2000c10150a */
[----:B------:R-:W-:Y:S01]  /*16200*/  LEA.HI.X.SX32 R5, R139, R115, 0x1, P3 ;  /* 0x000000738b057211 */ /* 0x000fe200018f0eff */
[----:B------:R-:W-:-:S04]  /*16210*/  IMAD R68, R2, 0x9f, RZ ;  /* 0x0000009f02447824 */ /* 0x000fc800078e02ff */
[----:B------:R5:W-:Y:S01]  /*16220*/  STG.E.U16 desc[UR10][R4.64], R98 ;  /* 0x0000006204007986 */ /* 0x000be2000c10150a */
[----:B---3--:R-:W-:Y:S01]  /*16230*/  IMAD R70, R2, 0xa1, RZ ;  /* 0x000000a102467824 */ /* 0x008fe200078e02ff */
[----:B------:R-:W-:-:S04]  /*16240*/  IADD3 R20, P3, PT, R117, R114, RZ ;  /* 0x0000007275147210 */ /* 0x000fc80007f7e0ff */
[-C--:B------:R-:W-:Y:S02]  /*16250*/  LEA.HI.X.SX32 R21, R70, R115.reuse, 0x1, P3 ;  /* 0x0000007346157211 */ /* 0x080fe400018f0eff */
[----:B-----5:R-:W-:Y:S01]  /*16260*/  IADD3 R4, P1, PT, R111, R114, RZ ;  /* 0x000000726f047210 */ /* 0x020fe20007f3e0ff */
[----:B------:R-:W3:Y:S01]  /*16270*/  LDC R70, c[0x0][0x3e8] ;  /* 0x0000fa00ff467b82 */ /* 0x000ee20000000800 */
[----:B----4-:R-:W-:Y:S01]  /*16280*/  IMAD R111, R72, 0x144, RZ ;  /* 0x00000144486f7824 */ /* 0x010fe200078e02ff */
[----:B------:R-:W-:Y:S01]  /*16290*/  PRMT R78, R98, 0x7632, R78 ;  /* 0x00007632624e7816 */ /* 0x000fe2000000004e */
[----:B--2---:R-:W-:Y:S01]  /*162a0*/  IMAD R117, R74, 0x148, RZ ;  /* 0x000001484a757824 */ /* 0x004fe200078e02ff */
[----:B------:R-:W-:-:S04]  /*162b0*/  LEA.HI.X.SX32 R5, R68, R115, 0x1, P1 ;  /* 0x0000007344057211 */ /* 0x000fc800008f0eff */
[----:B------:R-:W2:Y:S01]  /*162c0*/  LDC R72, c[0x0][0x3e8] ;  /* 0x0000fa00ff487b82 */ /* 0x000ea20000000800 */
[----:B0-----:R-:W-:Y:S01]  /*162d0*/  IMAD R113, R76, 0x146, RZ ;  /* 0x000001464c717824 */ /* 0x001fe200078e02ff */
[----:B------:R0:W-:Y:S06]  /*162e0*/  STG.E.U16 desc[UR10][R4.64], R78 ;  /* 0x0000004e04007986 */ /* 0x0001ec000c10150a */
[----:B------:R-:W4:Y:S01]  /*162f0*/  LDC R74, c[0x0][0x3e8] ;  /* 0x0000fa00ff4a7b82 */ /* 0x000f220000000800 */
[----:B------:R-:W-:Y:S01]  /*16300*/  PRMT R80, R100, 0x7632, R80 ;  /* 0x0000763264507816 */ /* 0x000fe20000000050 */
[----:B------:R5:W-:Y:S01]  /*16310*/  STG.E.U16 desc[UR10][R18.64], R100 ;  /* 0x0000006412007986 */ /* 0x000be2000c10150a */
[----:B------:R-:W-:Y:S01]  /*16320*/  IMAD R68, R2, 0xa3, RZ ;  /* 0x000000a302447824 */ /* 0x000fe200078e02ff */
[----:B0-----:R-:W-:Y:S01]  /*16330*/  IADD3 R4, P1, PT, R111, R114, RZ ;  /* 0x000000726f047210 */ /* 0x001fe20007f3e0ff */
[----:B-1----:R-:W-:-:S03]  /*16340*/  IMAD R111, R69, 0x14a, RZ ;  /* 0x0000014a456f7824 */ /* 0x002fc600078e02ff */
[----:B------:R-:W0:Y:S01]  /*16350*/  LDC R76, c[0x0][0x3e8] ;  /* 0x0000fa00ff4c7b82 */ /* 0x000e220000000800 */
[----:B------:R1:W-:Y:S01]  /*16360*/  STG.E.U16 desc[UR10][R20.64], R80 ;  /* 0x0000005014007986 */ /* 0x0003e2000c10150a */
[----:B------:R-:W-:Y:S02]  /*16370*/  LEA.HI.X.SX32 R5, R161, R115, 0x1, P1 ;  /* 0x00000073a1057211 */ /* 0x000fe400008f0eff */
[----:B-----5:R-:W-:-:S04]  /*16380*/  IADD3 R18, P2, PT, R113, R114, RZ ;  /* 0x0000007271127210 */ /* 0x020fc80007f5e0ff */
[----:B------:R-:W5:Y:S01]  /*16390*/  LDC R69, c[0x0][0x3e8] ;  /* 0x0000fa00ff457b82 */ /* 0x000f620000000800 */
[----:B------:R-:W-:Y:S02]  /*163a0*/  LEA.HI.X.SX32 R19, R68, R115, 0x1, P2 ;  /* 0x0000007344137211 */ /* 0x000fe400010f0eff */
[----:B-1----:R-:W-:-:S05]  /*163b0*/  PRMT R80, R102, 0x7632, R80 ;  /* 0x0000763266507816 */ /* 0x002fca0000000050 */
[----:B------:R-:W1:Y:S01]  /*163c0*/  LDC R78, c[0x0][0x3e8] ;  /* 0x0000fa00ff4e7b82 */ /* 0x000e620000000800 */
[----:B------:R-:W-:Y:S01]  /*163d0*/  IADD3 R20, P3, PT, R117, R114, RZ ;  /* 0x0000007275147210 */ /* 0x000fe20007f7e0ff */
[----:B------:R2:W-:Y:S01]  /*163e0*/  STG.E.U16 desc[UR10][R4.64], R102 ;  /* 0x0000006604007986 */ /* 0x0005e2000c10150a */
[----:B------:R-:W-:Y:S02]  /*163f0*/  IMAD R68, R2, 0xa5, RZ ;  /* 0x000000a502447824 */ /* 0x000fe400078e02ff */
[----:B------:R-:W-:Y:S01]  /*16400*/  LEA.HI.X.SX32 R21, R141, R115, 0x1, P3 ;  /* 0x000000738d157211 */ /* 0x000fe200018f0eff */
[----:B------:R4:W-:Y:S01]  /*16410*/  STG.E.U16 desc[UR10][R18.64], R80 ;  /* 0x0000005012007986 */ /* 0x0009e2000c10150a */
[----:B---3--:R-:W-:-:S03]  /*16420*/  IMAD R113, R70, 0x14c, RZ ;  /* 0x0000014c46717824 */ /* 0x008fc600078e02ff */
[----:B------:R3:W-:Y:S01]  /*16430*/  STG.E.U16 desc[UR10][R20.64], R104 ;  /* 0x0000006814007986 */ /* 0x0007e2000c10150a */
[----:B--2---:R-:W-:Y:S01]  /*16440*/  IMAD R5, R72, 0x14e, RZ ;  /* 0x0000014e48057824 */ /* 0x004fe200078e02ff */
[-C--:B----4-:R-:W-:Y:S01]  /*16450*/  IADD3 R18, P1, PT, R111, R114.reuse, RZ ;  /* 0x000000726f127210 */ /* 0x090fe20007f3e0ff */
[----:B------:R-:W-:Y:S01]  /*16460*/  IMAD R70, R2, 0xa7, RZ ;  /* 0x000000a702467824 */ /* 0x000fe200078e02ff */
[-C--:B------:R-:W-:Y:S01]  /*16470*/  IADD3 R4, P2, PT, R113, R114.reuse, RZ ;  /* 0x0000007271047210 */ /* 0x080fe20007f5e0ff */
[----:B------:R-:W2:Y:S01]  /*16480*/  LDC R72, c[0x0][0x3e8] ;  /* 0x0000fa00ff487b82 */ /* 0x000ea20000000800 */
[----:B------:R-:W-:Y:S01]  /*16490*/  LEA.HI.X.SX32 R19, R68, R115, 0x1, P1 ;  /* 0x0000007344137211 */ /* 0x000fe200008f0eff */
[----:B---3--:R-:W-:Y:S01]  /*164a0*/  IMAD R21, R74, 0x150, RZ ;  /* 0x000001504a157824 */ /* 0x008fe200078e02ff */
[----:B------:R-:W-:Y:S02]  /*164b0*/  PRMT R68, R104, 0x7632, R68 ;  /* 0x0000763268447816 */ /* 0x000fe40000000044 */
[----:B------:R-:W-:-:S03]  /*164c0*/  IADD3 R20, P1, PT, R5, R114, RZ ;  /* 0x0000007205147210 */ /* 0x000fc60007f3e0ff */
[----:B------:R-:W3:Y:S01]  /*164d0*/  LDC R74, c[0x0][0x3e8] ;  /* 0x0000fa00ff4a7b82 */ /* 0x000ee20000000800 */
[-C--:B------:R-:W-:Y:S01]  /*164e0*/  LEA.HI.X.SX32 R5, R143, R115.reuse, 0x1, P2 ;  /* 0x000000738f057211 */ /* 0x080fe200010f0eff */
[----:B------:R4:W-:Y:S01]  /*164f0*/  STG.E.U16 desc[UR10][R18.64], R68 ;  /* 0x0000004412007986 */ /* 0x0009e2000c10150a */
[----:B0-----:R-:W-:Y:S01]  /*16500*/  IMAD R111, R76, 0x152, RZ ;  /* 0x000001524c6f7824 */ /* 0x001fe200078e02ff */
[----:B------:R-:W-:Y:S01]  /*16510*/  PRMT R82, R106, 0x7632, R82 ;  /* 0x000076326a527816 */ /* 0x000fe20000000052 */
[----:B-----5:R-:W-:Y:S01]  /*16520*/  IMAD R69, R69, 0x154, RZ ;  /* 0x0000015445457824 */ /* 0x020fe200078e02ff */
[----:B------:R1:W-:Y:S02]  /*16530*/  STG.E.U16 desc[UR10][R4.64], R106 ;  /* 0x0000006a04007986 */ /* 0x0003e4000c10150a */
[----:B------:R-:W0:Y:S01]  /*16540*/  LDC R76, c[0x0][0x3e8] ;  /* 0x0000fa00ff4c7b82 */ /* 0x000e220000000800 */
[-C--:B----4-:R-:W-:Y:S02]  /*16550*/  IADD3 R18, P2, PT, R21, R114.reuse, RZ ;  /* 0x0000007215127210 */ /* 0x090fe40007f5e0ff */
[-C--:B------:R-:W-:Y:S01]  /*16560*/  LEA.HI.X.SX32 R21, R70, R115.reuse, 0x1, P1 ;  /* 0x0000007346157211 */ /* 0x080fe200008f0eff */
[----:B------:R-:W-:Y:S01]  /*16570*/  IMAD R70, R2, 0xa9, RZ ;  /* 0x000000a902467824 */ /* 0x000fe200078e02ff */
[-C--:B------:R-:W-:Y:S01]  /*16580*/  LEA.HI.X.SX32 R19, R159, R115.reuse, 0x1, P2 ;  /* 0x000000739f137211 */ /* 0x080fe200010f0eff */
[----:B-1----:R-:W-:Y:S01]  /*16590*/  IMAD R5, R78, 0x156, RZ ;  /* 0x000001564e057824 */ /* 0x002fe200078e02ff */
[-C--:B------:R-:W-:Y:S01]  /*165a0*/  IADD3 R68, P1, PT, R111, R114.reuse, RZ ;  /* 0x000000726f447210 */ /* 0x080fe20007f3e0ff */
[----:B------:R-:W1:Y:S01]  /*165b0*/  LDC R80, c[0x0][0x3e8] ;  /* 0x0000fa00ff507b82 */ /* 0x000e620000000800 */
[----:B------:R-:W-:Y:S01]  /*165c0*/  IADD3 R4, P2, PT, R69, R114, RZ ;  /* 0x0000007245047210 */ /* 0x000fe20007f5e0ff */
[----:B------:R-:W-:Y:S01]  /*165d0*/  STG.E.U16 desc[UR10][R20.64], R82 ;  /* 0x0000005214007986 */ /* 0x000fe2000c10150a */
[----:B------:R-:W-:-:S03]  /*165e0*/  LEA.HI.X.SX32 R69, R70, R115, 0x1, P1 ;  /* 0x0000007346457211 */ /* 0x000fc600008f0eff */
[----:B------:R4:W-:Y:S01]  /*165f0*/  STG.E.U16 desc[UR10][R18.64], R108 ;  /* 0x0000006c12007986 */ /* 0x0009e2000c10150a */
[----:B---3--:R-:W-:Y:S02]  /*16600*/  IMAD R111, R74, 0x15a, RZ ;  /* 0x0000015a4a6f7824 */ /* 0x008fe400078e02ff */
[----:B------:R-:W3:Y:S01]  /*16610*/  LDC R74, c[0x0][0x3e8] ;  /* 0x0000fa00ff4a7b82 */ /* 0x000ee20000000800 */
[----:B----4-:R-:W-:Y:S02]  /*16620*/  IADD3 R18, P1, PT, R5, R114, RZ ;  /* 0x0000007205127210 */ /* 0x010fe40007f3e0ff */
[----:B------:R-:W-:-:S05]  /*16630*/  LEA.HI.X.SX32 R5, R71, R115, 0x1, P2 ;  /* 0x0000007347057211 */ /* 0x000fca00010f0eff */
[----:B------:R-:W4:Y:S01]  /*16640*/  LDC R71, c[0x0][0x3e8] ;  /* 0x0000fa00ff477b82 */ /* 0x000f220000000800 */
[----:B------:R-:W-:Y:S01]  /*16650*/  PRMT R19, R108, 0x7632, R19 ;  /* 0x000076326c137816 */ /* 0x000fe20000000013 */
[----:B------:R-:W-:Y:S02]  /*16660*/  IMAD R20, R2, 0xab, RZ ;  /* 0x000000ab02147824 */ /* 0x000fe400078e02ff */
[----:B--2---:R-:W-:Y:S02]  /*16670*/  IMAD R21, R72, 0x158, RZ ;  /* 0x0000015848157824 */ /* 0x004fe400078e02ff */
[----:B------:R2:W-:Y:S02]  /*16680*/  STG.E.U16 desc[UR10][R68.64], R19 ;  /* 0x0000001344007986 */ /* 0x0005e4000c10150a */
[----:B------:R-:W5:Y:S01]  /*16690*/  LDC R72, c[0x0][0x3e8] ;  /* 0x0000fa00ff487b82 */ /* 0x000f620000000800 */
[----:B------:R-:W-:Y:S01]  /*166a0*/  IMAD R70, R2, 0xad, RZ ;  /* 0x000000ad02467824 */ /* 0x000fe200078e02ff */
[----:B------:R0:W-:Y:S01]  /*166b0*/  STG.E.U16 desc[UR10][R4.64], R110 ;  /* 0x0000006e04007986 */ /* 0x0001e2000c10150a */
[----:B--2---:R-:W-:-:S02]  /*166c0*/  LEA.HI.X.SX32 R19, R20, R115, 0x1, P1 ;  /* 0x0000007314137211 */ /* 0x004fc400008f0eff */
[----:B------:R-:W-:Y:S02]  /*166d0*/  PRMT R69, R110, 0x7632, R69 ;  /* 0x000076326e457816 */ /* 0x000fe40000000045 */
[-C--:B------:R-:W-:Y:S01]  /*166e0*/  IADD3 R20, P1, PT, R21, R114.reuse, RZ ;  /* 0x0000007215147210 */ /* 0x080fe20007f3e0ff */
[----:B0-----:R-:W-:Y:S01]  /*166f0*/  IMAD R5, R76, 0x15c, RZ ;  /* 0x0000015c4c057824 */ /* 0x001fe200078e02ff */
[-C--:B------:R-:W-:Y:S01]  /*16700*/  IADD3 R68, P2, PT, R111, R114.reuse, RZ ;  /* 0x000000726f447210 */ /* 0x080fe20007f5e0ff */
[----:B------:R1:W-:Y:S01]  /*16710*/  STG.E.U16 desc[UR10][R18.64], R69 ;  /* 0x0000004512007986 */ /* 0x0003e2000c10150a */
[----:B------:R-:W-:Y:S02]  /*16720*/  LEA.HI.X.SX32 R21, R75, R115, 0x1, P1 ;  /* 0x000000734b157211 */ /* 0x000fe400008f0eff */
[----:B------:R-:W-:Y:S01]  /*16730*/  IADD3 R4, P1, PT, R5, R114, RZ ;  /* 0x0000007205047210 */ /* 0x000fe20007f3e0ff */
[----:B------:R-:W0:Y:S01]  /*16740*/  LDC R75, c[0x0][0x3e8] ;  /* 0x0000fa00ff4b7b82 */ /* 0x000e220000000800 */
[----:B------:R-:W-:Y:S01]  /*16750*/  F2FP.BF16.F32.PACK_AB R175, R176, R175 ;  /* 0x000000afb0af723e */ /* 0x000fe200000010ff */
[----:B----4-:R-:W-:-:S02]  /*16760*/  IMAD R71, R71, 0x160, RZ ;  /* 0x0000016047477824 */ /* 0x010fc400078e02ff */
[----:B-1----:R-:W-:Y:S01]  /*16770*/  IMAD R19, R80, 0x15e, RZ ;  /* 0x0000015e50137824 */ /* 0x002fe200078e02ff */
[-C--:B------:R-:W-:Y:S01]  /*16780*/  LEA.HI.X.SX32 R69, R70, R115.reuse, 0x1, P2 ;  /* 0x0000007346457211 */ /* 0x080fe200010f0eff */
[----:B------:R-:W-:Y:S01]  /*16790*/  IMAD R70, R2, 0xaf, RZ ;  /* 0x000000af02467824 */ /* 0x000fe200078e02ff */
[----:B------:R-:W-:Y:S02]  /*167a0*/  PRMT R76, R112, 0x7632, R76 ;  /* 0x00007632704c7816 */ /* 0x000fe4000000004c */
[----:B------:R-:W-:Y:S01]  /*167b0*/  IADD3 R18, P2, PT, R19, R114, RZ ;  /* 0x0000007213127210 */ /* 0x000fe20007f5e0ff */
[----:B------:R1:W-:Y:S01]  /*167c0*/  STG.E.U16 desc[UR10][R20.64], R112 ;  /* 0x0000007014007986 */ /* 0x0003e2000c10150a */
[-C--:B------:R-:W-:Y:S02]  /*167d0*/  LEA.HI.X.SX32 R5, R3, R115.reuse, 0x1, P1 ;  /* 0x0000007303057211 */ /* 0x080fe400008f0eff */
[----:B------:R-:W-:Y:S01]  /*167e0*/  LEA.HI.X.SX32 R19, R70, R115, 0x1, P2 ;  /* 0x0000007346137211 */ /* 0x000fe200010f0eff */
[----:B------:R5:W-:Y:S01]  /*167f0*/  STG.E.U16 desc[UR10][R68.64], R76 ;  /* 0x0000004c44007986 */ /* 0x000be2000c10150a */
[----:B------:R-:W2:Y:S03]  /*16800*/  LDC R3, c[0x0][0x3e8] ;  /* 0x0000fa00ff037b82 */ /* 0x000ea60000000800 */
[----:B------:R-:W-:Y:S01]  /*16810*/  STG.E.U16 desc[UR10][R4.64], R175 ;  /* 0x000000af04007986 */ /* 0x000fe2000c10150a */
[----:B-1----:R-:W-:-:S02]  /*16820*/  PRMT R21, R175, 0x7632, R21 ;  /* 0x00007632af157816 */ /* 0x002fc40000000015 */
[-C--:B------:R-:W-:Y:S02]  /*16830*/  IADD3 R20, P1, PT, R71, R114.reuse, RZ ;  /* 0x0000007247147210 */ /* 0x080fe40007f3e0ff */
[----:B------:R-:W1:Y:S01]  /*16840*/  LDC R71, c[0x0][0x3e8] ;  /* 0x0000fa00ff477b82 */ /* 0x000e620000000800 */
[----:B------:R4:W-:Y:S01]  /*16850*/  STG.E.U16 desc[UR10][R18.64], R21 ;  /* 0x0000001512007986 */ /* 0x0009e2000c10150a */
[----:B-----5:R-:W-:Y:S02]  /*16860*/  IMAD R69, R72, 0x162, RZ ;  /* 0x0000016248457824 */ /* 0x020fe400078e02ff */
[----:B------:R-:W-:Y:S01]  /*16870*/  IMAD R70, R2, 0xb1, RZ ;  /* 0x000000b102467824 */ /* 0x000fe200078e02ff */
[----:B------:R-:W-:Y:S01]  /*16880*/  F2FP.BF16.F32.PACK_AB R177, R178, R177 ;  /* 0x000000b1b2b1723e */ /* 0x000fe200000010ff */
[----:B0-----:R-:W-:Y:S02]  /*16890*/  IMAD R75, R75, 0x166, RZ ;  /* 0x000001664b4b7824 */ /* 0x001fe400078e02ff */
[----:B------:R-:W0:Y:S01]  /*168a0*/  LDC R72, c[0x0][0x3e8] ;  /* 0x0000fa00ff487b82 */ /* 0x000e220000000800 */
[-C--:B----4-:R-:W-:Y:S01]  /*168b0*/  LEA.HI.X.SX32 R21, R73, R115.reuse, 0x1, P1 ;  /* 0x0000007349157211 */ /* 0x090fe200008f0eff */
[----:B---3--:R-:W-:Y:S01]  /*168c0*/  IMAD R73, R74, 0x164, RZ ;  /* 0x000001644a497824 */ /* 0x008fe200078e02ff */
[-C--:B------:R-:W-:Y:S01]  /*168d0*/  IADD3 R68, P1, PT, R69, R114.reuse, RZ ;  /* 0x0000007245447210 */ /* 0x080fe20007f3e0ff */
[----:B--2---:R-:W-:Y:S01]  /*168e0*/  IMAD R3, R3, 0x168, RZ ;  /* 0x0000016803037824 */ /* 0x004fe200078e02ff */
[----:B------:R-:W-:Y:S01]  /*168f0*/  PRMT R5, R177, 0x7632, R5 ;  /* 0x00007632b1057816 */ /* 0x000fe20000000005 */
[----:B------:R2:W-:Y:S01]  /*16900*/  STG.E.U16 desc[UR10][R20.64], R177 ;  /* 0x000000b114007986 */ /* 0x0005e2000c10150a */
[----:B------:R-:W-:Y:S01]  /*16910*/  IADD3 R18, P2, PT, R73, R114, RZ ;  /* 0x0000007249127210 */ /* 0x000fe20007f5e0ff */
[----:B------:R-:W3:Y:S01]  /*16920*/  LDC R74, c[0x0][0x3e8] ;  /* 0x0000fa00ff4a7b82 */ /* 0x000ee20000000800 */
[----:B------:R-:W-:-:S07]  /*16930*/  LEA.HI.X.SX32 R69, R70, R115, 0x1, P1 ;  /* 0x0000007346457211 */ /* 0x000fce00008f0eff */
[----:B------:R-:W4:Y:S01]  /*16940*/  LDC R73, c[0x0][0x3e8] ;  /* 0x0000fa00ff497b82 */ /* 0x000f220000000800 */
[----:B------:R-:W-:Y:S01]  /*16950*/  LEA.HI.X.SX32 R19, R132, R115, 0x1, P2 ;  /* 0x0000007384137211 */ /* 0x000fe200010f0eff */
[----:B--2---:R-:W-:Y:S01]  /*16960*/  IMAD R20, R2, 0xb3, RZ ;  /* 0x000000b302147824 */ /* 0x004fe200078e02ff */
[----:B------:R-:W-:-:S05]  /*16970*/  IADD3 R4, P1, PT, R75, R114, RZ ;  /* 0x000000724b047210 */ /* 0x000fca0007f3e0ff */
[----:B------:R-:W2:Y:S01]  /*16980*/  LDC R70, c[0x0][0x3e8] ;  /* 0x0000fa00ff467b82 */ /* 0x000ea20000000800 */
[----:B------:R5:W-:Y:S01]  /*16990*/  STG.E.U16 desc[UR10][R68.64], R5 ;  /* 0x0000000544007986 */ /* 0x000be2000c10150a */
[----:B-1----:R-:W-:-:S03]  /*169a0*/  IMAD R71, R71, 0x16a, RZ ;  /* 0x0000016a47477824 */ /* 0x002fc600078e02ff */
[----:B------:R1:W-:Y:S01]  /*169b0*/  STG.E.U16 desc[UR10][R18.64], R118 ;  /* 0x0000007612007986 */ /* 0x0003e2000c10150a */
[----:B------:R-:W-:Y:S02]  /*169c0*/  PRMT R76, R120, 0x7632, R76 ;  /* 0x00007632784c7816 */ /* 0x000fe4000000004c */
[----:B------:R-:W0:Y:S01]  /*169d0*/  LDC R75, c[0x0][0x3e8] ;  /* 0x0000fa00ff4b7b82 */ /* 0x000e220000000800 */
[-C--:B-----5:R-:W-:Y:S02]  /*169e0*/  LEA.HI.X.SX32 R5, R20, R115.reuse, 0x1, P1 ;  /* 0x0000007314057211 */ /* 0x0a0fe400008f0eff */
[----:B-1----:R-:W-:Y:S02]  /*169f0*/  PRMT R19, R118, 0x7632, R19 ;  /* 0x0000763276137816 */ /* 0x002fe40000000013 */
[-C--:B------:R-:W-:Y:S01]  /*16a00*/  IADD3 R18, P1, PT, R3, R114.reuse, RZ ;  /* 0x0000007203127210 */ /* 0x080fe20007f3e0ff */
[----:B------:R-:W-:Y:S01]  /*16a10*/  IMAD R68, R2, 0xb5, RZ ;  /* 0x000000b502447824 */ /* 0x000fe200078e02ff */
[----:B------:R-:W-:Y:S01]  /*16a20*/  IADD3 R20, P2, PT, R71, R114, RZ ;  /* 0x0000007247147210 */ /* 0x000fe20007f5e0ff */
[----:B------:R1:W-:Y:S01]  /*16a30*/  STG.E.U16 desc[UR10][R4.64], R19 ;  /* 0x0000001304007986 */ /* 0x0003e2000c10150a */
[----:B------:R-:W5:Y:S01]  /*16a40*/  LDC R71, c[0x0][0x3e8] ;  /* 0x0000fa00ff477b82 */ /* 0x000f620000000800 */
[----:B----4-:R-:W-:Y:S01]  /*16a50*/  IMAD R73, R73, 0x170, RZ ;  /* 0x0000017049497824 */ /* 0x010fe200078e02ff */
[----:B------:R-:W-:Y:S01]  /*16a60*/  LEA.HI.X.SX32 R21, R68, R115, 0x1, P2 ;  /* 0x0000007344157211 */ /* 0x000fe200010f0eff */
[----:B--2---:R-:W-:-:S05]  /*16a70*/  IMAD R69, R70, 0x16c, RZ ;  /* 0x0000016c46457824 */ /* 0x004fca00078e02ff */
[----:B------:R-:W2:Y:S01]  /*16a80*/  LDC R3, c[0x0][0x3e8] ;  /* 0x0000fa00ff037b82 */ /* 0x000ea20000000800 */
[----:B-1----:R-:W-:-:S05]  /*16a90*/  LEA.HI.X.SX32 R19, R77, R115, 0x1, P1 ;  /* 0x000000734d137211 */ /* 0x002fca00008f0eff */
[----:B------:R1:W-:Y:S01]  /*16aa0*/  STG.E.U16 desc[UR10][R18.64], R120 ;  /* 0x0000007812007986 */ /* 0x0003e2000c10150a */
[-C--:B------:R-:W-:Y:S01]  /*16ab0*/  IADD3 R68, P1, PT, R69, R114.reuse, RZ ;  /* 0x0000007245447210 */ /* 0x080fe20007f3e0ff */
[----:B0-----:R-:W-:Y:S01]  /*16ac0*/  IMAD R5, R72, 0x16e, RZ ;  /* 0x0000016e48057824 */ /* 0x001fe200078e02ff */
[-C--:B-1----:R-:W-:Y:S01]  /*16ad0*/  IADD3 R18, P2, PT, R73, R114.reuse, RZ ;  /* 0x0000007249127210 */ /* 0x082fe20007f5e0ff */
[----:B------:R-:W-:Y:S01]  /*16ae0*/  IMAD R70, R2, 0xb7, RZ ;  /* 0x000000b702467824 */ /* 0x000fe200078e02ff */
[-C--:B------:R-:W-:Y:S01]  /*16af0*/  LEA.HI.X.SX32 R69, R145, R115.reuse, 0x1, P1 ;  /* 0x0000007391457211 */ /* 0x080fe200008f0eff */
[----:B------:R3:W-:Y:S01]  /*16b00*/  STG.E.U16 desc[UR10][R20.64], R76 ;  /* 0x0000004c14007986 */ /* 0x0007e2000c10150a */
[----:B------:R-:W-:Y:S01]  /*16b10*/  LEA.HI.X.SX32 R19, R67, R115, 0x1, P2 ;  /* 0x0000007343137211 */ /* 0x000fe200010f0eff */
[----:B-----5:R-:W-:Y:S01]  /*16b20*/  IMAD R71, R71, 0x176, RZ ;  /* 0x0000017647477824 */ /* 0x020fe200078e02ff */
[----:B------:R-:W0:Y:S01]  /*16b30*/  LDC R67, c[0x0][0x3e8] ;  /* 0x0000fa00ff437b82 */ /* 0x000e220000000800 */
[----:B------:R-:W-:-:S02]  /*16b40*/  IADD3 R4, P1, PT, R5, R114, RZ ;  /* 0x0000007205047210 */ /* 0x000fc40007f3e0ff */
[----:B------:R-:W-:Y:S02]  /*16b50*/  PRMT R72, R122, 0x7632, R72 ;  /* 0x000076327a487816 */ /* 0x000fe40000000048 */
[----:B------:R-:W-:-:S03]  /*16b60*/  LEA.HI.X.SX32 R5, R70, R115, 0x1, P1 ;  /* 0x0000007346057211 */ /* 0x000fc600008f0eff */
[----:B------:R-:W1:Y:S01]  /*16b70*/  LDC R73, c[0x0][0x3e8] ;  /* 0x0000fa00ff497b82 */ /* 0x000e620000000800 */
[----:B---3--:R-:W-:Y:S02]  /*16b80*/  IMAD R21, R74, 0x172, RZ ;  /* 0x000001724a157824 */ /* 0x008fe400078e02ff */
[----:B------:R-:W-:Y:S01]  /*16b90*/  IMAD R70, R2, 0xb9, RZ ;  /* 0x000000b902467824 */ /* 0x000fe200078e02ff */
[----:B------:R2:W-:Y:S02]  /*16ba0*/  STG.E.U16 desc[UR10][R68.64], R122 ;  /* 0x0000007a44007986 */ /* 0x0005e4000c10150a */
[-C--:B------:R-:W-:Y:S02]  /*16bb0*/  IADD3 R20, P1, PT, R21, R114.reuse, RZ ;  /* 0x0000007215147210 */ /* 0x080fe40007f3e0ff */
[----:B------:R3:W-:Y:S01]  /*16bc0*/  STG.E.U16 desc[UR10][R4.64], R72 ;  /* 0x0000004804007986 */ /* 0x0007e2000c10150a */
[----:B------:R-:W-:Y:S01]  /*16bd0*/  IMAD R75, R75, 0x178, RZ ;  /* 0x000001784b4b7824 */ /* 0x000fe200078e02ff */
[----:B------:R-:W-:Y:S01]  /*16be0*/  LEA.HI.X.SX32 R21, R70, R115, 0x1, P1 ;  /* 0x0000007346157211 */ /* 0x000fe200008f0eff */
[----:B------:R-:W4:Y:S01]  /*16bf0*/  LDC R74, c[0x0][0x3e8] ;  /* 0x0000fa00ff4a7b82 */ /* 0x000f220000000800 */
[----:B--2---:R-:W-:Y:S01]  /*16c00*/  IMAD R69, R3, 0x174, RZ ;  /* 0x0000017403457824 */ /* 0x004fe200078e02ff */
[----:B------:R-:W-:-:S06]  /*16c10*/  IADD3 R68, P2, PT, R71, R114, RZ ;  /* 0x0000007247447210 */ /* 0x000fcc0007f5e0ff */
[----:B------:R-:W2:Y:S01]  /*16c20*/  LDC R3, c[0x0][0x3e8] ;  /* 0x0000fa00ff037b82 */ /* 0x000ea20000000800 */
[----:B---3--:R-:W-:Y:S01]  /*16c30*/  PRMT R5, R124, 0x7632, R5 ;  /* 0x000076327c057816 */ /* 0x008fe20000000005 */
[----:B------:R3:W-:Y:S01]  /*16c40*/  STG.E.U16 desc[UR10][R18.64], R124 ;  /* 0x0000007c12007986 */ /* 0x0007e2000c10150a */
[----:B------:R-:W-:-:S05]  /*16c50*/  IMAD R70, R2, 0xbb, RZ ;  /* 0x000000bb02467824 */ /* 0x000fca00078e02ff */
[----:B------:R-:W5:Y:S01]  /*16c60*/  LDC R71, c[0x0][0x3e8] ;  /* 0x0000fa00ff477b82 */ /* 0x000f620000000800 */
[----:B------:R0:W-:Y:S01]  /*16c70*/  STG.E.U16 desc[UR10][R20.64], R5 ;  /* 0x0000000514007986 */ /* 0x0001e2000c10150a */
[-C--:B------:R-:W-:Y:S02]  /*16c80*/  IADD3 R4, P1, PT, R69, R114.reuse, RZ ;  /* 0x0000007245047210 */ /* 0x080fe40007f3e0ff */
[-C--:B------:R-:W-:Y:S01]  /*16c90*/  LEA.HI.X.SX32 R69, R70, R115.reuse, 0x1, P2 ;  /* 0x0000007346457211 */ /* 0x080fe200010f0eff */
[----:B------:R-:W-:Y:S01]  /*16ca0*/  IMAD R70, R2, 0xbd, RZ ;  /* 0x000000bd02467824 */ /* 0x000fe200078e02ff */
[-C--:B---3--:R-:W-:Y:S02]  /*16cb0*/  IADD3 R18, P3, PT, R75, R114.reuse, RZ ;  /* 0x000000724b127210 */ /* 0x088fe40007f7e0ff */
[----:B------:R-:W-:Y:S01]  /*16cc0*/  PRMT R76, R126, 0x7632, R76 ;  /* 0x000076327e4c7816 */ /* 0x000fe2000000004c */
[----:B-1----:R-:W-:Y:S02]  /*16cd0*/  IMAD R73, R73, 0x17c, RZ ;  /* 0x0000017c49497824 */ /* 0x002fe400078e02ff */
[----:B0-----:R-:W-:Y:S01]  /*16ce0*/  IMAD R21, R67, 0x17a, RZ ;  /* 0x0000017a43157824 */ /* 0x001fe200078e02ff */
[-C--:B------:R-:W-:Y:S01]  /*16cf0*/  LEA.HI.X.SX32 R5, R134, R115.reuse, 0x1, P1 ;  /* 0x0000007386057211 */ /* 0x080fe200008f0eff */
[----:B------:R-:W0:Y:S03]  /*16d00*/  LDC R67, c[0x0][0x3e8] ;  /* 0x0000fa00ff437b82 */ /* 0x000e260000000800 */
[----:B------:R-:W-:Y:S01]  /*16d10*/  IADD3 R20, P1, PT, R21, R114, RZ ;  /* 0x0000007215147210 */ /* 0x000fe20007f3e0ff */
[----:B------:R1:W-:Y:S01]  /*16d20*/  STG.E.U16 desc[UR10][R4.64], R126 ;  /* 0x0000007e04007986 */ /* 0x0003e2000c10150a */
[----:B------:R-:W-:-:S02]  /*16d30*/  LEA.HI.X.SX32 R19, R79, R115, 0x1, P3 ;  /* 0x000000734f137211 */ /* 0x000fc400018f0eff */
[----:B------:R-:W-:Y:S01]  /*16d40*/  LEA.HI.X.SX32 R21, R70, R115, 0x1, P1 ;  /* 0x0000007346157211 */ /* 0x000fe200008f0eff */
[----:B------:R-:W-:Y:S01]  /*16d50*/  STG.E.U16 desc[UR10][R68.64], R76 ;  /* 0x0000004c44007986 */ /* 0x000fe2000c10150a */
[----:B------:R-:W3:Y:S01]  /*16d60*/  LDC R70, c[0x0][0x3e8] ;  /* 0x0000fa00ff467b82 */ /* 0x000ee20000000800 */
[----:B--2---:R-:W-:Y:S02]  /*16d70*/  IMAD R3, R3, 0x17e, RZ ;  /* 0x0000017e03037824 */ /* 0x004fe400078e02ff */
[----:B------:R2:W-:Y:S01]  /*16d80*/  STG.E.U16 desc[UR10][R18.64], R128 ;  /* 0x0000008012007986 */ /* 0x0005e2000c10150a */
[----:B-1----:R-:W-:-:S04]  /*16d90*/  PRMT R5, R128, 0x7632, R5 ;  /* 0x0000763280057816 */ /* 0x002fc80000000005 */
[----:B------:R-:W1:Y:S01]  /*16da0*/  LDC R75, c[0x0][0x3e8] ;  /* 0x0000fa00ff4b7b82 */ /* 0x000e620000000800 */
[----:B-----5:R-:W-:Y:S01]  /*16db0*/  IMAD R71, R71, 0x180, RZ ;  /* 0x0000018047477824 */ /* 0x020fe200078e02ff */
[----:B------:R5:W-:Y:S01]  /*16dc0*/  STG.E.U16 desc[UR10][R20.64], R5 ;  /* 0x0000000514007986 */ /* 0x000be2000c10150a */
[-C--:B------:R-:W-:Y:S02]  /*16dd0*/  IADD3 R4, P1, PT, R73, R114.reuse, RZ ;  /* 0x0000007249047210 */ /* 0x080fe40007f3e0ff */
[----:B--2---:R-:W-:Y:S01]  /*16de0*/  IADD3 R18, P2, PT, R3, R114, RZ ;  /* 0x0000007203127210 */ /* 0x004fe20007f5e0ff */
[----:B------:R-:W-:Y:S01]  /*16df0*/  IMAD R72, R2, 0xbf, RZ ;  /* 0x000000bf02487824 */ /* 0x000fe200078e02ff */
[----:B------:R-:W-:Y:S01]  /*16e00*/  F2FP.BF16.F32.PACK_AB R3, R7, R6 ;  /* 0x000000060703723e */ /* 0x000fe200000010ff */
[----:B-----5:R-:W2:Y:S01]  /*16e10*/  LDC R21, c[0x0][0x3e8] ;  /* 0x0000fa00ff157b82 */ /* 0x020ea20000000800 */
[-C--:B------:R-:W-:Y:S01]  /*16e20*/  LEA.HI.X.SX32 R5, R136, R115.reuse, 0x1, P1 ;  /* 0x0000007388057211 */ /* 0x080fe200008f0eff */
[----:B0-----:R-:W-:Y:S01]  /*16e30*/  IMAD R7, R67, 0x182, RZ ;  /* 0x0000018243077824 */ /* 0x001fe200078e02ff */
[-C--:B------:R-:W-:Y:S01]  /*16e40*/  IADD3 R68, P3, PT, R71, R114.reuse, RZ ;  /* 0x0000007247447210 */ /* 0x080fe20007f7e0ff */
[----:B----4-:R-:W-:Y:S01]  /*16e50*/  IMAD R71, R74, 0x184, RZ ;  /* 0x000001844a477824 */ /* 0x010fe200078e02ff */
[----:B------:R-:W-:Y:S01]  /*16e60*/  LEA.HI.X.SX32 R19, R72, R115, 0x1, P2 ;  /* 0x0000007348137211 */ /* 0x000fe200010f0eff */
[----:B------:R0:W-:Y:S01]  /*16e70*/  STG.E.U16 desc[UR10][R4.64], R130 ;  /* 0x0000008204007986 */ /* 0x0001e2000c10150a */
[----:B------:R-:W-:Y:S01]  /*16e80*/  IMAD R20, R2, 0xc1, RZ ;  /* 0x000000c102147824 */ /* 0x000fe200078e02ff */
[----:B------:R-:W4:Y:S01]  /*16e90*/  LDC R67, c[0x0][0x3e8] ;  /* 0x0000fa00ff437b82 */ /* 0x000f220000000800 */
[----:B------:R-:W-:-:S02]  /*16ea0*/  IADD3 R6, P2, PT, R71, R114, RZ ;  /* 0x0000007247067210 */ /* 0x000fc40007f5e0ff */
[----:B------:R-:W-:Y:S02]  /*16eb0*/  PRMT R72, R130, 0x7632, R72 ;  /* 0x0000763282487816 */ /* 0x000fe40000000048 */
[-C--:B------:R-:W-:Y:S02]  /*16ec0*/  LEA.HI.X.SX32 R69, R81, R115.reuse, 0x1, P3 ;  /* 0x0000007351457211 */ /* 0x080fe400018f0eff */
[----:B0-----:R-:W-:Y:S02]  /*16ed0*/  IADD3 R4, P1, PT, R7, R114, RZ ;  /* 0x0000007207047210 */ /* 0x001fe40007f3e0ff */
[----:B------:R-:W-:Y:S02]  /*16ee0*/  PRMT R71, R22, 0x7632, R71 ;  /* 0x0000763216477816 */ /* 0x000fe40000000047 */
[-C--:B------:R-:W-:Y:S02]  /*16ef0*/  LEA.HI.X.SX32 R5, R20, R115.reuse, 0x1, P1 ;  /* 0x0000007314057211 */ /* 0x080fe400008f0eff */
[----:B------:R-:W-:Y:S01]  /*16f00*/  LEA.HI.X.SX32 R7, R138, R115, 0x1, P2 ;  /* 0x000000738a077211 */ /* 0x000fe200010f0eff */
[----:B------:R0:W-:Y:S04]  /*16f10*/  STG.E.U16 desc[UR10][R18.64], R72 ;  /* 0x0000004812007986 */ /* 0x0001e8000c10150a */
[----:B------:R3:W-:Y:S04]  /*16f20*/  STG.E.U16 desc[UR10][R68.64], R22 ;  /* 0x0000001644007986 */ /* 0x0007e8000c10150a */
[----:B------:R-:W-:Y:S01]  /*16f30*/  STG.E.U16 desc[UR10][R4.64], R71 ;  /* 0x0000004704007986 */ /* 0x000fe2000c10150a */
[----:B-1----:R-:W-:Y:S01]  /*16f40*/  IMAD R75, R75, 0x186, RZ ;  /* 0x000001864b4b7824 */ /* 0x002fe200078e02ff */
[----:B0-----:R-:W-:-:S02]  /*16f50*/  PRMT R72, R3, 0x7632, R72 ;  /* 0x0000763203487816 */ /* 0x001fc40000000048 */
[----:B------:R0:W-:Y:S01]  /*16f60*/  STG.E.U16 desc[UR10][R6.64], R3 ;  /* 0x0000000306007986 */ /* 0x0001e2000c10150a */
[----:B---3--:R-:W-:Y:S02]  /*16f70*/  IMAD R69, R70, 0x18a, RZ ;  /* 0x0000018a46457824 */ /* 0x008fe400078e02ff */
[----:B------:R-:W-:Y:S01]  /*16f80*/  IMAD R20, R2, 0xc5, RZ ;  /* 0x000000c502147824 */ /* 0x000fe200078e02ff */
[----:B------:R-:W1:Y:S01]  /*16f90*/  LDC R22, c[0x0][0x3e8] ;  /* 0x0000fa00ff167b82 */ /* 0x000e620000000800 */
[----:B0-----:R-:W-:Y:S01]  /*16fa0*/  F2FP.BF16.F32.PACK_AB R3, R9, R8 ;  /* 0x000000080903723e */ /* 0x001fe200000010ff */
[----:B--2---:R-:W-:Y:S01]  /*16fb0*/  IMAD R9, R21, 0x188, RZ ;  /* 0x0000018815097824 */ /* 0x004fe200078e02ff */
[----:B------:R-:W-:-:S05]  /*16fc0*/  IADD3 R6, P2, PT, R69, R114, RZ ;  /* 0x0000007245067210 */ /* 0x000fca0007f5e0ff */
[----:B------:R-:W0:Y:S01]  /*16fd0*/  LDC R21, c[0x0][0x3e8] ;  /* 0x0000fa00ff157b82 */ /* 0x000e220000000800 */
[----:B------:R-:W-:Y:S01]  /*16fe0*/  IMAD R68, R2, 0xc3, RZ ;  /* 0x000000c302447824 */ /* 0x000fe200078e02ff */
[-C--:B------:R-:W-:Y:S02]  /*16ff0*/  IADD3 R18, P3, PT, R75, R114.reuse, RZ ;  /* 0x000000724b127210 */ /* 0x080fe40007f7e0ff */
[-C--:B------:R-:W-:Y:S02]  /*17000*/  LEA.HI.X.SX32 R7, R20, R115.reuse, 0x1, P2 ;  /* 0x0000007314077211 */ /* 0x080fe400010f0eff */
[C---:B------:R-:W-:Y:S02]  /*17010*/  PRMT R20, R3.reuse, 0x7610, R20 ;  /* 0x0000761003147816 */ /* 0x040fe40000000014 */
[----:B------:R-:W-:Y:S02]  /*17020*/  PRMT R70, R3, 0x7632, R70 ;  /* 0x0000763203467816 */ /* 0x000fe40000000046 */
[----:B------:R-:W2:Y:S01]  /*17030*/  LDC R3, c[0x0][0x3e8] ;  /* 0x0000fa00ff037b82 */ /* 0x000ea20000000800 */
[----:B------:R-:W-:Y:S01]  /*17040*/  LEA.HI.X.SX32 R19, R68, R115, 0x1, P3 ;  /* 0x0000007344137211 */ /* 0x000fe200018f0eff */
[----:B----4-:R-:W-:Y:S01]  /*17050*/  IMAD R67, R67, 0x18c, RZ ;  /* 0x0000018c43437824 */ /* 0x010fe200078e02ff */
[----:B------:R-:W-:-:S05]  /*17060*/  IADD3 R4, P1, PT, R9, R114, RZ ;  /* 0x0000007209047210 */ /* 0x000fca0007f3e0ff */
[----:B------:R-:W3:Y:S01]  /*17070*/  LDC R68, c[0x0][0x3e8] ;  /* 0x0000fa00ff447b82 */ /* 0x000ee20000000800 */
[----:B------:R-:W-:Y:S01]  /*17080*/  IADD3 R8, P3, PT, R67, R114, RZ ;  /* 0x0000007243087210 */ /* 0x000fe20007f7e0ff */
[----:B------:R4:W-:Y:S01]  /*17090*/  STG.E.U16 desc[UR10][R18.64], R72 ;  /* 0x0000004812007986 */ /* 0x0009e2000c10150a */
[-C--:B------:R-:W-:Y:S02]  /*170a0*/  LEA.HI.X.SX32 R5, R83, R115.reuse, 0x1, P1 ;  /* 0x0000007353057211 */ /* 0x080fe400008f0eff */
[----:B------:R-:W-:Y:S02]  /*170b0*/  F2FP.BF16.F32.PACK_AB R11, R11, R10 ;  /* 0x0000000a0b0b723e */ /* 0x000fe400000010ff */
[----:B------:R-:W-:Y:S01]  /*170c0*/  LEA.HI.X.SX32 R9, R140, R115, 0x1, P3 ;  /* 0x000000738c097211 */ /* 0x000fe200018f0eff */
[----:B------:R5:W-:Y:S01]  /*170d0*/  STG.E.U16 desc[UR10][R4.64], R20 ;  /* 0x0000001404007986 */ /* 0x000be2000c10150a */
[----:B0-----:R-:W-:Y:S01]  /*170e0*/  IMAD R21, R21, 0x192, RZ ;  /* 0x0000019215157824 */ /* 0x001fe200078e02ff */
[----:B----4-:R-:W0:Y:S02]  /*170f0*/  LDC R18, c[0x0][0x3e8] ;  /* 0x0000fa00ff127b82 */ /* 0x010e240000000800 */
[----:B------:R-:W-:Y:S01]  /*17100*/  STG.E.U16 desc[UR10][R6.64], R70 ;  /* 0x0000004606007986 */ /* 0x000fe2000c10150a */
[----:B------:R-:W-:-:S03]  /*17110*/  F2FP.BF16.F32.PACK_AB R13, R13, R12 ;  /* 0x0000000c0d0d723e */ /* 0x000fc600000010ff */
[----:B------:R4:W-:Y:S02]  /*17120*/  STG.E.U16 desc[UR10][R8.64], R11 ;  /* 0x0000000b08007986 */ /* 0x0009e4000c10150a */
[----:B------:R-:W0:Y:S01]  /*17130*/  LDC R19, c[0x0][0x3e8] ;  /* 0x0000fa00ff137b82 */ /* 0x000e220000000800 */
[----:B-----5:R-:W-:Y:S01]  /*17140*/  PRMT R20, R11, 0x7632, R20 ;  /* 0x000076320b147816 */ /* 0x020fe20000000014 */
[----:B-1----:R-:W-:Y:S01]  /*17150*/  IMAD R67, R22, 0x18e, RZ ;  /* 0x0000018e16437824 */ /* 0x002fe200078e02ff */
[----:B------:R-:W-:-:S05]  /*17160*/  PRMT R22, R13, 0x7632, R22 ;  /* 0x000076320d167816 */ /* 0x000fca0000000016 */
[----:B----4-:R-:W1:Y:S01]  /*17170*/  LDC R11, c[0x0][0x3e8] ;  /* 0x0000fa00ff0b7b82 */ /* 0x010e620000000800 */
[-C--:B------:R-:W-:Y:S02]  /*17180*/  IADD3 R8, P3, PT, R21, R114.reuse, RZ ;  /* 0x0000007215087210 */ /* 0x080fe40007f7e0ff */
[----:B------:R-:W-:Y:S01]  /*17190*/  PRMT R21, R13, 0x7610, R21 ;  /* 0x000076100d157816 */ /* 0x000fe20000000015 */
[----:B--2---:R-:W-:Y:S02]  /*171a0*/  IMAD R13, R3, 0x194, RZ ;  /* 0x00000194030d7824 */ /* 0x004fe400078e02ff */
[----:B---3--:R-:W-:Y:S02]  /*171b0*/  IMAD R69, R68, 0x190, RZ ;  /* 0x0000019044457824 */ /* 0x008fe400078e02ff */
[----:B------:R-:W2:Y:S01]  /*171c0*/  LDC R3, c[0x0][0x3e8] ;  /* 0x0000fa00ff037b82 */ /* 0x000ea20000000800 */
[C---:B------:R-:W-:Y:S01]  /*171d0*/  IMAD R12, R2.reuse, 0xc9, RZ ;  /* 0x000000c9020c7824 */ /* 0x040fe200078e02ff */
[-C--:B------:R-:W-:Y:S01]  /*171e0*/  IADD3 R4, P1, PT, R67, R114.reuse, RZ ;  /* 0x0000007243047210 */ /* 0x080fe20007f3e0ff */
[----:B------:R-:W-:Y:S01]  /*171f0*/  IMAD R10, R2, 0xc7, RZ ;  /* 0x000000c7020a7824 */ /* 0x000fe200078e02ff */
[----:B------:R-:W-:-:S02]  /*17200*/  IADD3 R6, P2, PT, R69, R114, RZ ;  /* 0x0000007245067210 */ /* 0x000fc40007f5e0ff */
[-C--:B------:R-:W-:Y:S02]  /*17210*/  LEA.HI.X.SX32 R9, R12, R115.reuse, 0x1, P3 ;  /* 0x000000730c097211 */ /* 0x080fe400018f0eff */
[----:B------:R-:W3:Y:S01]  /*17220*/  LDC R12, c[0x0][0x3e8] ;  /* 0x0000fa00ff0c7b82 */ /* 0x000ee20000000800 */
[-C--:B------:R-:W-:Y:S02]  /*17230*/  LEA.HI.X.SX32 R5, R10, R115.reuse, 0x1, P1 ;  /* 0x000000730a057211 */ /* 0x080fe400008f0eff */
[----:B------:R-:W-:Y:S02]  /*17240*/  LEA.HI.X.SX32 R7, R23, R115, 0x1, P2 ;  /* 0x0000007317077211 */ /* 0x000fe400010f0eff */
[----:B------:R-:W-:Y:S01]  /*17250*/  F2FP.BF16.F32.PACK_AB R14, R15, R14 ;  /* 0x0000000e0f0e723e */ /* 0x000fe200000010ff */
[----:B0-----:R-:W-:Y:S01]  /*17260*/  IMAD R15, R18, 0x196, RZ ;  /* 0x00000196120f7824 */ /* 0x001fe200078e02ff */
[----:B------:R0:W-:Y:S01]  /*17270*/  STG.E.U16 desc[UR10][R4.64], R20 ;  /* 0x0000001404007986 */ /* 0x0001e2000c10150a */
[----:B------:R-:W-:-:S02]  /*17280*/  IMAD R19, R19, 0x198, RZ ;  /* 0x0000019813137824 */ /* 0x000fc400078e02ff */
[----:B------:R-:W-:Y:S01]  /*17290*/  IMAD R10, R2, 0xcb, RZ ;  /* 0x000000cb020a7824 */ /* 0x000fe200078e02ff */
[----:B------:R4:W-:Y:S01]  /*172a0*/  STG.E.U16 desc[UR10][R6.64], R21 ;  /* 0x0000001506007986 */ /* 0x0009e2000c10150a */
[----:B------:R-:W-:-:S03]  /*172b0*/  PRMT R18, R14, 0x7610, R18 ;  /* 0x000076100e127816 */ /* 0x000fc60000000012 */
[----:B------:R5:W-:Y:S01]  /*172c0*/  STG.E.U16 desc[UR10][R8.64], R22 ;  /* 0x0000001608007986 */ /* 0x000be2000c10150a */
[-C--:B0-----:R-:W-:Y:S02]  /*172d0*/  IADD3 R4, P1, PT, R13, R114.reuse, RZ ;  /* 0x000000720d047210 */ /* 0x081fe40007f3e0ff */
[----:B------:R-:W0:Y:S01]  /*172e0*/  LDC R13, c[0x0][0x3e8] ;  /* 0x0000fa00ff0d7b82 */ /* 0x000e220000000800 */
[-C--:B----4-:R-:W-:Y:S01]  /*172f0*/  IADD3 R6, P2, PT, R15, R114.reuse, RZ ;  /* 0x000000720f067210 */ /* 0x090fe20007f5e0ff */
[----:B-1----:R-:W-:Y:S01]  /*17300*/  IMAD R15, R11, 0x19a, RZ ;  /* 0x0000019a0b0f7824 */ /* 0x002fe200078e02ff */
[----:B------:R-:W-:Y:S02]  /*17310*/  LEA.HI.X.SX32 R5, R142, R115, 0x1, P1 ;  /* 0x000000738e057211 */ /* 0x000fe400008f0eff */
[----:B-----5:R-:W-:-:S03]  /*17320*/  IADD3 R8, P3, PT, R19, R114, RZ ;  /* 0x0000007213087210 */ /* 0x020fc60007f7e0ff */
[----:B------:R-:W1:Y:S01]  /*17330*/  LDC R11, c[0x0][0x3e8] ;  /* 0x0000fa00ff0b7b82 */ /* 0x000e620000000800 */
[-C--:B------:R-:W-:Y:S02]  /*17340*/  LEA.HI.X.SX32 R7, R10, R115.reuse, 0x1, P2 ;  /* 0x000000730a077211 */ /* 0x080fe400010f0eff */
[----:B------:R-:W-:Y:S01]  /*17350*/  PRMT R19, R14, 0x7632, R19 ;  /* 0x000076320e137816 */ /* 0x000fe20000000013 */
[----:B--2---:R-:W-:Y:S01]  /*17360*/  IMAD R3, R3, 0x19e, RZ ;  /* 0x0000019e03037824 */ /* 0x004fe200078e02ff */
[----:B------:R-:W-:Y:S02]  /*17370*/  F2FP.BF16.F32.PACK_AB R16, R17, R16 ;  /* 0x000000101110723e */ /* 0x000fe400000010ff */
[----:B------:R-:W-:Y:S01]  /*17380*/  LEA.HI.X.SX32 R9, R85, R115, 0x1, P3 ;  /* 0x0000007355097211 */ /* 0x000fe200018f0eff */
[----:B------:R2:W-:Y:S01]  /*17390*/  STG.E.U16 desc[UR10][R4.64], R18 ;  /* 0x0000001204007986 */ /* 0x0005e2000c10150a */
[----:B------:R-:W4:Y:S03]  /*173a0*/  LDC R14, c[0x0][0x3e8] ;  /* 0x0000fa00ff0e7b82 */ /* 0x000f260000000800 */
[----:B------:R-:W-:Y:S04]  /*173b0*/  STG.E.U16 desc[UR10][R6.64], R19 ;  /* 0x0000001306007986 */ /* 0x000fe8000c10150a */
[----:B------:R5:W-:Y:S01]  /*173c0*/  STG.E.U16 desc[UR10][R8.64], R16 ;  /* 0x0000001008007986 */ /* 0x000be2000c10150a */
[----:B---3--:R-:W-:-:S02]  /*173d0*/  IMAD R17, R12, 0x19c, RZ ;  /* 0x0000019c0c117824 */ /* 0x008fc400078e02ff */
[C---:B------:R-:W-:Y:S01]  /*173e0*/  IMAD R10, R2.reuse, 0xcd, RZ ;  /* 0x000000cd020a7824 */ /* 0x040fe200078e02ff */
[-C--:B--2---:R-:W-:Y:S02]  /*173f0*/  IADD3 R4, P1, PT, R15, R114.reuse, RZ ;  /* 0x000000720f047210 */ /* 0x084fe40007f3e0ff */
[-C--:B-----5:R-:W-:Y:S02]  /*17400*/  IADD3 R8, P3, PT, R3, R114.reuse, RZ ;  /* 0x0000007203087210 */ /* 0x0a0fe40007f7e0ff */
[----:B------:R-:W2:Y:S01]  /*17410*/  LDC R3, c[0x0][0x3e8] ;  /* 0x0000fa00ff037b82 */ /* 0x000ea20000000800 */
[----:B------:R-:W-:Y:S01]  /*17420*/  IADD3 R6, P2, PT, R17, R114, RZ ;  /* 0x0000007211067210 */ /* 0x000fe20007f5e0ff */
[----:B------:R-:W-:Y:S01]  /*17430*/  IMAD R12, R2, 0xcf, RZ ;  /* 0x000000cf020c7824 */ /* 0x000fe200078e02ff */
[----:B------:R-:W-:Y:S02]  /*17440*/  F2FP.BF16.F32.PACK_AB R179, R180, R179 ;  /* 0x000000b3b4b3723e */ /* 0x000fe400000010ff */
[----:B------:R-:W-:-:S02]  /*17450*/  LEA.HI.X.SX32 R5, R10, R115, 0x1, P1 ;  /* 0x000000730a057211 */ /* 0x000fc400008f0eff */
[----:B------:R-:W-:Y:S01]  /*17460*/  PRMT R16, R16, 0x7632, R16 ;  /* 0x0000763210107816 */ /* 0x000fe20000000010 */
[----:B0-----:R-:W-:Y:S01]  /*17470*/  IMAD R15, R13, 0x1a0, RZ ;  /* 0x000001a00d0f7824 */ /* 0x001fe200078e02ff */
[-C--:B------:R-:W-:Y:S01]  /*17480*/  LEA.HI.X.SX32 R7, R144, R115.reuse, 0x1, P2 ;  /* 0x0000007390077211 */ /* 0x080fe200010f0eff */
[----:B------:R-:W0:Y:S01]  /*17490*/  LDC R13, c[0x0][0x3e8] ;  /* 0x0000fa00ff0d7b82 */ /* 0x000e220000000800 */
[----:B------:R-:W-:Y:S01]  /*174a0*/  LEA.HI.X.SX32 R9, R12, R115, 0x1, P3 ;  /* 0x000000730c097211 */ /* 0x000fe200018f0eff */
[----:B-1----:R-:W-:Y:S01]  /*174b0*/  IMAD R11, R11, 0x1a4, RZ ;  /* 0x000001a40b0b7824 */ /* 0x002fe200078e02ff */
[----:B------:R-:W-:Y:S01]  /*174c0*/  PRMT R18, R179, 0x7632, R18 ;  /* 0x00007632b3127816 */ /* 0x000fe20000000012 */
[----:B------:R1:W-:Y:S04]  /*174d0*/  STG.E.U16 desc[UR10][R4.64], R16 ;  /* 0x0000001004007986 */ /* 0x0003e8000c10150a */
[----:B------:R-:W3:Y:S01]  /*174e0*/  LDC R12, c[0x0][0x3e8] ;  /* 0x0000fa00ff0c7b82 */ /* 0x000ee20000000800 */
[----:B------:R-:W-:Y:S04]  /*174f0*/  STG.E.U16 desc[UR10][R6.64], R179 ;  /* 0x000000b306007986 */ /* 0x000fe8000c10150a */
[----:B------:R5:W-:Y:S01]  /*17500*/  STG.E.U16 desc[UR10][R8.64], R18 ;  /* 0x0000001208007986 */ /* 0x000be2000c10150a */
[----:B-1----:R-:W-:Y:S01]  /*17510*/  IADD3 R4, P1, PT, R15, R114, RZ ;  /* 0x000000720f047210 */ /* 0x002fe20007f3e0ff */
[----:B--2---:R-:W-:-:S02]  /*17520*/  IMAD R15, R3, 0x1a6, RZ ;  /* 0x000001a6030f7824 */ /* 0x004fc400078e02ff */
[----:B------:R-:W1:Y:S01]  /*17530*/  LDC R3, c[0x0][0x3e8] ;  /* 0x0000fa00ff037b82 */ /* 0x000e620000000800 */
[----:B-----5:R-:W-:-:S07]  /*17540*/  IADD3 R8, P3, PT, R11, R114, RZ ;  /* 0x000000720b087210 */ /* 0x020fce0007f7e0ff */
[----:B------:R-:W2:Y:S01]  /*17550*/  LDC R11, c[0x0][0x3e8] ;  /* 0x0000fa00ff0b7b82 */ /* 0x000ea20000000800 */
[----:B----4-:R-:W-:Y:S01]  /*17560*/  IMAD R17, R14, 0x1a2, RZ ;  /* 0x000001a20e117824 */ /* 0x010fe200078e02ff */
[----:B------:R-:W-:Y:S01]  /*17570*/  F2FP.BF16.F32.PACK_AB R181, R182, R181 ;  /* 0x000000b5b6b5723e */ /* 0x000fe200000010ff */
[----:B------:R-:W-:-:S03]  /*17580*/  IMAD R10, R2, 0xd1, RZ ;  /* 0x000000d1020a7824 */ /* 0x000fc600078e02ff */
[----:B------:R-:W-:Y:S02]  /*17590*/  IADD3 R6, P2, PT, R17, R114, RZ ;  /* 0x0000007211067210 */ /* 0x000fe40007f5e0ff */
[----:B------:R-:W4:Y:S01]  /*175a0*/  LDC R14, c[0x0][0x3e8] ;  /* 0x0000fa00ff0e7b82 */ /* 0x000f220000000800 */
[-C--:B------:R-:W-:Y:S02]  /*175b0*/  LEA.HI.X.SX32 R5, R87, R115.reuse, 0x1, P1 ;  /* 0x0000007357057211 */ /* 0x080fe400008f0eff */
[----:B------:R-:W-:Y:S02]  /*175c0*/  LEA.HI.X.SX32 R7, R10, R115, 0x1, P2 ;  /* 0x000000730a077211 */ /* 0x000fe400010f0eff */
[----:B------:R-:W-:Y:S01]  /*175d0*/  PRMT R16, R181, 0x7632, R16 ;  /* 0x00007632b5107816 */ /* 0x000fe20000000010 */
[----:B0-----:R-:W-:Y:S01]  /*175e0*/  IMAD R13, R13, 0x1aa, RZ ;  /* 0x000001aa0d0d7824 */ /* 0x001fe200078e02ff */
[----:B------:R-:W-:Y:S02]  /*175f0*/  F2FP.BF16.F32.PACK_AB R183, R184, R183 ;  /* 0x000000b7b8b7723e */ /* 0x000fe400000010ff */
[----:B------:R-:W-:Y:S01]  /*17600*/  LEA.HI.X.SX32 R9, R146, R115, 0x1, P3 ;  /* 0x0000007392097211 */ /* 0x000fe200018f0eff */
[----:B---3--:R-:W-:Y:S01]  /*17610*/  IMAD R17, R12, 0x1a8, RZ ;  /* 0x000001a80c117824 */ /* 0x008fe200078e02ff */
[----:B------:R0:W-:Y:S01]  /*17620*/  STG.E.U16 desc[UR10][R4.64], R181 ;  /* 0x000000b504007986 */ /* 0x0001e2000c10150a */
[----:B------:R-:W-:-:S03]  /*17630*/  IMAD R10, R2, 0xd3, RZ ;  /* 0x000000d3020a7824 */ /* 0x000fc600078e02ff */
[----:B------:R3:W-:Y:S01]  /*17640*/  STG.E.U16 desc[UR10][R6.64], R16 ;  /* 0x0000001006007986 */ /* 0x0007e2000c10150a */
[----:B------:R-:W-:-:S03]  /*17650*/  IMAD R12, R2, 0xd5, RZ ;  /* 0x000000d5020c7824 */ /* 0x000fc600078e02ff */
[----:B------:R5:W-:Y:S01]  /*17660*/  STG.E.U16 desc[UR10][R8.64], R183 ;  /* 0x000000b708007986 */ /* 0x000be2000c10150a */
[----:B------:R-:W-:Y:S02]  /*17670*/  F2FP.BF16.F32.PACK_AB R24, R25, R24 ;  /* 0x000000181918723e */ /* 0x000fe400000010ff */
[-C--:B0-----:R-:W-:Y:S01]  /*17680*/  IADD3 R4, P1, PT, R15, R114.reuse, RZ ;  /* 0x000000720f047210 */ /* 0x081fe20007f3e0ff */
[----:B--2---:R-:W-:Y:S02]  /*17690*/  IMAD R15, R11, 0x1ac, RZ ;  /* 0x000001ac0b0f7824 */ /* 0x004fe400078e02ff */
[----:B------:R-:W0:Y:S01]  /*176a0*/  LDC R11, c[0x0][0x3e8] ;  /* 0x0000fa00ff0b7b82 */ /* 0x000e220000000800 */
[-C--:B---3--:R-:W-:Y:S02]  /*176b0*/  IADD3 R6, P2, PT, R17, R114.reuse, RZ ;  /* 0x0000007211067210 */ /* 0x088fe40007f5e0ff */
[----:B-----5:R-:W-:-:S05]  /*176c0*/  IADD3 R8, P3, PT, R13, R114, RZ ;  /* 0x000000720d087210 */ /* 0x020fca0007f7e0ff */
[----:B------:R-:W2:Y:S01]  /*176d0*/  LDC R13, c[0x0][0x3e8] ;  /* 0x0000fa00ff0d7b82 */ /* 0x000ea20000000800 */
[-C--:B------:R-:W-:Y:S02]  /*176e0*/  LEA.HI.X.SX32 R5, R10, R115.reuse, 0x1, P1 ;  /* 0x000000730a057211 */ /* 0x080fe400008f0eff */
[----:B------:R-:W-:Y:S02]  /*176f0*/  PRMT R16, R183, 0x7632, R16 ;  /* 0x00007632b7107816 */ /* 0x000fe40000000010 */
[-C--:B------:R-:W-:Y:S01]  /*17700*/  LEA.HI.X.SX32 R7, R89, R115.reuse, 0x1, P2 ;  /* 0x0000007359077211 */ /* 0x080fe200010f0eff */
[----:B-1----:R-:W-:Y:S01]  /*17710*/  IMAD R3, R3, 0x1b0, RZ ;  /* 0x000001b003037824 */ /* 0x002fe200078e02ff */
[----:B------:R-:W-:Y:S02]  /*17720*/  LEA.HI.X.SX32 R9, R12, R115, 0x1, P3 ;  /* 0x000000730c097211 */ /* 0x000fe400018f0eff */
[----:B------:R-:W-:Y:S01]  /*17730*/  PRMT R18, R24, 0x7632, R18 ;  /* 0x0000763218127816 */ /* 0x000fe20000000012 */
[----:B------:R-:W1:Y:S01]  /*17740*/  LDC R12, c[0x0][0x3e8] ;  /* 0x0000fa00ff0c7b82 */ /* 0x000e620000000800 */
[----:B------:R3:W-:Y:S04]  /*17750*/  STG.E.U16 desc[UR10][R4.64], R16 ;  /* 0x0000001004007986 */ /* 0x0007e8000c10150a */
[----:B------:R-:W-:Y:S04]  /*17760*/  STG.E.U16 desc[UR10][R6.64], R24 ;  /* 0x0000001806007986 */ /* 0x000fe8000c10150a */
[----:B------:R5:W-:Y:S01]  /*17770*/  STG.E.U16 desc[UR10][R8.64], R18 ;  /* 0x0000001208007986 */ /* 0x000be2000c10150a */
[----:B----4-:R-:W-:Y:S01]  /*17780*/  IMAD R17, R14, 0x1ae, RZ ;  /* 0x000001ae0e117824 */ /* 0x010fe200078e02ff */
[----:B------:R-:W-:Y:S01]  /*17790*/  F2FP.BF16.F32.PACK_AB R26, R27, R26 ;  /* 0x0000001a1b1a723e */ /* 0x000fe200000010ff */
[----:B------:R-:W-:Y:S01]  /*177a0*/  IMAD R10, R2, 0xd7, RZ ;  /* 0x000000d7020a7824 */ /* 0x000fe200078e02ff */
[----:B---3--:R-:W-:Y:S01]  /*177b0*/  IADD3 R4, P1, PT, R15, R114, RZ ;  /* 0x000000720f047210 */ /* 0x008fe20007f3e0ff */
[----:B0-----:R-:W-:Y:S01]  /*177c0*/  IMAD R11, R11, 0x1b6, RZ ;  /* 0x000001b60b0b7824 */ /* 0x001fe200078e02ff */
[----:B------:R-:W-:Y:S01]  /*177d0*/  F2FP.BF16.F32.PACK_AB R28, R29, R28 ;  /* 0x0000001c1d1c723e */ /* 0x000fe200000010ff */
[----:B------:R-:W0:Y:S01]  /*177e0*/  LDC R14, c[0x0][0x3e8] ;  /* 0x0000fa00ff0e7b82 */ /* 0x000e220000000800 */
[----:B-----5:R-:W-:-:S07]  /*177f0*/  IADD3 R8, P3, PT, R3, R114, RZ ;  /* 0x0000007203087210 */ /* 0x020fce0007f7e0ff */
[----:B------:R-:W3:Y:S01]  /*17800*/  LDC R3, c[0x0][0x3e8] ;  /* 0x0000fa00ff037b82 */ /* 0x000ee20000000800 */
[----:B------:R-:W-:Y:S02]  /*17810*/  IADD3 R6, P2, PT, R17, R114, RZ ;  /* 0x0000007211067210 */ /* 0x000fe40007f5e0ff */
[-C--:B------:R-:W-:Y:S01]  /*17820*/  LEA.HI.X.SX32 R5, R147, R115.reuse, 0x1, P1 ;  /* 0x0000007393057211 */ /* 0x080fe200008f0eff */
[----:B--2---:R-:W-:Y:S01]  /*17830*/  IMAD R17, R13, 0x1b4, RZ ;  /* 0x000001b40d117824 */ /* 0x004fe200078e02ff */
[-C--:B------:R-:W-:Y:S02]  /*17840*/  LEA.HI.X.SX32 R7, R10, R115.reuse, 0x1, P2 ;  /* 0x000000730a077211 */ /* 0x080fe400010f0eff */
[----:B------:R-:W-:Y:S01]  /*17850*/  PRMT R16, R26, 0x7632, R16 ;  /* 0x000076321a107816 */ /* 0x000fe20000000010 */
[----:B------:R-:W2:Y:S01]  /*17860*/  LDC R13, c[0x0][0x3e8] ;  /* 0x0000fa00ff0d7b82 */ /* 0x000ea20000000800 */
[----:B------:R-:W-:Y:S01]  /*17870*/  LEA.HI.X.SX32 R9, R91, R115, 0x1, P3 ;  /* 0x000000735b097211 */ /* 0x000fe200018f0eff */
[----:B------:R4:W-:Y:S01]  /*17880*/  STG.E.U16 desc[UR10][R4.64], R26 ;  /* 0x0000001a04007986 */ /* 0x0009e2000c10150a */
[----:B-1----:R-:W-:-:S03]  /*17890*/  IMAD R15, R12, 0x1b2, RZ ;  /* 0x000001b20c0f7824 */ /* 0x002fc600078e02ff */
[----:B------:R-:W-:Y:S04]  /*178a0*/  STG.E.U16 desc[UR10][R6.64], R16 ;  /* 0x0000001006007986 */ /* 0x000fe8000c10150a */
[----:B------:R1:W-:Y:S01]  /*178b0*/  STG.E.U16 desc[UR10][R8.64], R28 ;  /* 0x0000001c08007986 */ /* 0x0003e2000c10150a */
[-C--:B----4-:R-:W-:Y:S01]  /*178c0*/  IADD3 R4, P1, PT, R15, R114.reuse, RZ ;  /* 0x000000720f047210 */ /* 0x090fe20007f3e0ff */
[----:B---3--:R-:W-:Y:S02]  /*178d0*/  IMAD R15, R3, 0x1b8, RZ ;  /* 0x000001b8030f7824 */ /* 0x008fe400078e02ff */
[----:B------:R-:W3:Y:S01]  /*178e0*/  LDC R3, c[0x0][0x3e8] ;  /* 0x0000fa00ff037b82 */ /* 0x000ee20000000800 */
[----:B-1----:R-:W-:-:S07]  /*178f0*/  IADD3 R8, P3, PT, R11, R114, RZ ;  /* 0x000000720b087210 */ /* 0x002fce0007f7e0ff */
[----:B------:R-:W1:Y:S01]  /*17900*/  LDC R11, c[0x0][0x3e8] ;  /* 0x0000fa00ff0b7b82 */ /* 0x000e620000000800 */
[C---:B------:R-:W-:Y:S02]  /*17910*/  IMAD R12, R2.reuse, 0xdb, RZ ;  /* 0x000000db020c7824 */ /* 0x040fe400078e02ff */
[----:B------:R-:W-:Y:S01]  /*17920*/  IMAD R10, R2, 0xd9, RZ ;  /* 0x000000d9020a7824 */ /* 0x000fe200078e02ff */
[----:B------:R-:W-:Y:S02]  /*17930*/  IADD3 R6, P2, PT, R17, R114, RZ ;  /* 0x0000007211067210 */ /* 0x000fe40007f5e0ff */
[----:B------:R-:W-:Y:S02]  /*17940*/  F2FP.BF16.F32.PACK_AB R30, R31, R30 ;  /* 0x0000001e1f1e723e */ /* 0x000fe400000010ff */
[-C--:B------:R-:W-:Y:S02]  /*17950*/  LEA.HI.X.SX32 R9, R12, R115.reuse, 0x1, P3 ;  /* 0x000000730c097211 */ /* 0x080fe400018f0eff */
[----:B------:R-:W4:Y:S01]  /*17960*/  LDC R12, c[0x0][0x3e8] ;  /* 0x0000fa00ff0c7b82 */ /* 0x000f220000000800 */
[----:B------:R-:W-:-:S02]  /*17970*/  LEA.HI.X.SX32 R5, R10, R115, 0x1, P1 ;  /* 0x000000730a057211 */ /* 0x000fc400008f0eff */
[----:B------:R-:W-:Y:S02]  /*17980*/  PRMT R16, R28, 0x7632, R16 ;  /* 0x000076321c107816 */ /* 0x000fe40000000010 */
[----:B------:R-:W-:Y:S01]  /*17990*/  LEA.HI.X.SX32 R7, R148, R115, 0x1, P2 ;  /* 0x0000007394077211 */ /* 0x000fe200010f0eff */
[----:B--2---:R-:W-:Y:S01]  /*179a0*/  IMAD R13, R13, 0x1bc, RZ ;  /* 0x000001bc0d0d7824 */ /* 0x004fe200078e02ff */
[----:B------:R-:W-:Y:S01]  /*179b0*/  PRMT R18, R30, 0x7632, R18 ;  /* 0x000076321e127816 */ /* 0x000fe20000000012 */
[----:B0-----:R-:W-:Y:S01]  /*179c0*/  IMAD R17, R14, 0x1ba, RZ ;  /* 0x000001ba0e117824 */ /* 0x001fe200078e02ff */
[----:B------:R0:W-:Y:S01]  /*179d0*/  STG.E.U16 desc[UR10][R4.64], R16 ;  /* 0x0000001004007986 */ /* 0x0001e2000c10150a */
[----:B------:R-:W-:Y:S01]  /*179e0*/  IMAD R10, R2, 0xdd, RZ ;  /* 0x000000dd020a7824 */ /* 0x000fe200078e02ff */
[----:B------:R-:W-:Y:S01]  /*179f0*/  F2FP.BF16.F32.PACK_AB R32, R33, R32 ;  /* 0x000000202120723e */ /* 0x000fe200000010ff */
[----:B---3--:R-:W-:Y:S01]  /*17a00*/  IMAD R3, R3, 0x1c2, RZ ;  /* 0x000001c203037824 */ /* 0x008fe200078e02ff */
[----:B------:R2:W-:Y:S01]  /*17a10*/  STG.E.U16 desc[UR10][R6.64], R30 ;  /* 0x0000001e06007986 */ /* 0x0005e2000c10150a */
[----:B------:R-:W-:Y:S01]  /*17a20*/  F2FP.BF16.F32.PACK_AB R34, R35, R34 ;  /* 0x000000222322723e */ /* 0x000fe200000010ff */
[----:B------:R-:W3:Y:S02]  /*17a30*/  LDC R14, c[0x0][0x3e8] ;  /* 0x0000fa00ff0e7b82 */ /* 0x000ee40000000800 */
[----:B------:R5:W-:Y:S01]  /*17a40*/  STG.E.U16 desc[UR10][R8.64], R18 ;  /* 0x0000001208007986 */ /* 0x000be2000c10150a */
[----:B0-----:R-:W-:Y:S01]  /*17a50*/  IADD3 R4, P1, PT, R15, R114, RZ ;  /* 0x000000720f047210 */ /* 0x001fe20007f3e0ff */
[----:B-1----:R-:W-:-:S04]  /*17a60*/  IMAD R15, R11, 0x1be, RZ ;  /* 0x000001be0b0f7824 */ /* 0x002fc800078e02ff */
[----:B------:R-:W0:Y:S01]  /*17a70*/  LDC R11, c[0x0][0x3e8] ;  /* 0x0000fa00ff0b7b82 */ /* 0x000e220000000800 */
[-C--:B--2---:R-:W-:Y:S02]  /*17a80*/  IADD3 R6, P2, PT, R17, R114.reuse, RZ ;  /* 0x0000007211067210 */ /* 0x084fe40007f5e0ff */
[----:B-----5:R-:W-:-:S05]  /*17a90*/  IADD3 R8, P3, PT, R13, R114, RZ ;  /* 0x000000720d087210 */ /* 0x020fca0007f7e0ff */
[----:B------:R-:W1:Y:S01]  /*17aa0*/  LDC R13, c[0x0][0x3e8] ;  /* 0x0000fa00ff0d7b82 */ /* 0x000e620000000800 */
[-C--:B------:R-:W-:Y:S02]  /*17ab0*/  LEA.HI.X.SX32 R5, R93, R115.reuse, 0x1, P1 ;  /* 0x000000735d057211 */ /* 0x080fe400008f0eff */
[-C--:B------:R-:W-:Y:S02]  /*17ac0*/  LEA.HI.X.SX32 R7, R10, R115.reuse, 0x1, P2 ;  /* 0x000000730a077211 */ /* 0x080fe400010f0eff */
[----:B------:R-:W-:Y:S02]  /*17ad0*/  PRMT R16, R32, 0x7632, R16 ;  /* 0x0000763220107816 */ /* 0x000fe40000000010 */
[----:B------:R-:W-:Y:S01]  /*17ae0*/  LEA.HI.X.SX32 R9, R149, R115, 0x1, P3 ;  /* 0x0000007395097211 */ /* 0x000fe200018f0eff */
[----:B------:R2:W-:Y:S04]  /*17af0*/  STG.E.U16 desc[UR10][R4.64], R32 ;  /* 0x0000002004007986 */ /* 0x0005e8000c10150a */
[----:B------:R-:W-:Y:S04]  /*17b00*/  STG.E.U16 desc[UR10][R6.64], R16 ;  /* 0x0000001006007986 */ /* 0x000fe8000c10150a */
[----:B------:R5:W-:Y:S01]  /*17b10*/  STG.E.U16 desc[UR10][R8.64], R34 ;  /* 0x0000002208007986 */ /* 0x000be2000c10150a */
[----:B----4-:R-:W-:-:S02]  /*17b20*/  IMAD R17, R12, 0x1c0, RZ ;  /* 0x000001c00c117824 */ /* 0x010fc400078e02ff */
        /* <DEDUP_REMOVED lines=9> */
[----:B-1----:R-:W-:Y:S01]  /*17bc0*/  IMAD R15, R13, 0x1c4, RZ ;  /* 0x000001c40d0f7824 */ /* 0x002fe200078e02ff */
[-C--:B------:R-:W-:Y:S01]  /*17bd0*/  LEA.HI.X.SX32 R7, R95, R115.reuse, 0x1, P2 ;  /* 0x000000735f077211 */ /* 0x080fe200010f0eff */
[----:B------:R-:W1:Y:S01]  /*17be0*/  LDC R13, c[0x0][0x3e8] ;  /* 0x0000fa00ff0d7b82 */ /* 0x000e620000000800 */
[----:B------:R-:W-:Y:S01]  /*17bf0*/  LEA.HI.X.SX32 R9, R12, R115, 0x1, P3 ;  /* 0x000000730c097211 */ /* 0x000fe200018f0eff */
[----:B0-----:R-:W-:Y:S01]  /*17c00*/  IMAD R11, R11, 0x1c8, RZ ;  /* 0x000001c80b0b7824 */ /* 0x001fe200078e02ff */
[----:B------:R-:W-:Y:S01]  /*17c10*/  PRMT R18, R36, 0x7632, R18 ;  /* 0x0000763224127816 */ /* 0x000fe20000000012 */
[----:B------:R0:W-:Y:S04]  /*17c20*/  STG.E.U16 desc[UR10][R4.64], R16 ;  /* 0x0000001004007986 */ /* 0x0001e8000c10150a */
[----:B------:R-:W4:Y:S01]  /*17c30*/  LDC R12, c[0x0][0x3e8] ;  /* 0x0000fa00ff0c7b82 */ /* 0x000f220000000800 */
[----:B------:R-:W-:Y:S04]  /*17c40*/  STG.E.U16 desc[UR10][R6.64], R36 ;  /* 0x0000002406007986 */ /* 0x000fe8000c10150a */
[----:B------:R5:W-:Y:S01]  /*17c50*/  STG.E.U16 desc[UR10][R8.64], R18 ;  /* 0x0000001208007986 */ /* 0x000be2000c10150a */
[----:B0-----:R-:W-:Y:S01]  /*17c60*/  IADD3 R4, P1, PT, R15, R114, RZ ;  /* 0x000000720f047210 */ /* 0x001fe20007f3e0ff */
[----:B--2---:R-:W-:-:S02]  /*17c70*/  IMAD R15, R3, 0x1ca, RZ ;  /* 0x000001ca030f7824 */ /* 0x004fc400078e02ff */
[----:B------:R-:W0:Y:S01]  /*17c80*/  LDC R3, c[0x0][0x3e8] ;  /* 0x0000fa00ff037b82 */ /* 0x000e220000000800 */
[----:B-----5:R-:W-:-:S07]  /*17c90*/  IADD3 R8, P3, PT, R11, R114, RZ ;  /* 0x000000720b087210 */ /* 0x020fce0007f7e0ff */
[----:B------:R-:W2:Y:S01]  /*17ca0*/  LDC R11, c[0x0][0x3e8] ;  /* 0x0000fa00ff0b7b82 */ /* 0x000ea20000000800 */
[----:B---3--:R-:W-:Y:S01]  /*17cb0*/  IMAD R17, R14, 0x1c6, RZ ;  /* 0x000001c60e117824 */ /* 0x008fe200078e02ff */
[----:B------:R-:W-:Y:S01]  /*17cc0*/  F2FP.BF16.F32.PACK_AB R38, R39, R38 ;  /* 0x000000262726723e */ /* 0x000fe200000010ff */
[----:B------:R-:W-:-:S03]  /*17cd0*/  IMAD R10, R2, 0xe3, RZ ;  /* 0x000000e3020a7824 */ /* 0x000fc600078e02ff */
[----:B------:R-:W-:Y:S02]  /*17ce0*/  IADD3 R6, P2, PT, R17, R114, RZ ;  /* 0x0000007211067210 */ /* 0x000fe40007f5e0ff */
[----:B------:R-:W3:Y:S01]  /*17cf0*/  LDC R14, c[0x0][0x3e8] ;  /* 0x0000fa00ff0e7b82 */ /* 0x000ee20000000800 */
[-C--:B------:R-:W-:Y:S02]  /*17d00*/  LEA.HI.X.SX32 R5, R150, R115.reuse, 0x1, P1 ;  /* 0x0000007396057211 */ /* 0x080fe400008f0eff */
[-C--:B------:R-:W-:Y:S02]  /*17d10*/  LEA.HI.X.SX32 R7, R10, R115.reuse, 0x1, P2 ;  /* 0x000000730a077211 */ /* 0x080fe400010f0eff */
[----:B------:R-:W-:Y:S01]  /*17d20*/  PRMT R16, R38, 0x7632, R16 ;  /* 0x0000763226107816 */ /* 0x000fe20000000010 */
[----:B-1----:R-:W-:Y:S01]  /*17d30*/  IMAD R13, R13, 0x1ce, RZ ;  /* 0x000001ce0d0d7824 */ /* 0x002fe200078e02ff */
[----:B------:R-:W-:Y:S02]  /*17d40*/  F2FP.BF16.F32.PACK_AB R40, R41, R40 ;  /* 0x000000282928723e */ /* 0x000fe400000010ff */
[----:B------:R-:W-:Y:S01]  /*17d50*/  LEA.HI.X.SX32 R9, R97, R115, 0x1, P3 ;  /* 0x0000007361097211 */ /* 0x000fe200018f0eff */
[----:B----4-:R-:W-:Y:S01]  /*17d60*/  IMAD R17, R12, 0x1cc, RZ ;  /* 0x000001cc0c117824 */ /* 0x010fe200078e02ff */
[----:B------:R1:W-:Y:S01]  /*17d70*/  STG.E.U16 desc[UR10][R4.64], R38 ;  /* 0x0000002604007986 */ /* 0x0003e2000c10150a */
[----:B------:R-:W-:-:S02]  /*17d80*/  IMAD R10, R2, 0xe5, RZ ;  /* 0x000000e5020a7824 */ /* 0x000fc400078e02ff */
[----:B------:R-:W-:Y:S01]  /*17d90*/  IMAD R12, R2, 0xe7, RZ ;  /* 0x000000e7020c7824 */ /* 0x000fe200078e02ff */
[----:B------:R4:W-:Y:S01]  /*17da0*/  STG.E.U16 desc[UR10][R6.64], R16 ;  /* 0x0000001006007986 */ /* 0x0009e2000c10150a */
[----:B------:R-:W-:-:S03]  /*17db0*/  F2FP.BF16.F32.PACK_AB R42, R43, R42 ;  /* 0x0000002a2b2a723e */ /* 0x000fc600000010ff */
[----:B------:R5:W-:Y:S01]  /*17dc0*/  STG.E.U16 desc[UR10][R8.64], R40 ;  /* 0x0000002808007986 */ /* 0x000be2000c10150a */
[-C--:B-1----:R-:W-:Y:S01]  /*17dd0*/  IADD3 R4, P1, PT, R15, R114.reuse, RZ ;  /* 0x000000720f047210 */ /* 0x082fe20007f3e0ff */
[----:B--2---:R-:W-:Y:S02]  /*17de0*/  IMAD R15, R11, 0x1d0, RZ ;  /* 0x000001d00b0f7824 */ /* 0x004fe400078e02ff */
[----:B------:R-:W1:Y:S01]  /*17df0*/  LDC R11, c[0x0][0x3e8] ;  /* 0x0000fa00ff0b7b82 */ /* 0x000e620000000800 */
[-C--:B----4-:R-:W-:Y:S02]  /*17e00*/  IADD3 R6, P2, PT, R17, R114.reuse, RZ ;  /* 0x0000007211067210 */ /* 0x090fe40007f5e0ff */
[----:B-----5:R-:W-:Y:S02]  /*17e10*/  IADD3 R8, P3, PT, R13, R114, RZ ;  /* 0x000000720d087210 */ /* 0x020fe40007f7e0ff */
[----:B------:R-:W-:-:S03]  /*17e20*/  LEA.HI.X.SX32 R5, R10, R115, 0x1, P1 ;  /* 0x000000730a057211 */ /* 0x000fc600008f0eff */
[----:B------:R-:W2:Y:S01]  /*17e30*/  LDC R13, c[0x0][0x3e8] ;  /* 0x0000fa00ff0d7b82 */ /* 0x000ea20000000800 */
[----:B------:R-:W-:Y:S02]  /*17e40*/  PRMT R16, R40, 0x7632, R16 ;  /* 0x0000763228107816 */ /* 0x000fe40000000010 */
[-C--:B------:R-:W-:Y:S02]  /*17e50*/  LEA.HI.X.SX32 R9, R12, R115.reuse, 0x1, P3 ;  /* 0x000000730c097211 */ /* 0x080fe400018f0eff */
[----:B------:R-:W-:Y:S01]  /*17e60*/  LEA.HI.X.SX32 R7, R151, R115, 0x1, P2 ;  /* 0x0000007397077211 */ /* 0x000fe200010f0eff */
[----:B0-----:R-:W-:Y:S01]  /*17e70*/  IMAD R3, R3, 0x1d4, RZ ;  /* 0x000001d403037824 */ /* 0x001fe200078e02ff */
[----:B------:R-:W-:Y:S01]  /*17e80*/  PRMT R18, R42, 0x7632, R18 ;  /* 0x000076322a127816 */ /* 0x000fe20000000012 */
[----:B------:R-:W0:Y:S01]  /*17e90*/  LDC R12, c[0x0][0x3e8] ;  /* 0x0000fa00ff0c7b82 */ /* 0x000e220000000800 */
[----:B------:R4:W-:Y:S04]  /*17ea0*/  STG.E.U16 desc[UR10][R4.64], R16 ;  /* 0x0000001004007986 */ /* 0x0009e8000c10150a */
[----:B------:R-:W-:Y:S04]  /*17eb0*/  STG.E.U16 desc[UR10][R6.64], R42 ;  /* 0x0000002a06007986 */ /* 0x000fe8000c10150a */
[----:B------:R5:W-:Y:S01]  /*17ec0*/  STG.E.U16 desc[UR10][R8.64], R18 ;  /* 0x0000001208007986 */ /* 0x000be2000c10150a */
[----:B---3--:R-:W-:Y:S01]  /*17ed0*/  IMAD R17, R14, 0x1d2, RZ ;  /* 0x000001d20e117824 */ /* 0x008fe200078e02ff */
[----:B------:R-:W-:Y:S01]  /*17ee0*/  F2FP.BF16.F32.PACK_AB R44, R45, R44 ;  /* 0x0000002c2d2c723e */ /* 0x000fe200000010ff */
[----:B------:R-:W-:Y:S01]  /*17ef0*/  IMAD R10, R2, 0xe9, RZ ;  /* 0x000000e9020a7824 */ /* 0x000fe200078e02ff */
[----:B----4-:R-:W-:Y:S01]  /*17f00*/  IADD3 R4, P1, PT, R15, R114, RZ ;  /* 0x000000720f047210 */ /* 0x010fe20007f3e0ff */
[----:B-1----:R-:W-:Y:S01]  /*17f10*/  IMAD R11, R11, 0x1da, RZ ;  /* 0x000001da0b0b7824 */ /* 0x002fe200078e02ff */
[----:B------:R-:W-:Y:S01]  /*17f20*/  F2FP.BF16.F32.PACK_AB R46, R47, R46 ;  /* 0x0000002e2f2e723e */ /* 0x000fe200000010ff */
[----:B------:R-:W1:Y:S01]  /*17f30*/  LDC R14, c[0x0][0x3e8] ;  /* 0x0000fa00ff0e7b82 */ /* 0x000e620000000800 */
[----:B-----5:R-:W-:-:S07]  /*17f40*/  IADD3 R8, P3, PT, R3, R114, RZ ;  /* 0x0000007203087210 */ /* 0x020fce0007f7e0ff */
[----:B------:R-:W3:Y:S01]  /*17f50*/  LDC R3, c[0x0][0x3e8] ;  /* 0x0000fa00ff037b82 */ /* 0x000ee20000000800 */
[----:B------:R-:W-:Y:S02]  /*17f60*/  IADD3 R6, P2, PT, R17, R114, RZ ;  /* 0x0000007211067210 */ /* 0x000fe40007f5e0ff */
[-C--:B------:R-:W-:Y:S02]  /*17f70*/  LEA.HI.X.SX32 R5, R99, R115.reuse, 0x1, P1 ;  /* 0x0000007363057211 */ /* 0x080fe400008f0eff */
[-C--:B------:R-:W-:Y:S02]  /*17f80*/  LEA.HI.X.SX32 R7, R10, R115.reuse, 0x1, P2 ;  /* 0x000000730a077211 */ /* 0x080fe400010f0eff */
[----:B------:R-:W-:Y:S02]  /*17f90*/  PRMT R16, R44, 0x7632, R16 ;  /* 0x000076322c107816 */ /* 0x000fe40000000010 */
[----:B------:R-:W-:Y:S01]  /*17fa0*/  LEA.HI.X.SX32 R9, R152, R115, 0x1, P3 ;  /* 0x0000007398097211 */ /* 0x000fe200018f0eff */
[----:B--2---:R-:W-:Y:S01]  /*17fb0*/  IMAD R17, R13, 0x1d8, RZ ;  /* 0x000001d80d117824 */ /* 0x004fe200078e02ff */
[----:B------:R2:W-:Y:S01]  /*17fc0*/  STG.E.U16 desc[UR10][R4.64], R44 ;  /* 0x0000002c04007986 */ /* 0x0005e2000c10150a */
[----:B------:R-:W4:Y:S01]  /*17fd0*/  LDC R13, c[0x0][0x3e8] ;  /* 0x0000fa00ff0d7b82 */ /* 0x000f220000000800 */
[----:B0-----:R-:W-:-:S02]  /*17fe0*/  IMAD R15, R12, 0x1d6, RZ ;  /* 0x000001d60c0f7824 */ /* 0x001fc400078e02ff */
[----:B------:R-:W-:Y:S01]  /*17ff0*/  STG.E.U16 desc[UR10][R6.64], R16 ;  /* 0x0000001006007986 */ /* 0x000fe2000c10150a */
[----:B------:R-:W-:-:S03]  /*18000*/  IMAD R12, R2, 0xed, RZ ;  /* 0x000000ed020c7824 */ /* 0x000fc600078e02ff */
[----:B------:R0:W-:Y:S01]  /*18010*/  STG.E.U16 desc[UR10][R8.64], R46 ;  /* 0x0000002e08007986 */ /* 0x0001e2000c10150a */
[-C--:B--2---:R-:W-:Y:S01]  /*18020*/  IADD3 R4, P1, PT, R15, R114.reuse, RZ ;  /* 0x000000720f047210 */ /* 0x084fe20007f3e0ff */
[----:B---3--:R-:W-:Y:S02]  /*18030*/  IMAD R15, R3, 0x1dc, RZ ;  /* 0x000001dc030f7824 */ /* 0x008fe400078e02ff */
[----:B------:R-:W2:Y:S01]  /*18040*/  LDC R3, c[0x0][0x3e8] ;  /* 0x0000fa00ff037b82 */ /* 0x000ea20000000800 */
[----:B0-----:R-:W-:-:S07]  /*18050*/  IADD3 R8, P3, PT, R11, R114, RZ ;  /* 0x000000720b087210 */ /* 0x001fce0007f7e0ff */
[----:B------:R-:W0:Y:S01]  /*18060*/  LDC R11, c[0x0][0x3e8] ;  /* 0x0000fa00ff0b7b82 */ /* 0x000e220000000800 */
[----:B------:R-:W-:-:S07]  /*18070*/  LEA.HI.X.SX32 R9, R12, R115, 0x1, P3 ;  /* 0x000000730c097211 */ /* 0x000fce00018f0eff */
[----:B------:R-:W3:Y:S01]  /*18080*/  LDC R12, c[0x0][0x3e8] ;  /* 0x0000fa00ff0c7b82 */ /* 0x000ee20000000800 */
[----:B------:R-:W-:Y:S01]  /*18090*/  IMAD R10, R2, 0xeb, RZ ;  /* 0x000000eb020a7824 */ /* 0x000fe200078e02ff */
[----:B------:R-:W-:Y:S02]  /*180a0*/  IADD3 R6, P2, PT, R17, R114, RZ ;  /* 0x0000007211067210 */ /* 0x000fe40007f5e0ff */
[----:B------:R-:W-:Y:S02]  /*180b0*/  F2FP.BF16.F32.PACK_AB R48, R49, R48 ;  /* 0x000000303130723e */ /* 0x000fe400000010ff */
[-C--:B------:R-:W-:Y:S02]  /*180c0*/  LEA.HI.X.SX32 R5, R10, R115.reuse, 0x1, P1 ;  /* 0x000000730a057211 */ /* 0x080fe400008f0eff */
[----:B------:R-:W-:Y:S02]  /*180d0*/  PRMT R16, R46, 0x7632, R16 ;  /* 0x000076322e107816 */ /* 0x000fe40000000010 */
[----:B------:R-:W-:Y:S01]  /*180e0*/  LEA.HI.X.SX32 R7, R101, R115, 0x1, P2 ;  /* 0x0000007365077211 */ /* 0x000fe200010f0eff */
[----:B-1----:R-:W-:Y:S01]  /*180f0*/  IMAD R17, R14, 0x1de, RZ ;  /* 0x000001de0e117824 */ /* 0x002fe200078e02ff */
[----:B------:R-:W-:Y:S01]  /*18100*/  PRMT R18, R48, 0x7632, R18 ;  /* 0x0000763230127816 */ /* 0x000fe20000000012 */
[----:B----4-:R-:W-:Y:S01]  /*18110*/  IMAD R13, R13, 0x1e0, RZ ;  /* 0x000001e00d0d7824 */ /* 0x010fe200078e02ff */
[----:B------:R1:W-:Y:S01]  /*18120*/  STG.E.U16 desc[UR10][R4.64], R16 ;  /* 0x0000001004007986 */ /* 0x0003e2000c10150a */
[----:B------:R-:W-:Y:S01]  /*18130*/  IMAD R10, R2, 0xef, RZ ;  /* 0x000000ef020a7824 */ /* 0x000fe200078e02ff */
[----:B------:R-:W-:Y:S01]  /*18140*/  F2FP.BF16.F32.PACK_AB R50, R51, R50 ;  /* 0x000000323332723e */ /* 0x000fe200000010ff */
[----:B0-----:R-:W-:Y:S01]  /*18150*/  IMAD R11, R11, 0x1e2, RZ ;  /* 0x000001e20b0b7824 */ /* 0x001fe200078e02ff */
[----:B------:R0:W-:Y:S01]  /*18160*/  STG.E.U16 desc[UR10][R6.64], R48 ;  /* 0x0000003006007986 */ /* 0x0001e2000c10150a */
[----:B------:R-:W4:Y:S03]  /*18170*/  LDC R14, c[0x0][0x3e8] ;  /* 0x0000fa00ff0e7b82 */ /* 0x000f260000000800 */
[----:B------:R5:W-:Y:S01]  /*18180*/  STG.E.U16 desc[UR10][R8.64], R18 ;  /* 0x0000001208007986 */ /* 0x000be2000c10150a */
[----:B-1----:R-:W-:Y:S01]  /*18190*/  IADD3 R4, P1, PT, R15, R114, RZ ;  /* 0x000000720f047210 */ /* 0x002fe20007f3e0ff */
[----:B--2---:R-:W-:Y:S01]  /*181a0*/  IMAD R3, R3, 0x1e6, RZ ;  /* 0x000001e603037824 */ /* 0x004fe200078e02ff */
[----:B------:R-:W-:-:S02]  /*181b0*/  PRMT R16, R50, 0x7632, R16 ;  /* 0x0000763232107816 */ /* 0x000fc40000000010 */
[----:B------:R-:W1:Y:S01]  /*181c0*/  LDC R15, c[0x0][0x3e8] ;  /* 0x0000fa00ff0f7b82 */ /* 0x000e620000000800 */
[-C--:B0-----:R-:W-:Y:S01]  /*181d0*/  IADD3 R6, P2, PT, R17, R114.reuse, RZ ;  /* 0x0000007211067210 */ /* 0x081fe20007f5e0ff */
[----:B---3--:R-:W-:Y:S01]  /*181e0*/  IMAD R17, R12, 0x1e4, RZ ;  /* 0x000001e40c117824 */ /* 0x008fe200078e02ff */
[----:B-----5:R-:W-:-:S05]  /*181f0*/  IADD3 R8, P3, PT, R13, R114, RZ ;  /* 0x000000720d087210 */ /* 0x020fca0007f7e0ff */
[----:B------:R-:W0:Y:S01]  /*18200*/  LDC R13, c[0x0][0x3e8] ;  /* 0x0000fa00ff0d7b82 */ /* 0x000e220000000800 */
[-C--:B------:R-:W-:Y:S01]  /*18210*/  LEA.HI.X.SX32 R5, R155, R115.reuse, 0x1, P1 ;  /* 0x000000739b057211 */ /* 0x080fe200008f0eff */
[----:B------:R-:W-:Y:S01]  /*18220*/  IMAD R12, R2, 0xf1, RZ ;  /* 0x000000f1020c7824 */ /* 0x000fe200078e02ff */
[-C--:B------:R-:W-:Y:S02]  /*18230*/  LEA.HI.X.SX32 R7, R10, R115.reuse, 0x1, P2 ;  /* 0x000000730a077211 */ /* 0x080fe400010f0eff */
[----:B------:R-:W-:Y:S01]  /*18240*/  IADD3 R10, P1, PT, R11, R114, RZ ;  /* 0x000000720b0a7210 */ /* 0x000fe20007f3e0ff */
[----:B------:R-:W-:Y:S03]  /*18250*/  STG.E.U16 desc[UR10][R4.64], R50 ;  /* 0x0000003204007986 */ /* 0x000fe6000c10150a */
[----:B------:R-:W-:Y:S01]  /*18260*/  LEA.HI.X.SX32 R11, R12, R115, 0x1, P1 ;  /* 0x000000730c0b7211 */ /* 0x000fe200008f0eff */
[----:B------:R2:W-:Y:S01]  /*18270*/  STG.E.U16 desc[UR10][R6.64], R16 ;  /* 0x0000001006007986 */ /* 0x0005e2000c10150a */
[----:B------:R-:W3:Y:S01]  /*18280*/  LDC R12, c[0x0][0x3e8] ;  /* 0x0000fa00ff0c7b82 */ /* 0x000ee20000000800 */
[----:B------:R-:W-:-:S02]  /*18290*/  F2FP.BF16.F32.PACK_AB R52, R53, R52 ;  /* 0x000000343534723e */ /* 0x000fc400000010ff */
[-C--:B------:R-:W-:Y:S02]  /*182a0*/  LEA.HI.X.SX32 R9, R154, R115.reuse, 0x1, P3 ;  /* 0x000000739a097211 */ /* 0x080fe400018f0eff */
[----:B--2---:R-:W-:Y:S02]  /*182b0*/  IADD3 R6, P1, PT, R3, R114, RZ ;  /* 0x0000007203067210 */ /* 0x004fe40007f3e0ff */
[----:B------:R-:W-:Y:S01]  /*182c0*/  F2FP.BF16.F32.PACK_AB R54, R55, R54 ;  /* 0x000000363736723e */ /* 0x000fe200000010ff */
[----:B------:R-:W2:Y:S01]  /*182d0*/  LDC R3, c[0x0][0x3e8] ;  /* 0x0000fa00ff037b82 */ /* 0x000ea20000000800 */
[----:B------:R5:W-:Y:S01]  /*182e0*/  STG.E.U16 desc[UR10][R8.64], R52 ;  /* 0x0000003408007986 */ /* 0x000be2000c10150a */
[----:B------:R-:W-:Y:S02]  /*182f0*/  IADD3 R4, P2, PT, R17, R114, RZ ;  /* 0x0000007211047210 */ /* 0x000fe40007f5e0ff */
[----:B------:R-:W-:Y:S01]  /*18300*/  PRMT R7, R52, 0x7632, R7 ;  /* 0x0000763234077816 */ /* 0x000fe20000000007 */
[----:B0-----:R-:W-:Y:S01]  /*18310*/  IMAD R13, R13, 0x1e8, RZ ;  /* 0x000001e80d0d7824 */ /* 0x001fe200078e02ff */
[----:B------:R-:W-:Y:S01]  /*18320*/  LEA.HI.X.SX32 R5, R103, R115, 0x1, P2 ;  /* 0x0000007367057211 */ /* 0x000fe200010f0eff */
[----:B-1----:R-:W-:Y:S01]  /*18330*/  IMAD R15, R15, 0x1ec, RZ ;  /* 0x000001ec0f0f7824 */ /* 0x002fe200078e02ff */
[----:B------:R-:W-:Y:S01]  /*18340*/  F2FP.BF16.F32.PACK_AB R56, R57, R56 ;  /* 0x000000383938723e */ /* 0x000fe200000010ff */
[----:B------:R0:W-:Y:S01]  /*18350*/  STG.E.U16 desc[UR10][R10.64], R7 ;  /* 0x000000070a007986 */ /* 0x0001e2000c10150a */
[----:B------:R-:W-:Y:S01]  /*18360*/  F2FP.BF16.F32.PACK_AB R58, R59, R58 ;  /* 0x0000003a3b3a723e */ /* 0x000fe200000010ff */
[----:B------:R-:W1:Y:S01]  /*18370*/  LDC R16, c[0x0][0x3e8] ;  /* 0x0000fa00ff107b82 */ /* 0x000e620000000800 */
[----:B-----5:R-:W-:-:S02]  /*18380*/  IMAD R8, R2, 0xf3, RZ ;  /* 0x000000f302087824 */ /* 0x020fc400078e02ff */
[----:B----4-:R-:W-:Y:S01]  /*18390*/  IMAD R9, R14, 0x1ea, RZ ;  /* 0x000001ea0e097824 */ /* 0x010fe200078e02ff */
[----:B------:R4:W-:Y:S04]  /*183a0*/  STG.E.U16 desc[UR10][R4.64], R54 ;  /* 0x0000003604007986 */ /* 0x0009e8000c10150a */
[----:B------:R-:W5:Y:S01]  /*183b0*/  LDC R14, c[0x0][0x3e8] ;  /* 0x0000fa00ff0e7b82 */ /* 0x000f620000000800 */
[----:B0-----:R-:W-:Y:S02]  /*183c0*/  LEA.HI.X.SX32 R7, R8, R115, 0x1, P1 ;  /* 0x0000007308077211 */ /* 0x001fe400008f0eff */
[----:B------:R-:W-:Y:S02]  /*183d0*/  PRMT R11, R54, 0x7632, R11 ;  /* 0x00007632360b7816 */ /* 0x000fe4000000000b */
[----:B------:R-:W-:-:S03]  /*183e0*/  IADD3 R8, P1, PT, R13, R114, RZ ;  /* 0x000000720d087210 */ /* 0x000fc60007f3e0ff */
[----:B------:R-:W0:Y:S01]  /*183f0*/  LDC R13, c[0x0][0x3e8] ;  /* 0x0000fa00ff0d7b82 */ /* 0x000e220000000800 */
[----:B----4-:R-:W-:Y:S01]  /*18400*/  IADD3 R4, P2, PT, R9, R114, RZ ;  /* 0x0000007209047210 */ /* 0x010fe20007f5e0ff */
[----:B------:R4:W-:Y:S01]  /*18410*/  STG.E.U16 desc[UR10][R6.64], R11 ;  /* 0x0000000b06007986 */ /* 0x0009e2000c10150a */
[----:B------:R-:W-:Y:S01]  /*18420*/  IMAD R10, R2, 0xf5, RZ ;  /* 0x000000f5020a7824 */ /* 0x000fe200078e02ff */
[----:B------:R-:W-:Y:S01]  /*18430*/  LEA.HI.X.SX32 R9, R105, R115, 0x1, P1 ;  /* 0x0000007369097211 */ /* 0x000fe200008f0eff */
[----:B--2---:R-:W-:-:S03]  /*18440*/  IMAD R3, R3, 0x1ee, RZ ;  /* 0x000001ee03037824 */ /* 0x004fc600078e02ff */
[----:B------:R-:W-:Y:S02]  /*18450*/  LEA.HI.X.SX32 R5, R10, R115, 0x1, P2 ;  /* 0x000000730a057211 */ /* 0x000fe400010f0eff */
[----:B----4-:R-:W-:Y:S01]  /*18460*/  IADD3 R6, P1, PT, R15, R114, RZ ;  /* 0x000000720f067210 */ /* 0x010fe20007f3e0ff */
[----:B---3--:R-:W-:-:S03]  /*18470*/  IMAD R11, R12, 0x1f0, RZ ;  /* 0x000001f00c0b7824 */ /* 0x008fc600078e02ff */
[-C--:B------:R-:W-:Y:S01]  /*18480*/  LEA.HI.X.SX32 R7, R156, R115.reuse, 0x1, P1 ;  /* 0x000000739c077211 */ /* 0x080fe200008f0eff */
[----:B------:R-:W-:Y:S01]  /*18490*/  IMAD R12, R2, 0xf7, RZ ;  /* 0x000000f7020c7824 */ /* 0x000fe200078e02ff */
[-C--:B------:R-:W-:Y:S02]  /*184a0*/  IADD3 R10, P1, PT, R3, R114.reuse, RZ ;  /* 0x00000072030a7210 */ /* 0x080fe40007f3e0ff */
[----:B------:R-:W2:Y:S01]  /*184b0*/  LDC R3, c[0x0][0x3e8] ;  /* 0x0000fa00ff037b82 */ /* 0x000ea20000000800 */
[----:B------:R3:W-:Y:S01]  /*184c0*/  STG.E.U16 desc[UR10][R8.64], R56 ;  /* 0x0000003808007986 */ /* 0x0007e2000c10150a */
[----:B------:R-:W-:Y:S01]  /*184d0*/  PRMT R15, R56, 0x7632, R15 ;  /* 0x00007632380f7816 */ /* 0x000fe2000000000f */
[----:B0-----:R-:W-:Y:S01]  /*184e0*/  IMAD R13, R13, 0x1f2, RZ ;  /* 0x000001f20d0d7824 */ /* 0x001fe200078e02ff */
[----:B---3--:R-:W-:Y:S02]  /*184f0*/  IADD3 R8, P2, PT, R11, R114, RZ ;  /* 0x000000720b087210 */ /* 0x008fe40007f5e0ff */
[----:B------:R-:W-:-:S02]  /*18500*/  LEA.HI.X.SX32 R11, R12, R115, 0x1, P1 ;  /* 0x000000730c0b7211 */ /* 0x000fc400008f0eff */
[----:B------:R-:W0:Y:S01]  /*18510*/  LDC R12, c[0x0][0x3e8] ;  /* 0x0000fa00ff0c7b82 */ /* 0x000e220000000800 */
[----:B------:R3:W-:Y:S04]  /*18520*/  STG.E.U16 desc[UR10][R4.64], R15 ;  /* 0x0000000f04007986 */ /* 0x0007e8000c10150a */
[----:B------:R4:W-:Y:S01]  /*18530*/  STG.E.U16 desc[UR10][R6.64], R58 ;  /* 0x0000003a06007986 */ /* 0x0009e2000c10150a */
[----:B------:R-:W-:Y:S02]  /*18540*/  F2FP.BF16.F32.PACK_AB R60, R61, R60 ;  /* 0x0000003c3d3c723e */ /* 0x000fe400000010ff */
[----:B---3--:R-:W-:Y:S01]  /*18550*/  PRMT R5, R58, 0x7632, R5 ;  /* 0x000076323a057816 */ /* 0x008fe20000000005 */
[----:B------:R-:W3:Y:S01]  /*18560*/  LDC R15, c[0x0][0x3e8] ;  /* 0x0000fa00ff0f7b82 */ /* 0x000ee20000000800 */
[----:B------:R-:W-:Y:S01]  /*18570*/  IADD3 R4, P1, PT, R13, R114, RZ ;  /* 0x000000720d047210 */ /* 0x000fe20007f3e0ff */
[----:B----4-:R-:W-:-:S02]  /*18580*/  IMAD R6, R2, 0xf9, RZ ;  /* 0x000000f902067824 */ /* 0x010fc400078e02ff */
[----:B-----5:R-:W-:Y:S01]  /*18590*/  IMAD R7, R14, 0x1f4, RZ ;  /* 0x000001f40e077824 */ /* 0x020fe200078e02ff */
[----:B------:R4:W-:Y:S03]  /*185a0*/  STG.E.U16 desc[UR10][R10.64], R5 ;  /* 0x000000050a007986 */ /* 0x0009e6000c10150a */
[----:B------:R-:W5:Y:S01]  /*185b0*/  LDC R14, c[0x0][0x3e8] ;  /* 0x0000fa00ff0e7b82 */ /* 0x000f620000000800 */
[-C--:B------:R-:W-:Y:S01]  /*185c0*/  LEA.HI.X.SX32 R9, R157, R115.reuse, 0x1, P2 ;  /* 0x000000739d097211 */ /* 0x080fe200010f0eff */
[----:B--2---:R-:W-:Y:S01]  /*185d0*/  IMAD R3, R3, 0x1f6, RZ ;  /* 0x000001f603037824 */ /* 0x004fe200078e02ff */
[-C--:B----4-:R-:W-:Y:S02]  /*185e0*/  LEA.HI.X.SX32 R5, R6, R115.reuse, 0x1, P1 ;  /* 0x0000007306057211 */ /* 0x090fe400008f0eff */
[-C--:B------:R-:W-:Y:S01]  /*185f0*/  IADD3 R6, P1, PT, R7, R114.reuse, RZ ;  /* 0x0000007207067210 */ /* 0x080fe20007f3e0ff */
[----:B------:R2:W-:Y:S03]  /*18600*/  STG.E.U16 desc[UR10][R8.64], R60 ;  /* 0x0000003c08007986 */ /* 0x0005e6000c10150a */
[----:B------:R-:W-:Y:S01]  /*18610*/  LEA.HI.X.SX32 R7, R107, R115, 0x1, P1 ;  /* 0x000000736b077211 */ /* 0x000fe200008f0eff */
[----:B------:R-:W-:Y:S01]  /*18620*/  IMAD R10, R2, 0xfb, RZ ;  /* 0x000000fb020a7824 */ /* 0x000fe200078e02ff */
[----:B--2---:R-:W-:Y:S01]  /*18630*/  IADD3 R8, P1, PT, R3, R114, RZ ;  /* 0x0000007203087210 */ /* 0x004fe20007f3e0ff */
[----:B0-----:R-:W-:-:S02]  /*18640*/  IMAD R3, R12, 0x1f8, RZ ;  /* 0x000001f80c037824 */ /* 0x001fc400078e02ff */
[----:B------:R-:W0:Y:S01]  /*18650*/  LDC.64 R12, c[0x0][0x3a0] ;  /* 0x0000e800ff0c7b82 */ /* 0x000e220000000a00 */
[----:B------:R-:W-:Y:S02]  /*18660*/  PRMT R9, R60, 0x7632, R9 ;  /* 0x000076323c097816 */ /* 0x000fe40000000009 */
[----:B------:R-:W-:-:S03]  /*18670*/  F2FP.BF16.F32.PACK_AB R62, R63, R62 ;  /* 0x0000003e3f3e723e */ /* 0x000fc600000010ff */
[----:B------:R2:W-:Y:S01]  /*18680*/  STG.E.U16 desc[UR10][R4.64], R9 ;  /* 0x0000000904007986 */ /* 0x0005e2000c10150a */
[----:B-1----:R-:W-:Y:S01]  /*18690*/  IMAD R11, R16, 0x1fe, RZ ;  /* 0x000001fe100b7824 */ /* 0x002fe200078e02ff */
[----:B------:R-:W-:Y:S01]  /*186a0*/  UIMAD UR6, UR14, UR6, URZ ;  /* 0x000000060e0672a4 */ /* 0x000fe2000f8e02ff */
[----:B---3--:R-:W-:Y:S01]  /*186b0*/  IMAD R15, R15, 0x1fc, RZ ;  /* 0x000001fc0f0f7824 */ /* 0x008fe200078e02ff */
[----:B------:R-:W-:Y:S01]  /*186c0*/  STG.E.U16 desc[UR10][R6.64], R62 ;  /* 0x0000003e06007986 */ /* 0x000fe2000c10150a */
[----:B------:R-:W-:Y:S02]  /*186d0*/  F2FP.BF16.F32.PACK_AB R64, R65, R64 ;  /* 0x000000404140723e */ /* 0x000fe400000010ff */
[----:B--2---:R-:W-:Y:S02]  /*186e0*/  LEA.HI.X.SX32 R9, R10, R115, 0x1, P1 ;  /* 0x000000730a097211 */ /* 0x004fe400008f0eff */
[----:B------:R-:W-:Y:S02]  /*186f0*/  PRMT R5, R62, 0x7632, R5 ;  /* 0x000076323e057816 */ /* 0x000fe40000000005 */
[----:B------:R-:W-:Y:S01]  /*18700*/  IADD3 R4, P1, PT, R3, R114, RZ ;  /* 0x0000007203047210 */ /* 0x000fe20007f3e0ff */
[----:B-----5:R-:W-:-:S02]  /*18710*/  IMAD R3, R14, 0x1fa, RZ ;  /* 0x000001fa0e037824 */ /* 0x020fc400078e02ff */
[----:B------:R1:W-:Y:S01]  /*18720*/  STG.E.U16 desc[UR10][R8.64], R5 ;  /* 0x0000000508007986 */ /* 0x0003e2000c10150a */
[----:B------:R-:W-:Y:S01]  /*18730*/  IADD3 R10, P3, PT, R11, R114, RZ ;  /* 0x000000720b0a7210 */ /* 0x000fe20007f7e0ff */
[----:B------:R-:W-:Y:S02]  /*18740*/  USHF.L.U32 UR4, UR6, 0x2, URZ ;  /* 0x0000000206047899 */ /* 0x000fe400080006ff */
[----:B------:R-:W-:Y:S01]  /*18750*/  UIMAD.WIDE UR6, UR6, 0x4, URZ ;  /* 0x00000004060678a5 */ /* 0x000fe2000f8e02ff */
[C---:B-1----:R-:W-:Y:S01]  /*18760*/  LEA R8, R2.reuse, -R2, 0x8 ;  /* 0x8000000202087211 */ /* 0x042fe200078e40ff */
[----:B------:R-:W-:Y:S01]  /*18770*/  IMAD R2, R2, 0xfd, RZ ;  /* 0x000000fd02027824 */ /* 0x000fe200078e02ff */
[----:B------:R-:W-:Y:S02]  /*18780*/  LEA.HI.X.SX32 R5, R109, R115, 0x1, P1 ;  /* 0x000000736d057211 */ /* 0x000fe400008f0eff */
[-C--:B------:R-:W-:Y:S02]  /*18790*/  IADD3 R6, P1, PT, R3, R114.reuse, RZ ;  /* 0x0000007203067210 */ /* 0x080fe40007f3e0ff */
[----:B------:R-:W-:-:S02]  /*187a0*/  IADD3 R114, P2, PT, R15, R114, RZ ;  /* 0x000000720f727210 */ /* 0x000fc40007f5e0ff */
[----:B------:R-:W-:Y:S01]  /*187b0*/  SHF.L.U32 R3, R243, 0x2, RZ ;  /* 0x00000002f3037819 */ /* 0x000fe200000006ff */
[----:B------:R1:W-:Y:S01]  /*187c0*/  STG.E.U16 desc[UR10][R4.64], R64 ;  /* 0x0000004004007986 */ /* 0x0003e2000c10150a */
[-C--:B------:R-:W-:Y:S02]  /*187d0*/  LEA.HI.X.SX32 R11, R8, R115.reuse, 0x1, P3 ;  /* 0x00000073080b7211 */ /* 0x080fe400018f0eff */
[-C--:B------:R-:W-:Y:S02]  /*187e0*/  LEA.HI.X.SX32 R7, R2, R115.reuse, 0x1, P1 ;  /* 0x0000007302077211 */ /* 0x080fe400008f0eff */
[----:B------:R-:W-:Y:S02]  /*187f0*/  LEA.HI.X.SX32 R115, R158, R115, 0x1, P2 ;  /* 0x000000739e737211 */ /* 0x000fe400010f0eff */
[----:B0-----:R-:W-:Y:S02]  /*18800*/  IADD3 R2, P1, P2, R3, UR4, R12 ;  /* 0x0000000403027c10 */ /* 0x001fe4000fa3e00c */
[----:B------:R-:W-:Y:S01]  /*18810*/  F2FP.BF16.F32.PACK_AB R0, R0, R66 ;  /* 0x000000420000723e */ /* 0x000fe200000010ff */
[----:B-1----:R-:W-:Y:S01]  /*18820*/  IMAD.HI R4, R243, 0x4, RZ ;  /* 0x00000004f3047827 */ /* 0x002fe200078e02ff */
[----:B------:R-:W-:-:S04]  /*18830*/  PRMT R5, R64, 0x7632, R5 ;  /* 0x0000763240057816 */ /* 0x000fc80000000005 */
[----:B------:R-:W-:Y:S02]  /*18840*/  IADD3.X R3, PT, PT, R4, UR7, R13, P1, P2 ;  /* 0x0000000704037c10 */ /* 0x000fe40008fe440d */
[----:B------:R-:W-:Y:S01]  /*18850*/  PRMT R4, R0, 0x7632, R4 ;  /* 0x0000763200047816 */ /* 0x000fe20000000004 */
[----:B------:R0:W-:Y:S04]  /*18860*/  STG.E.U16 desc[UR10][R6.64], R5 ;  /* 0x0000000506007986 */ /* 0x0001e8000c10150a */
[----:B------:R0:W-:Y:S04]  /*18870*/  STG.E.U16 desc[UR10][R114.64], R0 ;  /* 0x0000000072007986 */ /* 0x0001e8000c10150a */
[----:B------:R0:W-:Y:S04]  /*18880*/  STG.E.U16 desc[UR10][R10.64], R4 ;  /* 0x000000040a007986 */ /* 0x0001e8000c10150a */
[----:B------:R0:W-:Y:S01]  /*18890*/  STG.E desc[UR10][R2.64], R197 ;  /* 0x000000c502007986 */ /* 0x0001e2000c10190a */
[----:B------:R-:W-:Y:S06]  /*188a0*/  BAR.SYNC.DEFER_BLOCKING 0x0 ;  /* 0x0000000000007b1d */ /* 0x000fec0000010000 */
[----:B------:R-:W-:Y:S05]  /*188b0*/  @P0 BRA `(.L_x_21) ;  /* 0x0000000000a00947 */ /* 0x000fea0003800000 */
[----:B------:R-:W1:Y:S01]  /*188c0*/  S2UR UR6, SR_CgaCtaId ;  /* 0x00000000000679c3 */ /* 0x000e620000008800 */
[----:B------:R-:W-:Y:S01]  /*188d0*/  NOP ;  /* 0x0000000000007918 */ /* 0x000fe20000000000 */
[----:B------:R-:W-:Y:S01]  /*188e0*/  UMOV UR4, 0x50 ;  /* 0x0000005000047882 */ /* 0x000fe20000000000 */
[----:B0-----:R-:W-:Y:S02]  /*188f0*/  MOV R0, UR5 ;  /* 0x0000000500007c02 */ /* 0x001fe40008000f00 */
[----:B------:R-:W-:Y:S02]  /*18900*/  MOV R3, 0xffff ;  /* 0x0000ffff00037802 */ /* 0x000fe40000000f00 */
[----:B------:R-:W-:Y:S02]  /*18910*/  LOP3.LUT R0, R0, 0xffff, RZ, 0xc0, !PT ;  /* 0x0000ffff00007812 */ /* 0x000fe400078ec0ff */
[----:B------:R-:W-:Y:S02]  /*18920*/  MOV R7, 0x1 ;  /* 0x0000000100077802 */ /* 0x000fe40000000f00 */
[----:B------:R-:W-:-:S04]  /*18930*/  SHF.R.U32.HI R0, RZ, 0x5, R0 ;  /* 0x00000005ff007819 */ /* 0x000fc80000011600 */
[----:B------:R-:W-:Y:S02]  /*18940*/  IADD3 R2, PT, PT, R0, 0x10, RZ ;  /* 0x0000001000027810 */ /* 0x000fe40007ffe0ff */
[----:B------:R-:W-:Y:S01]  /*18950*/  SHF.L.U32 R0, R3, R0, RZ ;  /* 0x0000000003007219 */ /* 0x000fe200000006ff */
[----:B-1----:R-:W-:Y:S01]  /*18960*/  ULEA UR6, UR6, UR4, 0x18 ;  /* 0x0000000406067291 */ /* 0x002fe2000f8ec0ff */
[----:B------:R-:W-:-:S04]  /*18970*/  SHF.L.U32 R3, R7, R2, RZ ;  /* 0x0000000207037219 */ /* 0x000fc800000006ff */
[----:B------:R-:W-:-:S04]  /*18980*/  LOP3.LUT R0, R3, R0, RZ, 0xfc, !PT ;  /* 0x0000000003007212 */ /* 0x000fc800078efcff */
[----:B------:R-:W0:Y:S01]  /*18990*/  LDS R5, [UR6] ;  /* 0x00000006ff057984 */ /* 0x000e220008000800 */
[C---:B------:R-:W-:Y:S02]  /*189a0*/  LOP3.LUT R2, R0.reuse, 0xffff, RZ, 0xc0, !PT ;  /* 0x0000ffff00027812 */ /* 0x040fe400078ec0ff */
[----:B0-----:R-:W-:-:S04]  /*189b0*/  LOP3.LUT R3, R0, 0xffff, R5, 0x80, !PT ;  /* 0x0000ffff00037812 */ /* 0x001fc800078e8005 */
[----:B------:R-:W-:-:S13]  /*189c0*/  ISETP.NE.AND P0, PT, R3, R2, PT ;  /* 0x000000020300720c */ /* 0x000fda0003f05270 */
[----:B------:R-:W-:Y:S05]  /*189d0*/  @P0 BRA `(.L_x_22) ;  /* 0x0000000000500947 */ /* 0x000fea0003800000 */
[----:B------:R-:W-:Y:S02]  /*189e0*/  SHF.R.U32.HI R5, RZ, 0x10, R5 ;  /* 0x00000010ff057819 */ /* 0x000fe40000011605 */
[----:B------:R-:W-:-:S04]  /*189f0*/  SHF.R.U32.HI R2, RZ, 0x10, R0 ;  /* 0x00000010ff027819 */ /* 0x000fc80000011600 */
[----:B------:R-:W-:-:S04]  /*18a00*/  LOP3.LUT R5, R5, R2, RZ, 0xc0, !PT ;  /* 0x0000000205057212 */ /* 0x000fc800078ec0ff */
[----:B------:R-:W-:-:S13]  /*18a10*/  ISETP.NE.AND P0, PT, R5, R2, PT ;  /* 0x000000020500720c */ /* 0x000fda0003f05270 */
[----:B------:R-:W-:Y:S05]  /*18a20*/  @P0 BRA `(.L_x_23) ;  /* 0x0000000000300947 */ /* 0x000fea0003800000 */
[----:B------:R-:W-:Y:S01]  /*18a30*/  R2UR UR4, R0 ;  /* 0x00000000000472ca */ /* 0x000fe200000e0000 */
[----:B------:R-:W-:Y:S01]  /*18a40*/  VOTEU.ANY UR5, UPT, PT ;  /* 0x0000000000057886 */ /* 0x000fe200038e0100 */
[----:B------:R-:W0:Y:S01]  /*18a50*/  S2R R0, SR_LANEID ;  /* 0x0000000000007919 */ /* 0x000e220000000000 */
[----:B------:R-:W-:-:S10]  /*18a60*/  UFLO.U32 UR5, UR5 ;  /* 0x00000005000572bd */ /* 0x000fd400080e0000 */
[----:B------:R-:W-:-:S06]  /*18a70*/  ULOP3.LUT UR4, URZ, UR4, URZ, 0x33, !UPT ;  /* 0x00000004ff047292 */ /* 0x000fcc000f8e33ff */
[----:B------:R-:W-:-:S04]  /*18a80*/  MOV R2, UR4 ;  /* 0x0000000400027c02 */ /* 0x000fc80008000f00 */
[----:B------:R-:W1:Y:S02]  /*18a90*/  REDUX UR7, R2 ;  /* 0x00000000020773c4 */ /* 0x000e640000000000 */
[----:B------:R2:W-:Y:S01]  /*18aa0*/  UTCATOMSWS.AND URZ, UR4 ;  /* 0x0000000400ff79e3 */ /* 0x0005e20008000000 */
[----:B0-----:R-:W-:Y:S02]  /*18ab0*/  ISETP.EQ.U32.AND P0, PT, R0, UR5, PT ;  /* 0x0000000500007c0c */ /* 0x001fe4000bf02070 */
[----:B-1----:R-:W-:-:S11]  /*18ac0*/  MOV R0, UR7 ;  /* 0x0000000700007c02 */ /* 0x002fd60008000f00 */
[----:B------:R2:W-:Y:S01]  /*18ad0*/  @P0 ATOMS.AND RZ, [UR6], R0 ;  /* 0x00000000ffff098c */ /* 0x0005e2000a800006 */
[----:B------:R-:W-:Y:S05]  /*18ae0*/  BRA `(.L_x_21) ;  /* 0x0000000000147947 */ /* 0x000fea0003800000 */
.L_x_23:
[----:B------:R-:W-:-:S07]  /*18af0*/  MOV R2, 0x18b10 ;  /* 0x00018b1000027802 */ /* 0x000fce0000000f00 */
[----:B------:R-:W-:Y:S05]  /*18b00*/  CALL.REL.NOINC `($__internal_0_$__cuda_sm10x_tcgen05_guardrail_trap_col_being_dealloced_not_returned_by_alloc) ;  /* 0x0000000000447944 */ /* 0x000fea0003c00000 */
[----:B------:R-:W-:Y:S05]  /*18b10*/  BRA `(.L_x_21) ;  /* 0x0000000000087947 */ /* 0x000fea0003800000 */
.L_x_22:
[----:B------:R-:W-:-:S07]  /*18b20*/  MOV R2, 0x18b40 ;  /* 0x00018b4000027802 */ /* 0x000fce0000000f00 */
[----:B------:R-:W-:Y:S05]  /*18b30*/  CALL.REL.NOINC `($__internal_2_$__cuda_sm10x_tcgen05_guardrail_trap_unallocated_columns_being_dealloced) ;  /* 0x0000000000507944 */ /* 0x000fea0003c00000 */
.L_x_21:
[----:B------:R-:W-:Y:S01]  /*18b40*/  NOP ;  /* 0x0000000000007918 */ /* 0x000fe20000000000 */
[----:B--2---:R-:W-:Y:S05]  /*18b50*/  EXIT ;  /* 0x000000000000794d */ /* 0x004fea0003800000 */
.L_x_8:
[----:B------:R-:W0:Y:S02]  /*18b60*/  SYNCS.PHASECHK.TRANS64.TRYWAIT P3, [UR4+0x12000], RZ ;  /* 0x012000ffff0075a7 */ /* 0x000e240008061104 */
[----:B0-----:R-:W-:Y:S05]  /*18b70*/  @!P3 BRA `(.L_x_8) ;  /* 0xfffffffc00f8b947 */ /* 0x001fea000383ffff */
[----:B------:R-:W-:Y:S05]  /*18b80*/  BRA `(.L_x_7) ;  /* 0xffffff0000647947 */ /* 0x000fea000383ffff */
.L_x_15:
[----:B------:R-:W0:Y:S02]  /*18b90*/  SYNCS.PHASECHK.TRANS64.TRYWAIT P2, [UR4+0x16010], RZ ;  /* 0x016010ffff0075a7 */ /* 0x000e240008041104 */
[----:B0-----:R-:W-:Y:S05]  /*18ba0*/  @!P2 BRA `(.L_x_15) ;  /* 0xfffffffc00f8a947 */ /* 0x001fea000383ffff */
[----:B------:R-:W-:Y:S05]  /*18bb0*/  BRA `(.L_x_24) ;  /* 0xffffff3400fc7947 */ /* 0x000fea000383ffff */
.L_x_16:
[----:B------:R-:W0:Y:S02]  /*18bc0*/  SYNCS.PHASECHK.TRANS64.TRYWAIT P2, [UR6], R0 ;  /* 0x00000000ff0075a7 */ /* 0x000e240008041106 */
[----:B0-----:R-:W-:Y:S05]  /*18bd0*/  @!P2 BRA `(.L_x_16) ;  /* 0xfffffffc00f8a947 */ /* 0x001fea000383ffff */
[----:B------:R-:W-:Y:S05]  /*18be0*/  BRA `(.L_x_25) ;  /* 0xffffff3800187947 */ /* 0x000fea000383ffff */
.L_x_20:
[----:B------:R-:W2:Y:S02]  /*18bf0*/  SYNCS.PHASECHK.TRANS64.TRYWAIT P2, [UR6], R4 ;  /* 0x00000004ff0075a7 */ /* 0x000ea40008041106 */
[----:B--2---:R-:W-:Y:S05]  /*18c00*/  @!P2 BRA `(.L_x_20) ;  /* 0xfffffffc00f8a947 */ /* 0x004fea000383ffff */
[----:B------:R-:W-:Y:S05]  /*18c10*/  BRA `(.L_x_19) ;  /* 0xffffff64001c7947 */ /* 0x000fea000383ffff */
        .weak           $__internal_0_$__cuda_sm10x_tcgen05_guardrail_trap_col_being_dealloced_not_returned_by_alloc
        .type           $__internal_0_$__cuda_sm10x_tcgen05_guardrail_trap_col_being_dealloced_not_returned_by_alloc,@function
        .size           $__internal_0_$__cuda_sm10x_tcgen05_guardrail_trap_col_being_dealloced_not_returned_by_alloc,($__internal_1_$__cuda_sm10x_tcgen05_guardrail_trap_phase_invalid_during_alloc - $__internal_0_$__cuda_sm10x_tcgen05_guardrail_trap_col_being_dealloced_not_returned_by_alloc)
$__internal_0_$__cuda_sm10x_tcgen05_guardrail_trap_col_being_dealloced_not_returned_by_alloc:
[----:B------:R-:W-:Y:S05]  /*18c20*/  BPT.TRAP 0x1 ;  /* 0x000000040000795c */ /* 0x000fea0000300000 */
[----:B------:R-:W-:-:S04]  /*18c30*/  HFMA2 R3, -RZ, RZ, 0, 0 ;  /* 0x00000000ff037431 */ /* 0x000fc800000001ff */
[----:B------:R-:W-:Y:S05]  /*18c40*/  RET.REL.NODEC R2 `(attn_fwd) ;  /* 0xfffffe7002ec7950 */ /* 0x000fea0003c3ffff */
        .weak           $__internal_1_$__cuda_sm10x_tcgen05_guardrail_trap_phase_invalid_during_alloc
        .type           $__internal_1_$__cuda_sm10x_tcgen05_guardrail_trap_phase_invalid_during_alloc,@function
        .size           $__internal_1_$__cuda_sm10x_tcgen05_guardrail_trap_phase_invalid_during_alloc,($__internal_2_$__cuda_sm10x_tcgen05_guardrail_trap_unallocated_columns_being_dealloced - $__internal_1_$__cuda_sm10x_tcgen05_guardrail_trap_phase_invalid_during_alloc)
$__internal_1_$__cuda_sm10x_tcgen05_guardrail_trap_phase_invalid_during_alloc:
[----:B------:R-:W-:Y:S05]  /*18c50*/  BPT.TRAP 0x1 ;  /* 0x000000040000795c */ /* 0x000fea0000300000 */
[----:B------:R-:W-:-:S04]  /*18c60*/  MOV R3, 0x0 ;  /* 0x0000000000037802 */ /* 0x000fc80000000f00 */
[----:B------:R-:W-:Y:S05]  /*18c70*/  RET.REL.NODEC R2 `(attn_fwd) ;  /* 0xfffffe7002e07950 */ /* 0x000fea0003c3ffff */
        .weak           $__internal_2_$__cuda_sm10x_tcgen05_guardrail_trap_unallocated_columns_being_dealloced
        .type           $__internal_2_$__cuda_sm10x_tcgen05_guardrail_trap_unallocated_columns_being_dealloced,@function
        .size           $__internal_2_$__cuda_sm10x_tcgen05_guardrail_trap_unallocated_columns_being_dealloced,(.L_x_29 - $__internal_2_$__cuda_sm10x_tcgen05_guardrail_trap_unallocated_columns_being_dealloced)
$__internal_2_$__cuda_sm10x_tcgen05_guardrail_trap_unallocated_columns_being_dealloced:
[----:B------:R-:W-:Y:S05]  /*18c80*/  BPT.TRAP 0x1 ;  /* 0x000000040000795c */ /* 0x000fea0000300000 */
[----:B------:R-:W-:-:S04]  /*18c90*/  HFMA2 R3, -RZ, RZ, 0, 0 ;  /* 0x00000000ff037431 */ /* 0x000fc800000001ff */
[----:B------:R-:W-:Y:S05]  /*18ca0*/  RET.REL.NODEC R2 `(attn_fwd) ;  /* 0xfffffe7002d47950 */ /* 0x000fea0003c3ffff */
.L_x_26:
[----:B------:R-:W-:-:S00]  /*18cb0*/  BRA `(.L_x_26) ;  /* 0xfffffffc00fc7947 */ /* 0x000fc0000383ffff */
[----:B------:R-:W-:-:S00]  /*18cc0*/  NOP ;  /* 0x0000000000007918 */ /* 0x000fc00000000000 */
        /* <DEDUP_REMOVED lines=11> */
.L_x_29:


//--------------------- .nv.global.init           --------------------------
	.section	.nv.global.init,"aw",@progbits
.nv.global.init:
	.type		_$_str,@object
	.size		_$_str,(.L_3 - _$_str)
_$_str:
        /*0000*/ 	.byte	0x5f, 0x5f, 0x43, 0x55, 0x44, 0x41, 0x5f, 0x46, 0x54, 0x5a, 0x00
.L_3:


//--------------------- .nv.shared.attn_fwd       --------------------------
	.section	.nv.shared.attn_fwd,"aw",@nobits
	.sectionflags	@""
	.align	16
	.zero		1024


//--------------------- .nv.shared.reserved.0     --------------------------
	.section	.nv.shared.reserved.0,"aw",@nobits
	.align	8
	.weak		__nv_reservedSMEM_offset_0_alias
	.size		__nv_reservedSMEM_offset_0_alias, 0, 64
	.other		__nv_reservedSMEM_offset_0_alias,@"STO_CUDA_RESERVED_SHARED STV_DEFAULT"
__nv_reservedSMEM_offset_0_alias:
	.zero		0
.nv.shared.reserved.0:
	.zero		64
	.weak		__nv_reservedSMEM_allocation_phase
	.type		__nv_reservedSMEM_allocation_phase,@object
	.size		__nv_reservedSMEM_allocation_phase,(.L_0 - __nv_reservedSMEM_allocation_phase)
__nv_reservedSMEM_allocation_phase:
	.zero		1
.L_0:
	.zero		7
	.weak		__nv_reservedSMEM_devtool_atexit_pc
	.type		__nv_reservedSMEM_devtool_atexit_pc,@object
	.size		__nv_reservedSMEM_devtool_atexit_pc,(__nv_reservedSMEM_allocation_mask - __nv_reservedSMEM_devtool_atexit_pc)
__nv_reservedSMEM_devtool_atexit_pc:
	.zero		8
	.weak		__nv_reservedSMEM_allocation_mask
	.type		__nv_reservedSMEM_allocation_mask,@object
	.size		__nv_reservedSMEM_allocation_mask,(.L_2 - __nv_reservedSMEM_allocation_mask)
__nv_reservedSMEM_allocation_mask:
	.zero		4
.L_2:


//--------------------- .nv.constant0.attn_fwd    --------------------------
	.section	.nv.constant0.attn_fwd,"a",@progbits
	.sectionflags	@""
	.align	4
.nv.constant0.attn_fwd:
	.zero		1032


//--------------------- SYMBOLS --------------------------

	.type		.nv.reservedSmem.offset0,@object
	.size		.nv.reservedSmem.offset0,0x4
	.type		.nv.reservedSmem.cap,@object
	.size		.nv.reservedSmem.cap,0x4
